//
// Generated by NVIDIA NVVM Compiler
//
// Compiler Build ID: CL-36424714
// Cuda compilation tools, release 13.0, V13.0.88
// Based on NVVM 20.0.0
//

.version 9.0
.target sm_100
.address_size 64

	// .globl	_Z14target_settingPiS_S_S_ii
// _ZZ14target_settingPiS_S_S_iiE15distance_matrix has been demoted
// _ZZN3cub18CUB_300001_SM_10006detail6reduce28DeviceReduceSingleTileKernelINS2_10policy_hubIijN4cuda3std3__44plusIiEEE10Policy1000EN6thrust24THRUST_300001_SM_1000_NS6detail15normal_iteratorINSD_10device_ptrIiEEEEPijS9_ii17ThresholdToBinaryEEvT0_T1_T2_T3_T4_T6_E12temp_storage has been demoted
// _ZZN3cub18CUB_300001_SM_10006detail6reduce18DeviceReduceKernelINS2_10policy_hubIijN4cuda3std3__44plusIiEEE10Policy1000EN6thrust24THRUST_300001_SM_1000_NS6detail15normal_iteratorINSD_10device_ptrIiEEEEjS9_i17ThresholdToBinaryEEvT0_PT3_T1_NS0_13GridEvenShareISN_EET2_T4_E12temp_storage has been demoted
// _ZZN3cub18CUB_300001_SM_10006detail6reduce28DeviceReduceSingleTileKernelINS2_10policy_hubIijN4cuda3std3__44plusIiEEE10Policy1000EPiSC_iS9_iiNS7_10__identityEEEvT0_T1_T2_T3_T4_T6_E12temp_storage has been demoted
// _ZZN3cub18CUB_300001_SM_10006detail6reduce28DeviceReduceSingleTileKernelINS2_10policy_hubIiyN4cuda3std3__44plusIiEEE10Policy1000EN6thrust24THRUST_300001_SM_1000_NS6detail15normal_iteratorINSD_10device_ptrIiEEEEPiyS9_ii17ThresholdToBinaryEEvT0_T1_T2_T3_T4_T6_E12temp_storage has been demoted
// _ZZN3cub18CUB_300001_SM_10006detail6reduce18DeviceReduceKernelINS2_10policy_hubIiyN4cuda3std3__44plusIiEEE10Policy1000EN6thrust24THRUST_300001_SM_1000_NS6detail15normal_iteratorINSD_10device_ptrIiEEEEyS9_i17ThresholdToBinaryEEvT0_PT3_T1_NS0_13GridEvenShareISN_EET2_T4_E12temp_storage has been demoted
// _ZZN3cub18CUB_300001_SM_10006detail6reduce28DeviceReduceSingleTileKernelINS2_10policy_hubIiyN4cuda3std3__44plusIiEEE10Policy1000EPiSC_iS9_iiNS7_10__identityEEEvT0_T1_T2_T3_T4_T6_E12temp_storage has been demoted
.global .align 1 .b8 _ZN34_INTERNAL_4d33eeab_4_k_cu_056184f24cuda3std3__45__cpo5beginE[1];
.global .align 1 .b8 _ZN34_INTERNAL_4d33eeab_4_k_cu_056184f24cuda3std3__45__cpo3endE[1];
.global .align 1 .b8 _ZN34_INTERNAL_4d33eeab_4_k_cu_056184f24cuda3std3__45__cpo6cbeginE[1];
.global .align 1 .b8 _ZN34_INTERNAL_4d33eeab_4_k_cu_056184f24cuda3std3__45__cpo4cendE[1];
.global .align 1 .b8 _ZN34_INTERNAL_4d33eeab_4_k_cu_056184f24cuda3std3__45__cpo6rbeginE[1];
.global .align 1 .b8 _ZN34_INTERNAL_4d33eeab_4_k_cu_056184f24cuda3std3__45__cpo4rendE[1];
.global .align 1 .b8 _ZN34_INTERNAL_4d33eeab_4_k_cu_056184f24cuda3std3__45__cpo7crbeginE[1];
.global .align 1 .b8 _ZN34_INTERNAL_4d33eeab_4_k_cu_056184f24cuda3std3__45__cpo5crendE[1];
.global .align 1 .b8 _ZN34_INTERNAL_4d33eeab_4_k_cu_056184f24cuda3std3__436_GLOBAL__N__4d33eeab_4_k_cu_056184f26ignoreE[1];
.global .align 1 .b8 _ZN34_INTERNAL_4d33eeab_4_k_cu_056184f24cuda3std3__419piecewise_constructE[1];
.global .align 1 .b8 _ZN34_INTERNAL_4d33eeab_4_k_cu_056184f24cuda3std3__48in_placeE[1];
.global .align 1 .b8 _ZN34_INTERNAL_4d33eeab_4_k_cu_056184f24cuda3std3__420unreachable_sentinelE[1];
.global .align 1 .b8 _ZN34_INTERNAL_4d33eeab_4_k_cu_056184f24cuda3std3__47nulloptE[1];
.global .align 1 .b8 _ZN34_INTERNAL_4d33eeab_4_k_cu_056184f24cuda3std3__48unexpectE[1];
.global .align 1 .b8 _ZN34_INTERNAL_4d33eeab_4_k_cu_056184f24cuda3std6ranges3__45__cpo4swapE[1];
.global .align 1 .b8 _ZN34_INTERNAL_4d33eeab_4_k_cu_056184f24cuda3std6ranges3__45__cpo9iter_moveE[1];
.global .align 1 .b8 _ZN34_INTERNAL_4d33eeab_4_k_cu_056184f24cuda3std6ranges3__45__cpo5beginE[1];
.global .align 1 .b8 _ZN34_INTERNAL_4d33eeab_4_k_cu_056184f24cuda3std6ranges3__45__cpo3endE[1];
.global .align 1 .b8 _ZN34_INTERNAL_4d33eeab_4_k_cu_056184f24cuda3std6ranges3__45__cpo6cbeginE[1];
.global .align 1 .b8 _ZN34_INTERNAL_4d33eeab_4_k_cu_056184f24cuda3std6ranges3__45__cpo4cendE[1];
.global .align 1 .b8 _ZN34_INTERNAL_4d33eeab_4_k_cu_056184f24cuda3std6ranges3__45__cpo7advanceE[1];
.global .align 1 .b8 _ZN34_INTERNAL_4d33eeab_4_k_cu_056184f24cuda3std6ranges3__45__cpo9iter_swapE[1];
.global .align 1 .b8 _ZN34_INTERNAL_4d33eeab_4_k_cu_056184f24cuda3std6ranges3__45__cpo4nextE[1];
.global .align 1 .b8 _ZN34_INTERNAL_4d33eeab_4_k_cu_056184f24cuda3std6ranges3__45__cpo4prevE[1];
.global .align 1 .b8 _ZN34_INTERNAL_4d33eeab_4_k_cu_056184f24cuda3std6ranges3__45__cpo4dataE[1];
.global .align 1 .b8 _ZN34_INTERNAL_4d33eeab_4_k_cu_056184f24cuda3std6ranges3__45__cpo5cdataE[1];
.global .align 1 .b8 _ZN34_INTERNAL_4d33eeab_4_k_cu_056184f24cuda3std6ranges3__45__cpo4sizeE[1];
.global .align 1 .b8 _ZN34_INTERNAL_4d33eeab_4_k_cu_056184f24cuda3std6ranges3__45__cpo5ssizeE[1];
.global .align 1 .b8 _ZN34_INTERNAL_4d33eeab_4_k_cu_056184f24cuda3std6ranges3__45__cpo8distanceE[1];
.global .align 1 .b8 _ZN34_INTERNAL_4d33eeab_4_k_cu_056184f26thrust24THRUST_300001_SM_1000_NS8cuda_cub3parE[1];
.global .align 1 .b8 _ZN34_INTERNAL_4d33eeab_4_k_cu_056184f26thrust24THRUST_300001_SM_1000_NS8cuda_cub10par_nosyncE[1];
.global .align 1 .b8 _ZN34_INTERNAL_4d33eeab_4_k_cu_056184f26thrust24THRUST_300001_SM_1000_NS6system6detail10sequential3seqE[1];
.global .align 1 .b8 _ZN34_INTERNAL_4d33eeab_4_k_cu_056184f26thrust24THRUST_300001_SM_1000_NS12placeholders2_1E[1];
.global .align 1 .b8 _ZN34_INTERNAL_4d33eeab_4_k_cu_056184f26thrust24THRUST_300001_SM_1000_NS12placeholders2_2E[1];
.global .align 1 .b8 _ZN34_INTERNAL_4d33eeab_4_k_cu_056184f26thrust24THRUST_300001_SM_1000_NS12placeholders2_3E[1];
.global .align 1 .b8 _ZN34_INTERNAL_4d33eeab_4_k_cu_056184f26thrust24THRUST_300001_SM_1000_NS12placeholders2_4E[1];
.global .align 1 .b8 _ZN34_INTERNAL_4d33eeab_4_k_cu_056184f26thrust24THRUST_300001_SM_1000_NS12placeholders2_5E[1];
.global .align 1 .b8 _ZN34_INTERNAL_4d33eeab_4_k_cu_056184f26thrust24THRUST_300001_SM_1000_NS12placeholders2_6E[1];
.global .align 1 .b8 _ZN34_INTERNAL_4d33eeab_4_k_cu_056184f26thrust24THRUST_300001_SM_1000_NS12placeholders2_7E[1];
.global .align 1 .b8 _ZN34_INTERNAL_4d33eeab_4_k_cu_056184f26thrust24THRUST_300001_SM_1000_NS12placeholders2_8E[1];
.global .align 1 .b8 _ZN34_INTERNAL_4d33eeab_4_k_cu_056184f26thrust24THRUST_300001_SM_1000_NS12placeholders2_9E[1];
.global .align 1 .b8 _ZN34_INTERNAL_4d33eeab_4_k_cu_056184f26thrust24THRUST_300001_SM_1000_NS12placeholders3_10E[1];
.global .align 1 .b8 _ZN34_INTERNAL_4d33eeab_4_k_cu_056184f26thrust24THRUST_300001_SM_1000_NS3seqE[1];

.visible .entry _Z14target_settingPiS_S_S_ii(
	.param .u64 .ptr .align 1 _Z14target_settingPiS_S_S_ii_param_0,
	.param .u64 .ptr .align 1 _Z14target_settingPiS_S_S_ii_param_1,
	.param .u64 .ptr .align 1 _Z14target_settingPiS_S_S_ii_param_2,
	.param .u64 .ptr .align 1 _Z14target_settingPiS_S_S_ii_param_3,
	.param .u32 _Z14target_settingPiS_S_S_ii_param_4,
	.param .u32 _Z14target_settingPiS_S_S_ii_param_5
)
{
	.reg .pred 	%p<15>;
	.reg .b32 	%r<65>;
	.reg .b64 	%rd<36>;
	// demoted variable
	.shared .align 4 .b8 _ZZ14target_settingPiS_S_S_iiE15distance_matrix[4096];
	ld.param.u64 	%rd9, [_Z14target_settingPiS_S_S_ii_param_0];
	ld.param.u64 	%rd10, [_Z14target_settingPiS_S_S_ii_param_1];
	ld.param.u64 	%rd11, [_Z14target_settingPiS_S_S_ii_param_2];
	ld.param.u64 	%rd8, [_Z14target_settingPiS_S_S_ii_param_3];
	ld.param.u32 	%r11, [_Z14target_settingPiS_S_S_ii_param_4];
	ld.param.u32 	%r13, [_Z14target_settingPiS_S_S_ii_param_5];
	cvta.to.global.u64 	%rd1, %rd9;
	cvta.to.global.u64 	%rd12, %rd11;
	cvta.to.global.u64 	%rd13, %rd10;
	mov.u32 	%r1, %ctaid.x;
	add.s32 	%r14, %r13, %r1;
	rem.s32 	%r15, %r14, %r11;
	mov.u32 	%r2, %tid.x;
	mul.wide.u32 	%rd14, %r1, 4;
	add.s64 	%rd15, %rd13, %rd14;
	ld.global.s32 	%rd2, [%rd15];
	add.s64 	%rd16, %rd12, %rd14;
	ld.global.s32 	%rd3, [%rd16];
	mul.wide.s32 	%rd17, %r15, 4;
	add.s64 	%rd18, %rd13, %rd17;
	ld.global.s32 	%rd4, [%rd18];
	add.s64 	%rd19, %rd12, %rd17;
	ld.global.s32 	%rd5, [%rd19];
	mul.wide.u32 	%rd20, %r2, 4;
	add.s64 	%rd21, %rd13, %rd20;
	ld.global.s32 	%rd6, [%rd21];
	add.s64 	%rd22, %rd12, %rd20;
	ld.global.s32 	%rd7, [%rd22];
	shl.b32 	%r16, %r2, 2;
	mov.u32 	%r17, _ZZ14target_settingPiS_S_S_iiE15distance_matrix;
	add.s32 	%r3, %r17, %r16;
	mov.b32 	%r63, 2147483647;
	st.shared.u32 	[%r3], %r63;
	setp.eq.s32 	%p1, %r1, %r2;
	@%p1 bra 	$L__BB0_5;
	cvta.to.global.u64 	%rd23, %rd8;
	add.s64 	%rd25, %rd23, %rd20;
	ld.global.u32 	%r19, [%rd25];
	setp.lt.s32 	%p2, %r19, 1;
	@%p2 bra 	$L__BB0_5;
	sub.s64 	%rd26, %rd5, %rd7;
	sub.s64 	%rd27, %rd7, %rd3;
	mul.lo.s64 	%rd28, %rd27, %rd4;
	mad.lo.s64 	%rd29, %rd26, %rd2, %rd28;
	sub.s64 	%rd30, %rd5, %rd3;
	mul.lo.s64 	%rd31, %rd30, %rd6;
	setp.ne.s64 	%p3, %rd29, %rd31;
	@%p3 bra 	$L__BB0_5;
	cvt.u32.u64 	%r22, %rd3;
	cvt.u32.u64 	%r23, %rd2;
	cvt.u32.u64 	%r24, %rd7;
	cvt.u32.u64 	%r25, %rd6;
	cvt.u32.u64 	%r26, %rd5;
	cvt.u32.u64 	%r27, %rd4;
	setp.lt.s32 	%p4, %r23, %r27;
	setp.gt.s32 	%p5, %r22, %r26;
	selp.b32 	%r28, 1, 2, %p5;
	selp.b32 	%r29, 3, 4, %p5;
	selp.b32 	%r30, %r29, %r28, %p4;
	setp.lt.s32 	%p6, %r23, %r25;
	setp.gt.s32 	%p7, %r22, %r24;
	selp.b32 	%r31, 1, 2, %p7;
	selp.b32 	%r32, 3, 4, %p7;
	selp.b32 	%r33, %r32, %r31, %p6;
	setp.ne.s32 	%p8, %r30, %r33;
	@%p8 bra 	$L__BB0_5;
	sub.s32 	%r38, %r23, %r25;
	sub.s32 	%r39, %r22, %r24;
	abs.s32 	%r40, %r38;
	abs.s32 	%r41, %r39;
	add.s32 	%r63, %r41, %r40;
	st.shared.u32 	[%r3], %r63;
$L__BB0_5:
	bar.sync 	0;
	add.s32 	%r42, %r11, -1;
	shr.u32 	%r43, %r42, 1;
	or.b32  	%r44, %r43, %r42;
	shr.u32 	%r45, %r44, 2;
	or.b32  	%r46, %r45, %r44;
	shr.u32 	%r47, %r46, 4;
	or.b32  	%r48, %r47, %r46;
	shr.u32 	%r49, %r48, 8;
	or.b32  	%r50, %r49, %r48;
	shr.u32 	%r51, %r50, 16;
	or.b32  	%r6, %r51, %r50;
	add.s32 	%r52, %r6, 2;
	setp.lt.u32 	%p9, %r52, 3;
	@%p9 bra 	$L__BB0_12;
	add.s32 	%r64, %r6, 1;
$L__BB0_7:
	shr.u32 	%r53, %r64, 31;
	add.s32 	%r54, %r64, %r53;
	shr.s32 	%r64, %r54, 1;
	setp.ge.s32 	%p10, %r2, %r64;
	@%p10 bra 	$L__BB0_11;
	add.s32 	%r55, %r64, %r2;
	setp.lt.s32 	%p11, %r55, %r11;
	@%p11 bra 	$L__BB0_10;
	atom.shared.or.b32 	%r56, [%r3], 0;
	bra.uni 	$L__BB0_11;
$L__BB0_10:
	shl.b32 	%r57, %r64, 2;
	add.s32 	%r58, %r3, %r57;
	ld.shared.u32 	%r59, [%r58];
	atom.shared.min.s32 	%r60, [%r3], %r59;
$L__BB0_11:
	bar.sync 	0;
	add.s32 	%r61, %r64, 1;
	setp.gt.u32 	%p12, %r61, 2;
	@%p12 bra 	$L__BB0_7;
$L__BB0_12:
	ld.shared.u32 	%r10, [_ZZ14target_settingPiS_S_S_iiE15distance_matrix];
	setp.ne.s32 	%p13, %r10, 2147483647;
	@%p13 bra 	$L__BB0_14;
	add.s64 	%rd35, %rd1, %rd14;
	mov.b32 	%r62, -1;
	st.global.u32 	[%rd35], %r62;
	bra.uni 	$L__BB0_16;
$L__BB0_14:
	setp.ne.s32 	%p14, %r10, %r63;
	@%p14 bra 	$L__BB0_16;
	add.s64 	%rd33, %rd1, %rd14;
	st.global.u32 	[%rd33], %r2;
$L__BB0_16:
	ret;

}
	// .globl	_Z11updatescorePiS_S_
.visible .entry _Z11updatescorePiS_S_(
	.param .u64 .ptr .align 1 _Z11updatescorePiS_S__param_0,
	.param .u64 .ptr .align 1 _Z11updatescorePiS_S__param_1,
	.param .u64 .ptr .align 1 _Z11updatescorePiS_S__param_2
)
{
	.reg .pred 	%p<3>;
	.reg .b32 	%r<9>;
	.reg .b64 	%rd<14>;

	ld.param.u64 	%rd3, [_Z11updatescorePiS_S__param_0];
	ld.param.u64 	%rd4, [_Z11updatescorePiS_S__param_1];
	ld.param.u64 	%rd5, [_Z11updatescorePiS_S__param_2];
	cvta.to.global.u64 	%rd1, %rd4;
	cvta.to.global.u64 	%rd6, %rd5;
	mov.u32 	%r1, %tid.x;
	mul.wide.u32 	%rd7, %r1, 4;
	add.s64 	%rd2, %rd6, %rd7;
	ld.global.u32 	%r2, [%rd2];
	add.s64 	%rd8, %rd1, %rd7;
	ld.global.u32 	%r4, [%rd8];
	setp.gt.s32 	%p1, %r4, 0;
	mov.u32 	%r8, %r2;
	@%p1 bra 	$L__BB1_2;
	mov.b32 	%r8, -1;
	st.global.u32 	[%rd2], %r8;
$L__BB1_2:
	setp.eq.s32 	%p2, %r8, -1;
	@%p2 bra 	$L__BB1_4;
	cvta.to.global.u64 	%rd9, %rd3;
	add.s64 	%rd11, %rd9, %rd7;
	atom.global.add.u32 	%r6, [%rd11], 1;
	mul.wide.s32 	%rd12, %r2, 4;
	add.s64 	%rd13, %rd1, %rd12;
	atom.global.add.u32 	%r7, [%rd13], -1;
$L__BB1_4:
	ret;

}
	// .globl	_ZN3cub18CUB_300001_SM_10006detail11EmptyKernelIvEEvv
.visible .entry _ZN3cub18CUB_300001_SM_10006detail11EmptyKernelIvEEvv()
{


	ret;

}
	// .globl	_ZN3cub18CUB_300001_SM_10006detail8for_each13static_kernelINS2_12policy_hub_t12policy_500_tEmN6thrust24THRUST_300001_SM_1000_NS8cuda_cub20__uninitialized_fill7functorINS7_10device_ptrIiEEiEEEEvT0_T1_
.visible .entry _ZN3cub18CUB_300001_SM_10006detail8for_each13static_kernelINS2_12policy_hub_t12policy_500_tEmN6thrust24THRUST_300001_SM_1000_NS8cuda_cub20__uninitialized_fill7functorINS7_10device_ptrIiEEiEEEEvT0_T1_(
	.param .u64 _ZN3cub18CUB_300001_SM_10006detail8for_each13static_kernelINS2_12policy_hub_t12policy_500_tEmN6thrust24THRUST_300001_SM_1000_NS8cuda_cub20__uninitialized_fill7functorINS7_10device_ptrIiEEiEEEEvT0_T1__param_0,
	.param .align 8 .b8 _ZN3cub18CUB_300001_SM_10006detail8for_each13static_kernelINS2_12policy_hub_t12policy_500_tEmN6thrust24THRUST_300001_SM_1000_NS8cuda_cub20__uninitialized_fill7functorINS7_10device_ptrIiEEiEEEEvT0_T1__param_1[16]
)
.maxntid 256
{
	.reg .pred 	%p<4>;
	.reg .b16 	%rs<5>;
	.reg .b32 	%r<12>;
	.reg .b64 	%rd<16>;

	ld.param.u32 	%r3, [_ZN3cub18CUB_300001_SM_10006detail8for_each13static_kernelINS2_12policy_hub_t12policy_500_tEmN6thrust24THRUST_300001_SM_1000_NS8cuda_cub20__uninitialized_fill7functorINS7_10device_ptrIiEEiEEEEvT0_T1__param_1+8];
	ld.param.u64 	%rd4, [_ZN3cub18CUB_300001_SM_10006detail8for_each13static_kernelINS2_12policy_hub_t12policy_500_tEmN6thrust24THRUST_300001_SM_1000_NS8cuda_cub20__uninitialized_fill7functorINS7_10device_ptrIiEEiEEEEvT0_T1__param_1];
	ld.param.u64 	%rd5, [_ZN3cub18CUB_300001_SM_10006detail8for_each13static_kernelINS2_12policy_hub_t12policy_500_tEmN6thrust24THRUST_300001_SM_1000_NS8cuda_cub20__uninitialized_fill7functorINS7_10device_ptrIiEEiEEEEvT0_T1__param_0];
	mov.u32 	%r9, %ctaid.x;
	mul.wide.u32 	%rd1, %r9, 512;
	sub.s64 	%rd2, %rd5, %rd1;
	setp.lt.u64 	%p1, %rd2, 512;
	@%p1 bra 	$L__BB3_2;
	mov.u32 	%r11, %tid.x;
	cvta.to.global.u64 	%rd11, %rd4;
	cvt.u64.u32 	%rd12, %r11;
	add.s64 	%rd13, %rd1, %rd12;
	shl.b64 	%rd14, %rd13, 2;
	add.s64 	%rd15, %rd11, %rd14;
	st.global.u32 	[%rd15], %r3;
	st.global.u32 	[%rd15+1024], %r3;
	bra.uni 	$L__BB3_6;
$L__BB3_2:
	cvta.to.global.u64 	%rd6, %rd4;
	mov.u32 	%r2, %tid.x;
	cvt.u64.u32 	%rd7, %r2;
	setp.le.u64 	%p2, %rd2, %rd7;
	add.s64 	%rd8, %rd1, %rd7;
	shl.b64 	%rd9, %rd8, 2;
	add.s64 	%rd3, %rd6, %rd9;
	@%p2 bra 	$L__BB3_4;
	st.global.u32 	[%rd3], %r3;
$L__BB3_4:
	add.s32 	%r10, %r2, 256;
	cvt.u64.u32 	%rd10, %r10;
	setp.le.u64 	%p3, %rd2, %rd10;
	@%p3 bra 	$L__BB3_6;
	st.global.u32 	[%rd3+1024], %r3;
$L__BB3_6:
	ret;

}
	// .globl	_ZN3cub18CUB_300001_SM_10006detail6reduce28DeviceReduceSingleTileKernelINS2_10policy_hubIijN4cuda3std3__44plusIiEEE10Policy1000EN6thrust24THRUST_300001_SM_1000_NS6detail15normal_iteratorINSD_10device_ptrIiEEEEPijS9_ii17ThresholdToBinaryEEvT0_T1_T2_T3_T4_T6_
.visible .entry _ZN3cub18CUB_300001_SM_10006detail6reduce28DeviceReduceSingleTileKernelINS2_10policy_hubIijN4cuda3std3__44plusIiEEE10Policy1000EN6thrust24THRUST_300001_SM_1000_NS6detail15normal_iteratorINSD_10device_ptrIiEEEEPijS9_ii17ThresholdToBinaryEEvT0_T1_T2_T3_T4_T6_(
	.param .align 8 .b8 _ZN3cub18CUB_300001_SM_10006detail6reduce28DeviceReduceSingleTileKernelINS2_10policy_hubIijN4cuda3std3__44plusIiEEE10Policy1000EN6thrust24THRUST_300001_SM_1000_NS6detail15normal_iteratorINSD_10device_ptrIiEEEEPijS9_ii17ThresholdToBinaryEEvT0_T1_T2_T3_T4_T6__param_0[8],
	.param .u64 .ptr .align 1 _ZN3cub18CUB_300001_SM_10006detail6reduce28DeviceReduceSingleTileKernelINS2_10policy_hubIijN4cuda3std3__44plusIiEEE10Policy1000EN6thrust24THRUST_300001_SM_1000_NS6detail15normal_iteratorINSD_10device_ptrIiEEEEPijS9_ii17ThresholdToBinaryEEvT0_T1_T2_T3_T4_T6__param_1,
	.param .u32 _ZN3cub18CUB_300001_SM_10006detail6reduce28DeviceReduceSingleTileKernelINS2_10policy_hubIijN4cuda3std3__44plusIiEEE10Policy1000EN6thrust24THRUST_300001_SM_1000_NS6detail15normal_iteratorINSD_10device_ptrIiEEEEPijS9_ii17ThresholdToBinaryEEvT0_T1_T2_T3_T4_T6__param_2,
	.param .align 1 .b8 _ZN3cub18CUB_300001_SM_10006detail6reduce28DeviceReduceSingleTileKernelINS2_10policy_hubIijN4cuda3std3__44plusIiEEE10Policy1000EN6thrust24THRUST_300001_SM_1000_NS6detail15normal_iteratorINSD_10device_ptrIiEEEEPijS9_ii17ThresholdToBinaryEEvT0_T1_T2_T3_T4_T6__param_3[1],
	.param .u32 _ZN3cub18CUB_300001_SM_10006detail6reduce28DeviceReduceSingleTileKernelINS2_10policy_hubIijN4cuda3std3__44plusIiEEE10Policy1000EN6thrust24THRUST_300001_SM_1000_NS6detail15normal_iteratorINSD_10device_ptrIiEEEEPijS9_ii17ThresholdToBinaryEEvT0_T1_T2_T3_T4_T6__param_4,
	.param .align 1 .b8 _ZN3cub18CUB_300001_SM_10006detail6reduce28DeviceReduceSingleTileKernelINS2_10policy_hubIijN4cuda3std3__44plusIiEEE10Policy1000EN6thrust24THRUST_300001_SM_1000_NS6detail15normal_iteratorINSD_10device_ptrIiEEEEPijS9_ii17ThresholdToBinaryEEvT0_T1_T2_T3_T4_T6__param_5[1]
)
.maxntid 256
.minnctapersm 1
{
	.reg .pred 	%p<150>;
	.reg .b32 	%r<602>;
	.reg .b64 	%rd<84>;
	// demoted variable
	.shared .align 4 .b8 _ZZN3cub18CUB_300001_SM_10006detail6reduce28DeviceReduceSingleTileKernelINS2_10policy_hubIijN4cuda3std3__44plusIiEEE10Policy1000EN6thrust24THRUST_300001_SM_1000_NS6detail15normal_iteratorINSD_10device_ptrIiEEEEPijS9_ii17ThresholdToBinaryEEvT0_T1_T2_T3_T4_T6_E12temp_storage[44];
	ld.param.u64 	%rd9, [_ZN3cub18CUB_300001_SM_10006detail6reduce28DeviceReduceSingleTileKernelINS2_10policy_hubIijN4cuda3std3__44plusIiEEE10Policy1000EN6thrust24THRUST_300001_SM_1000_NS6detail15normal_iteratorINSD_10device_ptrIiEEEEPijS9_ii17ThresholdToBinaryEEvT0_T1_T2_T3_T4_T6__param_0];
	ld.param.u64 	%rd10, [_ZN3cub18CUB_300001_SM_10006detail6reduce28DeviceReduceSingleTileKernelINS2_10policy_hubIijN4cuda3std3__44plusIiEEE10Policy1000EN6thrust24THRUST_300001_SM_1000_NS6detail15normal_iteratorINSD_10device_ptrIiEEEEPijS9_ii17ThresholdToBinaryEEvT0_T1_T2_T3_T4_T6__param_1];
	ld.param.u32 	%r90, [_ZN3cub18CUB_300001_SM_10006detail6reduce28DeviceReduceSingleTileKernelINS2_10policy_hubIijN4cuda3std3__44plusIiEEE10Policy1000EN6thrust24THRUST_300001_SM_1000_NS6detail15normal_iteratorINSD_10device_ptrIiEEEEPijS9_ii17ThresholdToBinaryEEvT0_T1_T2_T3_T4_T6__param_2];
	ld.param.u32 	%r91, [_ZN3cub18CUB_300001_SM_10006detail6reduce28DeviceReduceSingleTileKernelINS2_10policy_hubIijN4cuda3std3__44plusIiEEE10Policy1000EN6thrust24THRUST_300001_SM_1000_NS6detail15normal_iteratorINSD_10device_ptrIiEEEEPijS9_ii17ThresholdToBinaryEEvT0_T1_T2_T3_T4_T6__param_4];
	cvta.to.global.u64 	%rd1, %rd10;
	setp.ne.s32 	%p1, %r90, 0;
	@%p1 bra 	$L__BB4_3;
	mov.u32 	%r562, %tid.x;
	setp.ne.s32 	%p149, %r562, 0;
	@%p149 bra 	$L__BB4_52;
	st.global.u32 	[%rd1], %r91;
	bra.uni 	$L__BB4_52;
$L__BB4_3:
	cvta.to.global.u64 	%rd2, %rd9;
	setp.gt.u32 	%p2, %r90, 4095;
	@%p2 bra 	$L__BB4_28;
	mov.u32 	%r1, %tid.x;
	setp.ge.u32 	%p85, %r1, %r90;
	mov.b32 	%r579, 0;
	mov.u32 	%r569, %r1;
	@%p85 bra 	$L__BB4_6;
	mul.wide.u32 	%rd73, %r1, 4;
	add.s64 	%rd74, %rd2, %rd73;
	ld.global.u32 	%r358, [%rd74];
	setp.gt.s32 	%p86, %r358, 0;
	selp.u32 	%r579, 1, 0, %p86;
	add.s32 	%r569, %r1, 256;
$L__BB4_6:
	setp.ge.u32 	%p87, %r569, %r90;
	@%p87 bra 	$L__BB4_19;
	not.b32 	%r360, %r569;
	add.s32 	%r361, %r90, %r360;
	shr.u32 	%r362, %r361, 8;
	add.s32 	%r6, %r362, 1;
	and.b32  	%r7, %r6, 15;
	setp.lt.u32 	%p88, %r361, 3840;
	@%p88 bra 	$L__BB4_10;
	and.b32  	%r363, %r6, 33554416;
	neg.s32 	%r565, %r363;
	mul.wide.u32 	%rd75, %r569, 4;
	add.s64 	%rd76, %rd75, %rd2;
	add.s64 	%rd82, %rd76, 8192;
$L__BB4_9:
	.pragma "nounroll";
	ld.global.u32 	%r364, [%rd82+-8192];
	setp.gt.s32 	%p89, %r364, 0;
	selp.u32 	%r365, 1, 0, %p89;
	add.s32 	%r366, %r579, %r365;
	ld.global.u32 	%r367, [%rd82+-7168];
	setp.gt.s32 	%p90, %r367, 0;
	selp.u32 	%r368, 1, 0, %p90;
	add.s32 	%r369, %r366, %r368;
	ld.global.u32 	%r370, [%rd82+-6144];
	setp.gt.s32 	%p91, %r370, 0;
	selp.u32 	%r371, 1, 0, %p91;
	add.s32 	%r372, %r369, %r371;
	ld.global.u32 	%r373, [%rd82+-5120];
	setp.gt.s32 	%p92, %r373, 0;
	selp.u32 	%r374, 1, 0, %p92;
	add.s32 	%r375, %r372, %r374;
	ld.global.u32 	%r376, [%rd82+-4096];
	setp.gt.s32 	%p93, %r376, 0;
	selp.u32 	%r377, 1, 0, %p93;
	add.s32 	%r378, %r375, %r377;
	ld.global.u32 	%r379, [%rd82+-3072];
	setp.gt.s32 	%p94, %r379, 0;
	selp.u32 	%r380, 1, 0, %p94;
	add.s32 	%r381, %r378, %r380;
	ld.global.u32 	%r382, [%rd82+-2048];
	setp.gt.s32 	%p95, %r382, 0;
	selp.u32 	%r383, 1, 0, %p95;
	add.s32 	%r384, %r381, %r383;
	ld.global.u32 	%r385, [%rd82+-1024];
	setp.gt.s32 	%p96, %r385, 0;
	selp.u32 	%r386, 1, 0, %p96;
	add.s32 	%r387, %r384, %r386;
	ld.global.u32 	%r388, [%rd82];
	setp.gt.s32 	%p97, %r388, 0;
	selp.u32 	%r389, 1, 0, %p97;
	add.s32 	%r390, %r387, %r389;
	ld.global.u32 	%r391, [%rd82+1024];
	setp.gt.s32 	%p98, %r391, 0;
	selp.u32 	%r392, 1, 0, %p98;
	add.s32 	%r393, %r390, %r392;
	ld.global.u32 	%r394, [%rd82+2048];
	setp.gt.s32 	%p99, %r394, 0;
	selp.u32 	%r395, 1, 0, %p99;
	add.s32 	%r396, %r393, %r395;
	ld.global.u32 	%r397, [%rd82+3072];
	setp.gt.s32 	%p100, %r397, 0;
	selp.u32 	%r398, 1, 0, %p100;
	add.s32 	%r399, %r396, %r398;
	ld.global.u32 	%r400, [%rd82+4096];
	setp.gt.s32 	%p101, %r400, 0;
	selp.u32 	%r401, 1, 0, %p101;
	add.s32 	%r402, %r399, %r401;
	ld.global.u32 	%r403, [%rd82+5120];
	setp.gt.s32 	%p102, %r403, 0;
	selp.u32 	%r404, 1, 0, %p102;
	add.s32 	%r405, %r402, %r404;
	ld.global.u32 	%r406, [%rd82+6144];
	setp.gt.s32 	%p103, %r406, 0;
	selp.u32 	%r407, 1, 0, %p103;
	add.s32 	%r408, %r405, %r407;
	ld.global.u32 	%r409, [%rd82+7168];
	setp.gt.s32 	%p104, %r409, 0;
	selp.u32 	%r410, 1, 0, %p104;
	add.s32 	%r579, %r408, %r410;
	add.s32 	%r569, %r569, 4096;
	add.s32 	%r565, %r565, 16;
	add.s64 	%rd82, %rd82, 16384;
	setp.ne.s32 	%p105, %r565, 0;
	@%p105 bra 	$L__BB4_9;
$L__BB4_10:
	setp.eq.s32 	%p106, %r7, 0;
	@%p106 bra 	$L__BB4_19;
	and.b32  	%r18, %r6, 7;
	setp.lt.u32 	%p107, %r7, 8;
	@%p107 bra 	$L__BB4_13;
	mul.wide.u32 	%rd77, %r569, 4;
	add.s64 	%rd78, %rd2, %rd77;
	ld.global.u32 	%r412, [%rd78];
	setp.gt.s32 	%p108, %r412, 0;
	selp.u32 	%r413, 1, 0, %p108;
	add.s32 	%r414, %r579, %r413;
	ld.global.u32 	%r415, [%rd78+1024];
	setp.gt.s32 	%p109, %r415, 0;
	selp.u32 	%r416, 1, 0, %p109;
	add.s32 	%r417, %r414, %r416;
	ld.global.u32 	%r418, [%rd78+2048];
	setp.gt.s32 	%p110, %r418, 0;
	selp.u32 	%r419, 1, 0, %p110;
	add.s32 	%r420, %r417, %r419;
	ld.global.u32 	%r421, [%rd78+3072];
	setp.gt.s32 	%p111, %r421, 0;
	selp.u32 	%r422, 1, 0, %p111;
	add.s32 	%r423, %r420, %r422;
	ld.global.u32 	%r424, [%rd78+4096];
	setp.gt.s32 	%p112, %r424, 0;
	selp.u32 	%r425, 1, 0, %p112;
	add.s32 	%r426, %r423, %r425;
	ld.global.u32 	%r427, [%rd78+5120];
	setp.gt.s32 	%p113, %r427, 0;
	selp.u32 	%r428, 1, 0, %p113;
	add.s32 	%r429, %r426, %r428;
	ld.global.u32 	%r430, [%rd78+6144];
	setp.gt.s32 	%p114, %r430, 0;
	selp.u32 	%r431, 1, 0, %p114;
	add.s32 	%r432, %r429, %r431;
	ld.global.u32 	%r433, [%rd78+7168];
	setp.gt.s32 	%p115, %r433, 0;
	selp.u32 	%r434, 1, 0, %p115;
	add.s32 	%r579, %r432, %r434;
	add.s32 	%r569, %r569, 2048;
$L__BB4_13:
	setp.eq.s32 	%p116, %r18, 0;
	@%p116 bra 	$L__BB4_19;
	and.b32  	%r24, %r6, 3;
	setp.lt.u32 	%p117, %r18, 4;
	@%p117 bra 	$L__BB4_16;
	mul.wide.u32 	%rd79, %r569, 4;
	add.s64 	%rd80, %rd2, %rd79;
	ld.global.u32 	%r436, [%rd80];
	setp.gt.s32 	%p118, %r436, 0;
	selp.u32 	%r437, 1, 0, %p118;
	add.s32 	%r438, %r579, %r437;
	ld.global.u32 	%r439, [%rd80+1024];
	setp.gt.s32 	%p119, %r439, 0;
	selp.u32 	%r440, 1, 0, %p119;
	add.s32 	%r441, %r438, %r440;
	ld.global.u32 	%r442, [%rd80+2048];
	setp.gt.s32 	%p120, %r442, 0;
	selp.u32 	%r443, 1, 0, %p120;
	add.s32 	%r444, %r441, %r443;
	ld.global.u32 	%r445, [%rd80+3072];
	setp.gt.s32 	%p121, %r445, 0;
	selp.u32 	%r446, 1, 0, %p121;
	add.s32 	%r579, %r444, %r446;
	add.s32 	%r569, %r569, 1024;
$L__BB4_16:
	setp.eq.s32 	%p122, %r24, 0;
	@%p122 bra 	$L__BB4_19;
	mul.wide.u32 	%rd81, %r569, 4;
	add.s64 	%rd83, %rd2, %rd81;
	neg.s32 	%r577, %r24;
$L__BB4_18:
	.pragma "nounroll";
	ld.global.u32 	%r447, [%rd83];
	setp.gt.s32 	%p123, %r447, 0;
	selp.u32 	%r448, 1, 0, %p123;
	add.s32 	%r579, %r579, %r448;
	add.s64 	%rd83, %rd83, 1024;
	add.s32 	%r577, %r577, 1;
	setp.ne.s32 	%p124, %r577, 0;
	@%p124 bra 	$L__BB4_18;
$L__BB4_19:
	setp.lt.u32 	%p125, %r90, 256;
	@%p125 bra 	$L__BB4_24;
	// begin inline asm
	mov.u32 %r512, %laneid;
	// end inline asm
	mov.b32 	%r515, 1;
	mov.b32 	%r536, 31;
	mov.b32 	%r537, -1;
	// begin inline asm
	shfl.sync.down.b32 %r513, %r579, %r515, %r536, %r537;
	// end inline asm
	setp.gt.s32 	%p141, %r512, 30;
	selp.b32 	%r538, 0, %r513, %p141;
	add.s32 	%r519, %r538, %r579;
	mov.b32 	%r520, 2;
	// begin inline asm
	shfl.sync.down.b32 %r518, %r519, %r520, %r536, %r537;
	// end inline asm
	setp.gt.s32 	%p142, %r512, 29;
	selp.b32 	%r539, 0, %r518, %p142;
	add.s32 	%r524, %r519, %r539;
	mov.b32 	%r525, 4;
	// begin inline asm
	shfl.sync.down.b32 %r523, %r524, %r525, %r536, %r537;
	// end inline asm
	setp.gt.s32 	%p143, %r512, 27;
	selp.b32 	%r540, 0, %r523, %p143;
	add.s32 	%r529, %r524, %r540;
	mov.b32 	%r530, 8;
	// begin inline asm
	shfl.sync.down.b32 %r528, %r529, %r530, %r536, %r537;
	// end inline asm
	setp.gt.s32 	%p144, %r512, 23;
	selp.b32 	%r541, 0, %r528, %p144;
	add.s32 	%r534, %r529, %r541;
	mov.b32 	%r535, 16;
	// begin inline asm
	shfl.sync.down.b32 %r533, %r534, %r535, %r536, %r537;
	// end inline asm
	setp.gt.s32 	%p145, %r512, 15;
	selp.b32 	%r542, 0, %r533, %p145;
	add.s32 	%r601, %r534, %r542;
	setp.ne.s32 	%p146, %r512, 0;
	@%p146 bra 	$L__BB4_22;
	shr.u32 	%r543, %r1, 3;
	and.b32  	%r544, %r543, 124;
	mov.u32 	%r545, _ZZN3cub18CUB_300001_SM_10006detail6reduce28DeviceReduceSingleTileKernelINS2_10policy_hubIijN4cuda3std3__44plusIiEEE10Policy1000EN6thrust24THRUST_300001_SM_1000_NS6detail15normal_iteratorINSD_10device_ptrIiEEEEPijS9_ii17ThresholdToBinaryEEvT0_T1_T2_T3_T4_T6_E12temp_storage;
	add.s32 	%r546, %r545, %r544;
	st.shared.u32 	[%r546+8], %r601;
$L__BB4_22:
	bar.sync 	0;
	setp.ne.s32 	%p147, %r1, 0;
	@%p147 bra 	$L__BB4_50;
	ld.shared.u32 	%r547, [_ZZN3cub18CUB_300001_SM_10006detail6reduce28DeviceReduceSingleTileKernelINS2_10policy_hubIijN4cuda3std3__44plusIiEEE10Policy1000EN6thrust24THRUST_300001_SM_1000_NS6detail15normal_iteratorINSD_10device_ptrIiEEEEPijS9_ii17ThresholdToBinaryEEvT0_T1_T2_T3_T4_T6_E12temp_storage+12];
	add.s32 	%r548, %r547, %r601;
	ld.shared.u32 	%r549, [_ZZN3cub18CUB_300001_SM_10006detail6reduce28DeviceReduceSingleTileKernelINS2_10policy_hubIijN4cuda3std3__44plusIiEEE10Policy1000EN6thrust24THRUST_300001_SM_1000_NS6detail15normal_iteratorINSD_10device_ptrIiEEEEPijS9_ii17ThresholdToBinaryEEvT0_T1_T2_T3_T4_T6_E12temp_storage+16];
	add.s32 	%r550, %r548, %r549;
	ld.shared.u32 	%r551, [_ZZN3cub18CUB_300001_SM_10006detail6reduce28DeviceReduceSingleTileKernelINS2_10policy_hubIijN4cuda3std3__44plusIiEEE10Policy1000EN6thrust24THRUST_300001_SM_1000_NS6detail15normal_iteratorINSD_10device_ptrIiEEEEPijS9_ii17ThresholdToBinaryEEvT0_T1_T2_T3_T4_T6_E12temp_storage+20];
	add.s32 	%r552, %r550, %r551;
	ld.shared.u32 	%r553, [_ZZN3cub18CUB_300001_SM_10006detail6reduce28DeviceReduceSingleTileKernelINS2_10policy_hubIijN4cuda3std3__44plusIiEEE10Policy1000EN6thrust24THRUST_300001_SM_1000_NS6detail15normal_iteratorINSD_10device_ptrIiEEEEPijS9_ii17ThresholdToBinaryEEvT0_T1_T2_T3_T4_T6_E12temp_storage+24];
	add.s32 	%r554, %r552, %r553;
	ld.shared.u32 	%r555, [_ZZN3cub18CUB_300001_SM_10006detail6reduce28DeviceReduceSingleTileKernelINS2_10policy_hubIijN4cuda3std3__44plusIiEEE10Policy1000EN6thrust24THRUST_300001_SM_1000_NS6detail15normal_iteratorINSD_10device_ptrIiEEEEPijS9_ii17ThresholdToBinaryEEvT0_T1_T2_T3_T4_T6_E12temp_storage+28];
	add.s32 	%r556, %r554, %r555;
	ld.shared.u32 	%r557, [_ZZN3cub18CUB_300001_SM_10006detail6reduce28DeviceReduceSingleTileKernelINS2_10policy_hubIijN4cuda3std3__44plusIiEEE10Policy1000EN6thrust24THRUST_300001_SM_1000_NS6detail15normal_iteratorINSD_10device_ptrIiEEEEPijS9_ii17ThresholdToBinaryEEvT0_T1_T2_T3_T4_T6_E12temp_storage+32];
	add.s32 	%r558, %r556, %r557;
	ld.shared.u32 	%r559, [_ZZN3cub18CUB_300001_SM_10006detail6reduce28DeviceReduceSingleTileKernelINS2_10policy_hubIijN4cuda3std3__44plusIiEEE10Policy1000EN6thrust24THRUST_300001_SM_1000_NS6detail15normal_iteratorINSD_10device_ptrIiEEEEPijS9_ii17ThresholdToBinaryEEvT0_T1_T2_T3_T4_T6_E12temp_storage+36];
	add.s32 	%r601, %r558, %r559;
	bra.uni 	$L__BB4_50;
$L__BB4_24:
	// begin inline asm
	mov.u32 %r449, %laneid;
	// end inline asm
	and.b32  	%r475, %r1, 992;
	add.s32 	%r476, %r475, 32;
	setp.gt.u32 	%p126, %r476, %r90;
	not.b32 	%r477, %r475;
	add.s32 	%r478, %r90, %r477;
	selp.b32 	%r473, %r478, 31, %p126;
	mov.b32 	%r452, 1;
	mov.b32 	%r474, -1;
	// begin inline asm
	shfl.sync.down.b32 %r450, %r579, %r452, %r473, %r474;
	// end inline asm
	setp.lt.s32 	%p127, %r449, %r473;
	selp.b32 	%r479, %r450, 0, %p127;
	add.s32 	%r456, %r479, %r579;
	mov.b32 	%r457, 2;
	// begin inline asm
	shfl.sync.down.b32 %r455, %r456, %r457, %r473, %r474;
	// end inline asm
	add.s32 	%r480, %r449, 2;
	setp.gt.s32 	%p128, %r480, %r473;
	selp.b32 	%r481, 0, %r455, %p128;
	add.s32 	%r461, %r456, %r481;
	mov.b32 	%r462, 4;
	// begin inline asm
	shfl.sync.down.b32 %r460, %r461, %r462, %r473, %r474;
	// end inline asm
	add.s32 	%r482, %r449, 4;
	setp.gt.s32 	%p129, %r482, %r473;
	selp.b32 	%r483, 0, %r460, %p129;
	add.s32 	%r466, %r461, %r483;
	mov.b32 	%r467, 8;
	// begin inline asm
	shfl.sync.down.b32 %r465, %r466, %r467, %r473, %r474;
	// end inline asm
	add.s32 	%r484, %r449, 8;
	setp.gt.s32 	%p130, %r484, %r473;
	selp.b32 	%r485, 0, %r465, %p130;
	add.s32 	%r471, %r466, %r485;
	mov.b32 	%r472, 16;
	// begin inline asm
	shfl.sync.down.b32 %r470, %r471, %r472, %r473, %r474;
	// end inline asm
	add.s32 	%r486, %r449, 16;
	setp.gt.s32 	%p131, %r486, %r473;
	selp.b32 	%r487, 0, %r470, %p131;
	add.s32 	%r601, %r471, %r487;
	setp.ne.s32 	%p132, %r449, 0;
	@%p132 bra 	$L__BB4_26;
	shr.u32 	%r488, %r1, 3;
	and.b32  	%r489, %r488, 124;
	mov.u32 	%r490, _ZZN3cub18CUB_300001_SM_10006detail6reduce28DeviceReduceSingleTileKernelINS2_10policy_hubIijN4cuda3std3__44plusIiEEE10Policy1000EN6thrust24THRUST_300001_SM_1000_NS6detail15normal_iteratorINSD_10device_ptrIiEEEEPijS9_ii17ThresholdToBinaryEEvT0_T1_T2_T3_T4_T6_E12temp_storage;
	add.s32 	%r491, %r490, %r489;
	st.shared.u32 	[%r491+8], %r601;
$L__BB4_26:
	bar.sync 	0;
	setp.ne.s32 	%p133, %r1, 0;
	@%p133 bra 	$L__BB4_50;
	setp.gt.u32 	%p134, %r90, 32;
	ld.shared.u32 	%r492, [_ZZN3cub18CUB_300001_SM_10006detail6reduce28DeviceReduceSingleTileKernelINS2_10policy_hubIijN4cuda3std3__44plusIiEEE10Policy1000EN6thrust24THRUST_300001_SM_1000_NS6detail15normal_iteratorINSD_10device_ptrIiEEEEPijS9_ii17ThresholdToBinaryEEvT0_T1_T2_T3_T4_T6_E12temp_storage+12];
	selp.b32 	%r493, %r492, 0, %p134;
	add.s32 	%r494, %r493, %r601;
	setp.gt.u32 	%p135, %r90, 64;
	ld.shared.u32 	%r495, [_ZZN3cub18CUB_300001_SM_10006detail6reduce28DeviceReduceSingleTileKernelINS2_10policy_hubIijN4cuda3std3__44plusIiEEE10Policy1000EN6thrust24THRUST_300001_SM_1000_NS6detail15normal_iteratorINSD_10device_ptrIiEEEEPijS9_ii17ThresholdToBinaryEEvT0_T1_T2_T3_T4_T6_E12temp_storage+16];
	selp.b32 	%r496, %r495, 0, %p135;
	add.s32 	%r497, %r494, %r496;
	setp.gt.u32 	%p136, %r90, 96;
	ld.shared.u32 	%r498, [_ZZN3cub18CUB_300001_SM_10006detail6reduce28DeviceReduceSingleTileKernelINS2_10policy_hubIijN4cuda3std3__44plusIiEEE10Policy1000EN6thrust24THRUST_300001_SM_1000_NS6detail15normal_iteratorINSD_10device_ptrIiEEEEPijS9_ii17ThresholdToBinaryEEvT0_T1_T2_T3_T4_T6_E12temp_storage+20];
	selp.b32 	%r499, %r498, 0, %p136;
	add.s32 	%r500, %r497, %r499;
	setp.gt.u32 	%p137, %r90, 128;
	ld.shared.u32 	%r501, [_ZZN3cub18CUB_300001_SM_10006detail6reduce28DeviceReduceSingleTileKernelINS2_10policy_hubIijN4cuda3std3__44plusIiEEE10Policy1000EN6thrust24THRUST_300001_SM_1000_NS6detail15normal_iteratorINSD_10device_ptrIiEEEEPijS9_ii17ThresholdToBinaryEEvT0_T1_T2_T3_T4_T6_E12temp_storage+24];
	selp.b32 	%r502, %r501, 0, %p137;
	add.s32 	%r503, %r500, %r502;
	setp.gt.u32 	%p138, %r90, 160;
	ld.shared.u32 	%r504, [_ZZN3cub18CUB_300001_SM_10006detail6reduce28DeviceReduceSingleTileKernelINS2_10policy_hubIijN4cuda3std3__44plusIiEEE10Policy1000EN6thrust24THRUST_300001_SM_1000_NS6detail15normal_iteratorINSD_10device_ptrIiEEEEPijS9_ii17ThresholdToBinaryEEvT0_T1_T2_T3_T4_T6_E12temp_storage+28];
	selp.b32 	%r505, %r504, 0, %p138;
	add.s32 	%r506, %r503, %r505;
	setp.gt.u32 	%p139, %r90, 192;
	ld.shared.u32 	%r507, [_ZZN3cub18CUB_300001_SM_10006detail6reduce28DeviceReduceSingleTileKernelINS2_10policy_hubIijN4cuda3std3__44plusIiEEE10Policy1000EN6thrust24THRUST_300001_SM_1000_NS6detail15normal_iteratorINSD_10device_ptrIiEEEEPijS9_ii17ThresholdToBinaryEEvT0_T1_T2_T3_T4_T6_E12temp_storage+32];
	selp.b32 	%r508, %r507, 0, %p139;
	add.s32 	%r509, %r506, %r508;
	setp.gt.u32 	%p140, %r90, 224;
	ld.shared.u32 	%r510, [_ZZN3cub18CUB_300001_SM_10006detail6reduce28DeviceReduceSingleTileKernelINS2_10policy_hubIijN4cuda3std3__44plusIiEEE10Policy1000EN6thrust24THRUST_300001_SM_1000_NS6detail15normal_iteratorINSD_10device_ptrIiEEEEPijS9_ii17ThresholdToBinaryEEvT0_T1_T2_T3_T4_T6_E12temp_storage+36];
	selp.b32 	%r511, %r510, 0, %p140;
	add.s32 	%r601, %r509, %r511;
	bra.uni 	$L__BB4_50;
$L__BB4_28:
	mov.u32 	%r40, %tid.x;
	mul.wide.u32 	%rd11, %r40, 4;
	add.s64 	%rd12, %rd2, %rd11;
	ld.global.u32 	%r93, [%rd12];
	setp.gt.s32 	%p3, %r93, 0;
	selp.u32 	%r94, 1, 0, %p3;
	ld.global.u32 	%r95, [%rd12+1024];
	setp.gt.s32 	%p4, %r95, 0;
	selp.u32 	%r96, 1, 0, %p4;
	ld.global.u32 	%r97, [%rd12+2048];
	setp.gt.s32 	%p5, %r97, 0;
	selp.u32 	%r98, 1, 0, %p5;
	ld.global.u32 	%r99, [%rd12+3072];
	setp.gt.s32 	%p6, %r99, 0;
	selp.u32 	%r100, 1, 0, %p6;
	ld.global.u32 	%r101, [%rd12+4096];
	setp.gt.s32 	%p7, %r101, 0;
	selp.u32 	%r102, 1, 0, %p7;
	ld.global.u32 	%r103, [%rd12+5120];
	setp.gt.s32 	%p8, %r103, 0;
	selp.u32 	%r104, 1, 0, %p8;
	ld.global.u32 	%r105, [%rd12+6144];
	setp.gt.s32 	%p9, %r105, 0;
	selp.u32 	%r106, 1, 0, %p9;
	ld.global.u32 	%r107, [%rd12+7168];
	setp.gt.s32 	%p10, %r107, 0;
	selp.u32 	%r108, 1, 0, %p10;
	ld.global.u32 	%r109, [%rd12+8192];
	setp.gt.s32 	%p11, %r109, 0;
	selp.u32 	%r110, 1, 0, %p11;
	ld.global.u32 	%r111, [%rd12+9216];
	setp.gt.s32 	%p12, %r111, 0;
	selp.u32 	%r112, 1, 0, %p12;
	ld.global.u32 	%r113, [%rd12+10240];
	setp.gt.s32 	%p13, %r113, 0;
	selp.u32 	%r114, 1, 0, %p13;
	ld.global.u32 	%r115, [%rd12+11264];
	setp.gt.s32 	%p14, %r115, 0;
	selp.u32 	%r116, 1, 0, %p14;
	ld.global.u32 	%r117, [%rd12+12288];
	setp.gt.s32 	%p15, %r117, 0;
	selp.u32 	%r118, 1, 0, %p15;
	ld.global.u32 	%r119, [%rd12+13312];
	setp.gt.s32 	%p16, %r119, 0;
	selp.u32 	%r120, 1, 0, %p16;
	ld.global.u32 	%r121, [%rd12+14336];
	setp.gt.s32 	%p17, %r121, 0;
	selp.u32 	%r122, 1, 0, %p17;
	ld.global.u32 	%r123, [%rd12+15360];
	setp.gt.s32 	%p18, %r123, 0;
	selp.u32 	%r124, 1, 0, %p18;
	add.s32 	%r125, %r96, %r94;
	add.s32 	%r126, %r125, %r98;
	add.s32 	%r127, %r126, %r100;
	add.s32 	%r128, %r127, %r102;
	add.s32 	%r129, %r128, %r104;
	add.s32 	%r130, %r129, %r106;
	add.s32 	%r131, %r130, %r108;
	add.s32 	%r132, %r131, %r110;
	add.s32 	%r133, %r132, %r112;
	add.s32 	%r134, %r133, %r114;
	add.s32 	%r135, %r134, %r116;
	add.s32 	%r136, %r135, %r118;
	add.s32 	%r137, %r136, %r120;
	add.s32 	%r138, %r137, %r122;
	add.s32 	%r600, %r138, %r124;
	add.s32 	%r42, %r90, -4096;
	setp.lt.u32 	%p19, %r42, 4096;
	mov.b32 	%r583, 4096;
	@%p19 bra 	$L__BB4_32;
	mov.b32 	%r583, 4096;
$L__BB4_30:
	add.s32 	%r140, %r40, %r583;
	mul.wide.u32 	%rd13, %r140, 4;
	add.s64 	%rd14, %rd2, %rd13;
	ld.global.u32 	%r141, [%rd14];
	setp.gt.s32 	%p20, %r141, 0;
	selp.u32 	%r142, 1, 0, %p20;
	ld.global.u32 	%r143, [%rd14+1024];
	setp.gt.s32 	%p21, %r143, 0;
	selp.u32 	%r144, 1, 0, %p21;
	ld.global.u32 	%r145, [%rd14+2048];
	setp.gt.s32 	%p22, %r145, 0;
	selp.u32 	%r146, 1, 0, %p22;
	ld.global.u32 	%r147, [%rd14+3072];
	setp.gt.s32 	%p23, %r147, 0;
	selp.u32 	%r148, 1, 0, %p23;
	ld.global.u32 	%r149, [%rd14+4096];
	setp.gt.s32 	%p24, %r149, 0;
	selp.u32 	%r150, 1, 0, %p24;
	ld.global.u32 	%r151, [%rd14+5120];
	setp.gt.s32 	%p25, %r151, 0;
	selp.u32 	%r152, 1, 0, %p25;
	ld.global.u32 	%r153, [%rd14+6144];
	setp.gt.s32 	%p26, %r153, 0;
	selp.u32 	%r154, 1, 0, %p26;
	ld.global.u32 	%r155, [%rd14+7168];
	setp.gt.s32 	%p27, %r155, 0;
	selp.u32 	%r156, 1, 0, %p27;
	ld.global.u32 	%r157, [%rd14+8192];
	setp.gt.s32 	%p28, %r157, 0;
	selp.u32 	%r158, 1, 0, %p28;
	ld.global.u32 	%r159, [%rd14+9216];
	setp.gt.s32 	%p29, %r159, 0;
	selp.u32 	%r160, 1, 0, %p29;
	ld.global.u32 	%r161, [%rd14+10240];
	setp.gt.s32 	%p30, %r161, 0;
	selp.u32 	%r162, 1, 0, %p30;
	ld.global.u32 	%r163, [%rd14+11264];
	setp.gt.s32 	%p31, %r163, 0;
	selp.u32 	%r164, 1, 0, %p31;
	ld.global.u32 	%r165, [%rd14+12288];
	setp.gt.s32 	%p32, %r165, 0;
	selp.u32 	%r166, 1, 0, %p32;
	ld.global.u32 	%r167, [%rd14+13312];
	setp.gt.s32 	%p33, %r167, 0;
	selp.u32 	%r168, 1, 0, %p33;
	ld.global.u32 	%r169, [%rd14+14336];
	setp.gt.s32 	%p34, %r169, 0;
	selp.u32 	%r170, 1, 0, %p34;
	ld.global.u32 	%r171, [%rd14+15360];
	setp.gt.s32 	%p35, %r171, 0;
	selp.u32 	%r172, 1, 0, %p35;
	add.s32 	%r173, %r600, %r142;
	add.s32 	%r174, %r173, %r144;
	add.s32 	%r175, %r174, %r146;
	add.s32 	%r176, %r175, %r148;
	add.s32 	%r177, %r176, %r150;
	add.s32 	%r178, %r177, %r152;
	add.s32 	%r179, %r178, %r154;
	add.s32 	%r180, %r179, %r156;
	add.s32 	%r181, %r180, %r158;
	add.s32 	%r182, %r181, %r160;
	add.s32 	%r183, %r182, %r162;
	add.s32 	%r184, %r183, %r164;
	add.s32 	%r185, %r184, %r166;
	add.s32 	%r186, %r185, %r168;
	add.s32 	%r187, %r186, %r170;
	add.s32 	%r600, %r187, %r172;
	sub.s32 	%r188, %r90, %r583;
	setp.lt.u32 	%p36, %r188, 4096;
	@%p36 bra 	$L__BB4_46;
	add.s32 	%r583, %r583, 4096;
	setp.le.u32 	%p37, %r583, %r42;
	@%p37 bra 	$L__BB4_30;
$L__BB4_32:
	setp.le.u32 	%p38, %r90, %r583;
	sub.s32 	%r189, %r90, %r583;
	setp.ge.s32 	%p39, %r40, %r189;
	or.pred  	%p40, %p38, %p39;
	@%p40 bra 	$L__BB4_46;
	not.b32 	%r192, %r40;
	add.s32 	%r193, %r90, %r192;
	sub.s32 	%r194, %r193, %r583;
	shr.u32 	%r195, %r194, 8;
	add.s32 	%r49, %r195, 1;
	and.b32  	%r50, %r49, 15;
	setp.lt.u32 	%p41, %r194, 3840;
	mov.u32 	%r592, %r40;
	@%p41 bra 	$L__BB4_37;
	or.b32  	%r586, %r40, 2048;
	add.s32 	%r585, %r40, %r583;
	and.b32  	%r196, %r49, 33554416;
	neg.s32 	%r584, %r196;
$L__BB4_35:
	.pragma "nounroll";
	mul.wide.u32 	%rd15, %r585, 4;
	add.s64 	%rd16, %rd2, %rd15;
	ld.global.u32 	%r197, [%rd16];
	setp.gt.s32 	%p42, %r197, 0;
	selp.u32 	%r198, 1, 0, %p42;
	add.s32 	%r199, %r600, %r198;
	add.s32 	%r200, %r585, 256;
	mul.wide.u32 	%rd17, %r200, 4;
	add.s64 	%rd18, %rd2, %rd17;
	ld.global.u32 	%r201, [%rd18];
	setp.gt.s32 	%p43, %r201, 0;
	selp.u32 	%r202, 1, 0, %p43;
	add.s32 	%r203, %r199, %r202;
	add.s32 	%r204, %r585, 512;
	mul.wide.u32 	%rd19, %r204, 4;
	add.s64 	%rd20, %rd2, %rd19;
	ld.global.u32 	%r205, [%rd20];
	setp.gt.s32 	%p44, %r205, 0;
	selp.u32 	%r206, 1, 0, %p44;
	add.s32 	%r207, %r203, %r206;
	add.s32 	%r208, %r585, 768;
	mul.wide.u32 	%rd21, %r208, 4;
	add.s64 	%rd22, %rd2, %rd21;
	ld.global.u32 	%r209, [%rd22];
	setp.gt.s32 	%p45, %r209, 0;
	selp.u32 	%r210, 1, 0, %p45;
	add.s32 	%r211, %r207, %r210;
	add.s32 	%r212, %r585, 1024;
	mul.wide.u32 	%rd23, %r212, 4;
	add.s64 	%rd24, %rd2, %rd23;
	ld.global.u32 	%r213, [%rd24];
	setp.gt.s32 	%p46, %r213, 0;
	selp.u32 	%r214, 1, 0, %p46;
	add.s32 	%r215, %r211, %r214;
	add.s32 	%r216, %r585, 1280;
	mul.wide.u32 	%rd25, %r216, 4;
	add.s64 	%rd26, %rd2, %rd25;
	ld.global.u32 	%r217, [%rd26];
	setp.gt.s32 	%p47, %r217, 0;
	selp.u32 	%r218, 1, 0, %p47;
	add.s32 	%r219, %r215, %r218;
	add.s32 	%r220, %r585, 1536;
	mul.wide.u32 	%rd27, %r220, 4;
	add.s64 	%rd28, %rd2, %rd27;
	ld.global.u32 	%r221, [%rd28];
	setp.gt.s32 	%p48, %r221, 0;
	selp.u32 	%r222, 1, 0, %p48;
	add.s32 	%r223, %r219, %r222;
	add.s32 	%r224, %r585, 1792;
	mul.wide.u32 	%rd29, %r224, 4;
	add.s64 	%rd30, %rd2, %rd29;
	ld.global.u32 	%r225, [%rd30];
	setp.gt.s32 	%p49, %r225, 0;
	selp.u32 	%r226, 1, 0, %p49;
	add.s32 	%r227, %r223, %r226;
	add.s32 	%r228, %r585, 2048;
	mul.wide.u32 	%rd31, %r228, 4;
	add.s64 	%rd32, %rd2, %rd31;
	ld.global.u32 	%r229, [%rd32];
	setp.gt.s32 	%p50, %r229, 0;
	selp.u32 	%r230, 1, 0, %p50;
	add.s32 	%r231, %r227, %r230;
	add.s32 	%r232, %r585, 2304;
	mul.wide.u32 	%rd33, %r232, 4;
	add.s64 	%rd34, %rd2, %rd33;
	ld.global.u32 	%r233, [%rd34];
	setp.gt.s32 	%p51, %r233, 0;
	selp.u32 	%r234, 1, 0, %p51;
	add.s32 	%r235, %r231, %r234;
	add.s32 	%r236, %r585, 2560;
	mul.wide.u32 	%rd35, %r236, 4;
	add.s64 	%rd36, %rd2, %rd35;
	ld.global.u32 	%r237, [%rd36];
	setp.gt.s32 	%p52, %r237, 0;
	selp.u32 	%r238, 1, 0, %p52;
	add.s32 	%r239, %r235, %r238;
	add.s32 	%r240, %r585, 2816;
	mul.wide.u32 	%rd37, %r240, 4;
	add.s64 	%rd38, %rd2, %rd37;
	ld.global.u32 	%r241, [%rd38];
	setp.gt.s32 	%p53, %r241, 0;
	selp.u32 	%r242, 1, 0, %p53;
	add.s32 	%r243, %r239, %r242;
	add.s32 	%r244, %r585, 3072;
	mul.wide.u32 	%rd39, %r244, 4;
	add.s64 	%rd40, %rd2, %rd39;
	ld.global.u32 	%r245, [%rd40];
	setp.gt.s32 	%p54, %r245, 0;
	selp.u32 	%r246, 1, 0, %p54;
	add.s32 	%r247, %r243, %r246;
	add.s32 	%r248, %r585, 3328;
	mul.wide.u32 	%rd41, %r248, 4;
	add.s64 	%rd42, %rd2, %rd41;
	ld.global.u32 	%r249, [%rd42];
	setp.gt.s32 	%p55, %r249, 0;
	selp.u32 	%r250, 1, 0, %p55;
	add.s32 	%r251, %r247, %r250;
	add.s32 	%r252, %r585, 3584;
	mul.wide.u32 	%rd43, %r252, 4;
	add.s64 	%rd44, %rd2, %rd43;
	ld.global.u32 	%r253, [%rd44];
	setp.gt.s32 	%p56, %r253, 0;
	selp.u32 	%r254, 1, 0, %p56;
	add.s32 	%r255, %r251, %r254;
	add.s32 	%r256, %r585, 3840;
	mul.wide.u32 	%rd45, %r256, 4;
	add.s64 	%rd46, %rd2, %rd45;
	ld.global.u32 	%r257, [%rd46];
	setp.gt.s32 	%p57, %r257, 0;
	selp.u32 	%r258, 1, 0, %p57;
	add.s32 	%r600, %r255, %r258;
	add.s32 	%r586, %r586, 4096;
	add.s32 	%r585, %r585, 4096;
	add.s32 	%r584, %r584, 16;
	setp.ne.s32 	%p58, %r584, 0;
	@%p58 bra 	$L__BB4_35;
	add.s32 	%r592, %r586, -2048;
$L__BB4_37:
	setp.eq.s32 	%p59, %r50, 0;
	@%p59 bra 	$L__BB4_46;
	and.b32  	%r66, %r49, 7;
	setp.lt.u32 	%p60, %r50, 8;
	@%p60 bra 	$L__BB4_40;
	add.s32 	%r260, %r592, %r583;
	mul.wide.u32 	%rd47, %r260, 4;
	add.s64 	%rd48, %rd2, %rd47;
	ld.global.u32 	%r261, [%rd48];
	setp.gt.s32 	%p61, %r261, 0;
	selp.u32 	%r262, 1, 0, %p61;
	add.s32 	%r263, %r600, %r262;
	add.s32 	%r264, %r260, 256;
	mul.wide.u32 	%rd49, %r264, 4;
	add.s64 	%rd50, %rd2, %rd49;
	ld.global.u32 	%r265, [%rd50];
	setp.gt.s32 	%p62, %r265, 0;
	selp.u32 	%r266, 1, 0, %p62;
	add.s32 	%r267, %r263, %r266;
	add.s32 	%r268, %r260, 512;
	mul.wide.u32 	%rd51, %r268, 4;
	add.s64 	%rd52, %rd2, %rd51;
	ld.global.u32 	%r269, [%rd52];
	setp.gt.s32 	%p63, %r269, 0;
	selp.u32 	%r270, 1, 0, %p63;
	add.s32 	%r271, %r267, %r270;
	add.s32 	%r272, %r260, 768;
	mul.wide.u32 	%rd53, %r272, 4;
	add.s64 	%rd54, %rd2, %rd53;
	ld.global.u32 	%r273, [%rd54];
	setp.gt.s32 	%p64, %r273, 0;
	selp.u32 	%r274, 1, 0, %p64;
	add.s32 	%r275, %r271, %r274;
	add.s32 	%r276, %r260, 1024;
	mul.wide.u32 	%rd55, %r276, 4;
	add.s64 	%rd56, %rd2, %rd55;
	ld.global.u32 	%r277, [%rd56];
	setp.gt.s32 	%p65, %r277, 0;
	selp.u32 	%r278, 1, 0, %p65;
	add.s32 	%r279, %r275, %r278;
	add.s32 	%r280, %r260, 1280;
	mul.wide.u32 	%rd57, %r280, 4;
	add.s64 	%rd58, %rd2, %rd57;
	ld.global.u32 	%r281, [%rd58];
	setp.gt.s32 	%p66, %r281, 0;
	selp.u32 	%r282, 1, 0, %p66;
	add.s32 	%r283, %r279, %r282;
	add.s32 	%r284, %r260, 1536;
	mul.wide.u32 	%rd59, %r284, 4;
	add.s64 	%rd60, %rd2, %rd59;
	ld.global.u32 	%r285, [%rd60];
	setp.gt.s32 	%p67, %r285, 0;
	selp.u32 	%r286, 1, 0, %p67;
	add.s32 	%r287, %r283, %r286;
	add.s32 	%r288, %r260, 1792;
	mul.wide.u32 	%rd61, %r288, 4;
	add.s64 	%rd62, %rd2, %rd61;
	ld.global.u32 	%r289, [%rd62];
	setp.gt.s32 	%p68, %r289, 0;
	selp.u32 	%r290, 1, 0, %p68;
	add.s32 	%r600, %r287, %r290;
	add.s32 	%r592, %r592, 2048;
$L__BB4_40:
	setp.eq.s32 	%p69, %r66, 0;
	@%p69 bra 	$L__BB4_46;
	and.b32  	%r72, %r49, 3;
	setp.lt.u32 	%p70, %r66, 4;
	@%p70 bra 	$L__BB4_43;
	add.s32 	%r292, %r592, %r583;
	mul.wide.u32 	%rd63, %r292, 4;
	add.s64 	%rd64, %rd2, %rd63;
	ld.global.u32 	%r293, [%rd64];
	setp.gt.s32 	%p71, %r293, 0;
	selp.u32 	%r294, 1, 0, %p71;
	add.s32 	%r295, %r600, %r294;
	add.s32 	%r296, %r292, 256;
	mul.wide.u32 	%rd65, %r296, 4;
	add.s64 	%rd66, %rd2, %rd65;
	ld.global.u32 	%r297, [%rd66];
	setp.gt.s32 	%p72, %r297, 0;
	selp.u32 	%r298, 1, 0, %p72;
	add.s32 	%r299, %r295, %r298;
	add.s32 	%r300, %r292, 512;
	mul.wide.u32 	%rd67, %r300, 4;
	add.s64 	%rd68, %rd2, %rd67;
	ld.global.u32 	%r301, [%rd68];
	setp.gt.s32 	%p73, %r301, 0;
	selp.u32 	%r302, 1, 0, %p73;
	add.s32 	%r303, %r299, %r302;
	add.s32 	%r304, %r292, 768;
	mul.wide.u32 	%rd69, %r304, 4;
	add.s64 	%rd70, %rd2, %rd69;
	ld.global.u32 	%r305, [%rd70];
	setp.gt.s32 	%p74, %r305, 0;
	selp.u32 	%r306, 1, 0, %p74;
	add.s32 	%r600, %r303, %r306;
	add.s32 	%r592, %r592, 1024;
$L__BB4_43:
	setp.eq.s32 	%p75, %r72, 0;
	@%p75 bra 	$L__BB4_46;
	add.s32 	%r598, %r592, %r583;
	neg.s32 	%r597, %r72;
$L__BB4_45:
	.pragma "nounroll";
	mul.wide.u32 	%rd71, %r598, 4;
	add.s64 	%rd72, %rd2, %rd71;
	ld.global.u32 	%r307, [%rd72];
	setp.gt.s32 	%p76, %r307, 0;
	selp.u32 	%r308, 1, 0, %p76;
	add.s32 	%r600, %r600, %r308;
	add.s32 	%r598, %r598, 256;
	add.s32 	%r597, %r597, 1;
	setp.ne.s32 	%p77, %r597, 0;
	@%p77 bra 	$L__BB4_45;
$L__BB4_46:
	// begin inline asm
	mov.u32 %r309, %laneid;
	// end inline asm
	mov.b32 	%r312, 1;
	mov.b32 	%r333, 31;
	mov.b32 	%r334, -1;
	// begin inline asm
	shfl.sync.down.b32 %r310, %r600, %r312, %r333, %r334;
	// end inline asm
	setp.gt.s32 	%p78, %r309, 30;
	selp.b32 	%r335, 0, %r310, %p78;
	add.s32 	%r316, %r335, %r600;
	mov.b32 	%r317, 2;
	// begin inline asm
	shfl.sync.down.b32 %r315, %r316, %r317, %r333, %r334;
	// end inline asm
	setp.gt.s32 	%p79, %r309, 29;
	selp.b32 	%r336, 0, %r315, %p79;
	add.s32 	%r321, %r316, %r336;
	mov.b32 	%r322, 4;
	// begin inline asm
	shfl.sync.down.b32 %r320, %r321, %r322, %r333, %r334;
	// end inline asm
	setp.gt.s32 	%p80, %r309, 27;
	selp.b32 	%r337, 0, %r320, %p80;
	add.s32 	%r326, %r321, %r337;
	mov.b32 	%r327, 8;
	// begin inline asm
	shfl.sync.down.b32 %r325, %r326, %r327, %r333, %r334;
	// end inline asm
	setp.gt.s32 	%p81, %r309, 23;
	selp.b32 	%r338, 0, %r325, %p81;
	add.s32 	%r331, %r326, %r338;
	mov.b32 	%r332, 16;
	// begin inline asm
	shfl.sync.down.b32 %r330, %r331, %r332, %r333, %r334;
	// end inline asm
	setp.gt.s32 	%p82, %r309, 15;
	selp.b32 	%r339, 0, %r330, %p82;
	add.s32 	%r601, %r331, %r339;
	setp.ne.s32 	%p83, %r309, 0;
	@%p83 bra 	$L__BB4_48;
	shr.u32 	%r340, %r40, 3;
	and.b32  	%r341, %r340, 124;
	mov.u32 	%r342, _ZZN3cub18CUB_300001_SM_10006detail6reduce28DeviceReduceSingleTileKernelINS2_10policy_hubIijN4cuda3std3__44plusIiEEE10Policy1000EN6thrust24THRUST_300001_SM_1000_NS6detail15normal_iteratorINSD_10device_ptrIiEEEEPijS9_ii17ThresholdToBinaryEEvT0_T1_T2_T3_T4_T6_E12temp_storage;
	add.s32 	%r343, %r342, %r341;
	st.shared.u32 	[%r343+8], %r601;
$L__BB4_48:
	bar.sync 	0;
	setp.ne.s32 	%p84, %r40, 0;
	@%p84 bra 	$L__BB4_50;
	ld.shared.u32 	%r344, [_ZZN3cub18CUB_300001_SM_10006detail6reduce28DeviceReduceSingleTileKernelINS2_10policy_hubIijN4cuda3std3__44plusIiEEE10Policy1000EN6thrust24THRUST_300001_SM_1000_NS6detail15normal_iteratorINSD_10device_ptrIiEEEEPijS9_ii17ThresholdToBinaryEEvT0_T1_T2_T3_T4_T6_E12temp_storage+12];
	add.s32 	%r345, %r344, %r601;
	ld.shared.u32 	%r346, [_ZZN3cub18CUB_300001_SM_10006detail6reduce28DeviceReduceSingleTileKernelINS2_10policy_hubIijN4cuda3std3__44plusIiEEE10Policy1000EN6thrust24THRUST_300001_SM_1000_NS6detail15normal_iteratorINSD_10device_ptrIiEEEEPijS9_ii17ThresholdToBinaryEEvT0_T1_T2_T3_T4_T6_E12temp_storage+16];
	add.s32 	%r347, %r345, %r346;
	ld.shared.u32 	%r348, [_ZZN3cub18CUB_300001_SM_10006detail6reduce28DeviceReduceSingleTileKernelINS2_10policy_hubIijN4cuda3std3__44plusIiEEE10Policy1000EN6thrust24THRUST_300001_SM_1000_NS6detail15normal_iteratorINSD_10device_ptrIiEEEEPijS9_ii17ThresholdToBinaryEEvT0_T1_T2_T3_T4_T6_E12temp_storage+20];
	add.s32 	%r349, %r347, %r348;
	ld.shared.u32 	%r350, [_ZZN3cub18CUB_300001_SM_10006detail6reduce28DeviceReduceSingleTileKernelINS2_10policy_hubIijN4cuda3std3__44plusIiEEE10Policy1000EN6thrust24THRUST_300001_SM_1000_NS6detail15normal_iteratorINSD_10device_ptrIiEEEEPijS9_ii17ThresholdToBinaryEEvT0_T1_T2_T3_T4_T6_E12temp_storage+24];
	add.s32 	%r351, %r349, %r350;
	ld.shared.u32 	%r352, [_ZZN3cub18CUB_300001_SM_10006detail6reduce28DeviceReduceSingleTileKernelINS2_10policy_hubIijN4cuda3std3__44plusIiEEE10Policy1000EN6thrust24THRUST_300001_SM_1000_NS6detail15normal_iteratorINSD_10device_ptrIiEEEEPijS9_ii17ThresholdToBinaryEEvT0_T1_T2_T3_T4_T6_E12temp_storage+28];
	add.s32 	%r353, %r351, %r352;
	ld.shared.u32 	%r354, [_ZZN3cub18CUB_300001_SM_10006detail6reduce28DeviceReduceSingleTileKernelINS2_10policy_hubIijN4cuda3std3__44plusIiEEE10Policy1000EN6thrust24THRUST_300001_SM_1000_NS6detail15normal_iteratorINSD_10device_ptrIiEEEEPijS9_ii17ThresholdToBinaryEEvT0_T1_T2_T3_T4_T6_E12temp_storage+32];
	add.s32 	%r355, %r353, %r354;
	ld.shared.u32 	%r356, [_ZZN3cub18CUB_300001_SM_10006detail6reduce28DeviceReduceSingleTileKernelINS2_10policy_hubIijN4cuda3std3__44plusIiEEE10Policy1000EN6thrust24THRUST_300001_SM_1000_NS6detail15normal_iteratorINSD_10device_ptrIiEEEEPijS9_ii17ThresholdToBinaryEEvT0_T1_T2_T3_T4_T6_E12temp_storage+36];
	add.s32 	%r601, %r355, %r356;
$L__BB4_50:
	mov.u32 	%r560, %tid.x;
	setp.ne.s32 	%p148, %r560, 0;
	@%p148 bra 	$L__BB4_52;
	add.s32 	%r561, %r601, %r91;
	st.global.u32 	[%rd1], %r561;
$L__BB4_52:
	ret;

}
	// .globl	_ZN3cub18CUB_300001_SM_10006detail6reduce18DeviceReduceKernelINS2_10policy_hubIijN4cuda3std3__44plusIiEEE10Policy1000EN6thrust24THRUST_300001_SM_1000_NS6detail15normal_iteratorINSD_10device_ptrIiEEEEjS9_i17ThresholdToBinaryEEvT0_PT3_T1_NS0_13GridEvenShareISN_EET2_T4_
.visible .entry _ZN3cub18CUB_300001_SM_10006detail6reduce18DeviceReduceKernelINS2_10policy_hubIijN4cuda3std3__44plusIiEEE10Policy1000EN6thrust24THRUST_300001_SM_1000_NS6detail15normal_iteratorINSD_10device_ptrIiEEEEjS9_i17ThresholdToBinaryEEvT0_PT3_T1_NS0_13GridEvenShareISN_EET2_T4_(
	.param .align 8 .b8 _ZN3cub18CUB_300001_SM_10006detail6reduce18DeviceReduceKernelINS2_10policy_hubIijN4cuda3std3__44plusIiEEE10Policy1000EN6thrust24THRUST_300001_SM_1000_NS6detail15normal_iteratorINSD_10device_ptrIiEEEEjS9_i17ThresholdToBinaryEEvT0_PT3_T1_NS0_13GridEvenShareISN_EET2_T4__param_0[8],
	.param .u64 .ptr .align 1 _ZN3cub18CUB_300001_SM_10006detail6reduce18DeviceReduceKernelINS2_10policy_hubIijN4cuda3std3__44plusIiEEE10Policy1000EN6thrust24THRUST_300001_SM_1000_NS6detail15normal_iteratorINSD_10device_ptrIiEEEEjS9_i17ThresholdToBinaryEEvT0_PT3_T1_NS0_13GridEvenShareISN_EET2_T4__param_1,
	.param .u32 _ZN3cub18CUB_300001_SM_10006detail6reduce18DeviceReduceKernelINS2_10policy_hubIijN4cuda3std3__44plusIiEEE10Policy1000EN6thrust24THRUST_300001_SM_1000_NS6detail15normal_iteratorINSD_10device_ptrIiEEEEjS9_i17ThresholdToBinaryEEvT0_PT3_T1_NS0_13GridEvenShareISN_EET2_T4__param_2,
	.param .align 4 .b8 _ZN3cub18CUB_300001_SM_10006detail6reduce18DeviceReduceKernelINS2_10policy_hubIijN4cuda3std3__44plusIiEEE10Policy1000EN6thrust24THRUST_300001_SM_1000_NS6detail15normal_iteratorINSD_10device_ptrIiEEEEjS9_i17ThresholdToBinaryEEvT0_PT3_T1_NS0_13GridEvenShareISN_EET2_T4__param_3[40],
	.param .align 1 .b8 _ZN3cub18CUB_300001_SM_10006detail6reduce18DeviceReduceKernelINS2_10policy_hubIijN4cuda3std3__44plusIiEEE10Policy1000EN6thrust24THRUST_300001_SM_1000_NS6detail15normal_iteratorINSD_10device_ptrIiEEEEjS9_i17ThresholdToBinaryEEvT0_PT3_T1_NS0_13GridEvenShareISN_EET2_T4__param_4[1],
	.param .align 1 .b8 _ZN3cub18CUB_300001_SM_10006detail6reduce18DeviceReduceKernelINS2_10policy_hubIijN4cuda3std3__44plusIiEEE10Policy1000EN6thrust24THRUST_300001_SM_1000_NS6detail15normal_iteratorINSD_10device_ptrIiEEEEjS9_i17ThresholdToBinaryEEvT0_PT3_T1_NS0_13GridEvenShareISN_EET2_T4__param_5[1]
)
.maxntid 256
{
	.reg .pred 	%p<148>;
	.reg .b16 	%rs<4>;
	.reg .b32 	%r<666>;
	.reg .b64 	%rd<130>;
	// demoted variable
	.shared .align 4 .b8 _ZZN3cub18CUB_300001_SM_10006detail6reduce18DeviceReduceKernelINS2_10policy_hubIijN4cuda3std3__44plusIiEEE10Policy1000EN6thrust24THRUST_300001_SM_1000_NS6detail15normal_iteratorINSD_10device_ptrIiEEEEjS9_i17ThresholdToBinaryEEvT0_PT3_T1_NS0_13GridEvenShareISN_EET2_T4_E12temp_storage[44];
	ld.param.u32 	%r1, [_ZN3cub18CUB_300001_SM_10006detail6reduce18DeviceReduceKernelINS2_10policy_hubIijN4cuda3std3__44plusIiEEE10Policy1000EN6thrust24THRUST_300001_SM_1000_NS6detail15normal_iteratorINSD_10device_ptrIiEEEEjS9_i17ThresholdToBinaryEEvT0_PT3_T1_NS0_13GridEvenShareISN_EET2_T4__param_3+20];
	ld.param.u32 	%r2, [_ZN3cub18CUB_300001_SM_10006detail6reduce18DeviceReduceKernelINS2_10policy_hubIijN4cuda3std3__44plusIiEEE10Policy1000EN6thrust24THRUST_300001_SM_1000_NS6detail15normal_iteratorINSD_10device_ptrIiEEEEjS9_i17ThresholdToBinaryEEvT0_PT3_T1_NS0_13GridEvenShareISN_EET2_T4__param_3+24];
	ld.param.u64 	%rd3, [_ZN3cub18CUB_300001_SM_10006detail6reduce18DeviceReduceKernelINS2_10policy_hubIijN4cuda3std3__44plusIiEEE10Policy1000EN6thrust24THRUST_300001_SM_1000_NS6detail15normal_iteratorINSD_10device_ptrIiEEEEjS9_i17ThresholdToBinaryEEvT0_PT3_T1_NS0_13GridEvenShareISN_EET2_T4__param_0];
	cvta.to.global.u64 	%rd1, %rd3;
	mov.u32 	%r3, %ctaid.x;
	shl.b32 	%r4, %r2, 12;
	shl.b32 	%r647, %r3, 12;
	sub.s32 	%r6, %r1, %r647;
	setp.gt.u32 	%p1, %r6, 4095;
	@%p1 bra 	$L__BB5_26;
	mov.u32 	%r7, %tid.x;
	setp.ge.u32 	%p84, %r7, %r6;
	mov.b32 	%r641, 0;
	mov.u32 	%r630, %r7;
	@%p84 bra 	$L__BB5_3;
	add.s32 	%r391, %r647, %r7;
	mul.wide.u32 	%rd66, %r391, 4;
	add.s64 	%rd67, %rd1, %rd66;
	ld.global.u32 	%r392, [%rd67];
	setp.gt.s32 	%p85, %r392, 0;
	selp.u32 	%r641, 1, 0, %p85;
	add.s32 	%r630, %r7, 256;
$L__BB5_3:
	setp.ge.u32 	%p86, %r630, %r6;
	@%p86 bra 	$L__BB5_17;
	not.b32 	%r394, %r630;
	add.s32 	%r395, %r1, %r394;
	sub.s32 	%r396, %r395, %r647;
	shr.u32 	%r397, %r396, 8;
	add.s32 	%r12, %r397, 1;
	and.b32  	%r13, %r12, 15;
	setp.lt.u32 	%p87, %r396, 3840;
	@%p87 bra 	$L__BB5_8;
	or.b32  	%r627, %r630, 2048;
	add.s32 	%r626, %r630, %r647;
	and.b32  	%r398, %r12, 33554416;
	neg.s32 	%r625, %r398;
$L__BB5_6:
	.pragma "nounroll";
	mul.wide.u32 	%rd68, %r626, 4;
	add.s64 	%rd69, %rd1, %rd68;
	ld.global.u32 	%r399, [%rd69];
	setp.gt.s32 	%p88, %r399, 0;
	selp.u32 	%r400, 1, 0, %p88;
	add.s32 	%r401, %r641, %r400;
	add.s32 	%r402, %r626, 256;
	mul.wide.u32 	%rd70, %r402, 4;
	add.s64 	%rd71, %rd1, %rd70;
	ld.global.u32 	%r403, [%rd71];
	setp.gt.s32 	%p89, %r403, 0;
	selp.u32 	%r404, 1, 0, %p89;
	add.s32 	%r405, %r401, %r404;
	add.s32 	%r406, %r626, 512;
	mul.wide.u32 	%rd72, %r406, 4;
	add.s64 	%rd73, %rd1, %rd72;
	ld.global.u32 	%r407, [%rd73];
	setp.gt.s32 	%p90, %r407, 0;
	selp.u32 	%r408, 1, 0, %p90;
	add.s32 	%r409, %r405, %r408;
	add.s32 	%r410, %r626, 768;
	mul.wide.u32 	%rd74, %r410, 4;
	add.s64 	%rd75, %rd1, %rd74;
	ld.global.u32 	%r411, [%rd75];
	setp.gt.s32 	%p91, %r411, 0;
	selp.u32 	%r412, 1, 0, %p91;
	add.s32 	%r413, %r409, %r412;
	add.s32 	%r414, %r626, 1024;
	mul.wide.u32 	%rd76, %r414, 4;
	add.s64 	%rd77, %rd1, %rd76;
	ld.global.u32 	%r415, [%rd77];
	setp.gt.s32 	%p92, %r415, 0;
	selp.u32 	%r416, 1, 0, %p92;
	add.s32 	%r417, %r413, %r416;
	add.s32 	%r418, %r626, 1280;
	mul.wide.u32 	%rd78, %r418, 4;
	add.s64 	%rd79, %rd1, %rd78;
	ld.global.u32 	%r419, [%rd79];
	setp.gt.s32 	%p93, %r419, 0;
	selp.u32 	%r420, 1, 0, %p93;
	add.s32 	%r421, %r417, %r420;
	add.s32 	%r422, %r626, 1536;
	mul.wide.u32 	%rd80, %r422, 4;
	add.s64 	%rd81, %rd1, %rd80;
	ld.global.u32 	%r423, [%rd81];
	setp.gt.s32 	%p94, %r423, 0;
	selp.u32 	%r424, 1, 0, %p94;
	add.s32 	%r425, %r421, %r424;
	add.s32 	%r426, %r626, 1792;
	mul.wide.u32 	%rd82, %r426, 4;
	add.s64 	%rd83, %rd1, %rd82;
	ld.global.u32 	%r427, [%rd83];
	setp.gt.s32 	%p95, %r427, 0;
	selp.u32 	%r428, 1, 0, %p95;
	add.s32 	%r429, %r425, %r428;
	add.s32 	%r430, %r626, 2048;
	mul.wide.u32 	%rd84, %r430, 4;
	add.s64 	%rd85, %rd1, %rd84;
	ld.global.u32 	%r431, [%rd85];
	setp.gt.s32 	%p96, %r431, 0;
	selp.u32 	%r432, 1, 0, %p96;
	add.s32 	%r433, %r429, %r432;
	add.s32 	%r434, %r626, 2304;
	mul.wide.u32 	%rd86, %r434, 4;
	add.s64 	%rd87, %rd1, %rd86;
	ld.global.u32 	%r435, [%rd87];
	setp.gt.s32 	%p97, %r435, 0;
	selp.u32 	%r436, 1, 0, %p97;
	add.s32 	%r437, %r433, %r436;
	add.s32 	%r438, %r626, 2560;
	mul.wide.u32 	%rd88, %r438, 4;
	add.s64 	%rd89, %rd1, %rd88;
	ld.global.u32 	%r439, [%rd89];
	setp.gt.s32 	%p98, %r439, 0;
	selp.u32 	%r440, 1, 0, %p98;
	add.s32 	%r441, %r437, %r440;
	add.s32 	%r442, %r626, 2816;
	mul.wide.u32 	%rd90, %r442, 4;
	add.s64 	%rd91, %rd1, %rd90;
	ld.global.u32 	%r443, [%rd91];
	setp.gt.s32 	%p99, %r443, 0;
	selp.u32 	%r444, 1, 0, %p99;
	add.s32 	%r445, %r441, %r444;
	add.s32 	%r446, %r626, 3072;
	mul.wide.u32 	%rd92, %r446, 4;
	add.s64 	%rd93, %rd1, %rd92;
	ld.global.u32 	%r447, [%rd93];
	setp.gt.s32 	%p100, %r447, 0;
	selp.u32 	%r448, 1, 0, %p100;
	add.s32 	%r449, %r445, %r448;
	add.s32 	%r450, %r626, 3328;
	mul.wide.u32 	%rd94, %r450, 4;
	add.s64 	%rd95, %rd1, %rd94;
	ld.global.u32 	%r451, [%rd95];
	setp.gt.s32 	%p101, %r451, 0;
	selp.u32 	%r452, 1, 0, %p101;
	add.s32 	%r453, %r449, %r452;
	add.s32 	%r454, %r626, 3584;
	mul.wide.u32 	%rd96, %r454, 4;
	add.s64 	%rd97, %rd1, %rd96;
	ld.global.u32 	%r455, [%rd97];
	setp.gt.s32 	%p102, %r455, 0;
	selp.u32 	%r456, 1, 0, %p102;
	add.s32 	%r457, %r453, %r456;
	add.s32 	%r458, %r626, 3840;
	mul.wide.u32 	%rd98, %r458, 4;
	add.s64 	%rd99, %rd1, %rd98;
	ld.global.u32 	%r459, [%rd99];
	setp.gt.s32 	%p103, %r459, 0;
	selp.u32 	%r460, 1, 0, %p103;
	add.s32 	%r641, %r457, %r460;
	add.s32 	%r627, %r627, 4096;
	add.s32 	%r626, %r626, 4096;
	add.s32 	%r625, %r625, 16;
	setp.ne.s32 	%p104, %r625, 0;
	@%p104 bra 	$L__BB5_6;
	add.s32 	%r630, %r627, -2048;
$L__BB5_8:
	setp.eq.s32 	%p105, %r13, 0;
	@%p105 bra 	$L__BB5_17;
	and.b32  	%r29, %r12, 7;
	setp.lt.u32 	%p106, %r13, 8;
	@%p106 bra 	$L__BB5_11;
	add.s32 	%r462, %r647, %r630;
	mul.wide.u32 	%rd100, %r462, 4;
	add.s64 	%rd101, %rd1, %rd100;
	ld.global.u32 	%r463, [%rd101];
	setp.gt.s32 	%p107, %r463, 0;
	selp.u32 	%r464, 1, 0, %p107;
	add.s32 	%r465, %r641, %r464;
	add.s32 	%r466, %r462, 256;
	mul.wide.u32 	%rd102, %r466, 4;
	add.s64 	%rd103, %rd1, %rd102;
	ld.global.u32 	%r467, [%rd103];
	setp.gt.s32 	%p108, %r467, 0;
	selp.u32 	%r468, 1, 0, %p108;
	add.s32 	%r469, %r465, %r468;
	add.s32 	%r470, %r462, 512;
	mul.wide.u32 	%rd104, %r470, 4;
	add.s64 	%rd105, %rd1, %rd104;
	ld.global.u32 	%r471, [%rd105];
	setp.gt.s32 	%p109, %r471, 0;
	selp.u32 	%r472, 1, 0, %p109;
	add.s32 	%r473, %r469, %r472;
	add.s32 	%r474, %r462, 768;
	mul.wide.u32 	%rd106, %r474, 4;
	add.s64 	%rd107, %rd1, %rd106;
	ld.global.u32 	%r475, [%rd107];
	setp.gt.s32 	%p110, %r475, 0;
	selp.u32 	%r476, 1, 0, %p110;
	add.s32 	%r477, %r473, %r476;
	add.s32 	%r478, %r462, 1024;
	mul.wide.u32 	%rd108, %r478, 4;
	add.s64 	%rd109, %rd1, %rd108;
	ld.global.u32 	%r479, [%rd109];
	setp.gt.s32 	%p111, %r479, 0;
	selp.u32 	%r480, 1, 0, %p111;
	add.s32 	%r481, %r477, %r480;
	add.s32 	%r482, %r462, 1280;
	mul.wide.u32 	%rd110, %r482, 4;
	add.s64 	%rd111, %rd1, %rd110;
	ld.global.u32 	%r483, [%rd111];
	setp.gt.s32 	%p112, %r483, 0;
	selp.u32 	%r484, 1, 0, %p112;
	add.s32 	%r485, %r481, %r484;
	add.s32 	%r486, %r462, 1536;
	mul.wide.u32 	%rd112, %r486, 4;
	add.s64 	%rd113, %rd1, %rd112;
	ld.global.u32 	%r487, [%rd113];
	setp.gt.s32 	%p113, %r487, 0;
	selp.u32 	%r488, 1, 0, %p113;
	add.s32 	%r489, %r485, %r488;
	add.s32 	%r490, %r462, 1792;
	mul.wide.u32 	%rd114, %r490, 4;
	add.s64 	%rd115, %rd1, %rd114;
	ld.global.u32 	%r491, [%rd115];
	setp.gt.s32 	%p114, %r491, 0;
	selp.u32 	%r492, 1, 0, %p114;
	add.s32 	%r641, %r489, %r492;
	add.s32 	%r630, %r630, 2048;
$L__BB5_11:
	setp.eq.s32 	%p115, %r29, 0;
	@%p115 bra 	$L__BB5_17;
	and.b32  	%r35, %r12, 3;
	setp.lt.u32 	%p116, %r29, 4;
	@%p116 bra 	$L__BB5_14;
	add.s32 	%r494, %r647, %r630;
	mul.wide.u32 	%rd116, %r494, 4;
	add.s64 	%rd117, %rd1, %rd116;
	ld.global.u32 	%r495, [%rd117];
	setp.gt.s32 	%p117, %r495, 0;
	selp.u32 	%r496, 1, 0, %p117;
	add.s32 	%r497, %r641, %r496;
	add.s32 	%r498, %r494, 256;
	mul.wide.u32 	%rd118, %r498, 4;
	add.s64 	%rd119, %rd1, %rd118;
	ld.global.u32 	%r499, [%rd119];
	setp.gt.s32 	%p118, %r499, 0;
	selp.u32 	%r500, 1, 0, %p118;
	add.s32 	%r501, %r497, %r500;
	add.s32 	%r502, %r494, 512;
	mul.wide.u32 	%rd120, %r502, 4;
	add.s64 	%rd121, %rd1, %rd120;
	ld.global.u32 	%r503, [%rd121];
	setp.gt.s32 	%p119, %r503, 0;
	selp.u32 	%r504, 1, 0, %p119;
	add.s32 	%r505, %r501, %r504;
	add.s32 	%r506, %r494, 768;
	mul.wide.u32 	%rd122, %r506, 4;
	add.s64 	%rd123, %rd1, %rd122;
	ld.global.u32 	%r507, [%rd123];
	setp.gt.s32 	%p120, %r507, 0;
	selp.u32 	%r508, 1, 0, %p120;
	add.s32 	%r641, %r505, %r508;
	add.s32 	%r630, %r630, 1024;
$L__BB5_14:
	setp.eq.s32 	%p121, %r35, 0;
	@%p121 bra 	$L__BB5_17;
	add.s32 	%r639, %r630, %r647;
	neg.s32 	%r638, %r35;
$L__BB5_16:
	.pragma "nounroll";
	mul.wide.u32 	%rd124, %r639, 4;
	add.s64 	%rd125, %rd1, %rd124;
	ld.global.u32 	%r509, [%rd125];
	setp.gt.s32 	%p122, %r509, 0;
	selp.u32 	%r510, 1, 0, %p122;
	add.s32 	%r641, %r641, %r510;
	add.s32 	%r639, %r639, 256;
	add.s32 	%r638, %r638, 1;
	setp.ne.s32 	%p123, %r638, 0;
	@%p123 bra 	$L__BB5_16;
$L__BB5_17:
	setp.lt.u32 	%p124, %r6, 256;
	@%p124 bra 	$L__BB5_22;
	// begin inline asm
	mov.u32 %r574, %laneid;
	// end inline asm
	mov.b32 	%r577, 1;
	mov.b32 	%r598, 31;
	mov.b32 	%r599, -1;
	// begin inline asm
	shfl.sync.down.b32 %r575, %r641, %r577, %r598, %r599;
	// end inline asm
	setp.gt.s32 	%p140, %r574, 30;
	selp.b32 	%r600, 0, %r575, %p140;
	add.s32 	%r581, %r600, %r641;
	mov.b32 	%r582, 2;
	// begin inline asm
	shfl.sync.down.b32 %r580, %r581, %r582, %r598, %r599;
	// end inline asm
	setp.gt.s32 	%p141, %r574, 29;
	selp.b32 	%r601, 0, %r580, %p141;
	add.s32 	%r586, %r581, %r601;
	mov.b32 	%r587, 4;
	// begin inline asm
	shfl.sync.down.b32 %r585, %r586, %r587, %r598, %r599;
	// end inline asm
	setp.gt.s32 	%p142, %r574, 27;
	selp.b32 	%r602, 0, %r585, %p142;
	add.s32 	%r591, %r586, %r602;
	mov.b32 	%r592, 8;
	// begin inline asm
	shfl.sync.down.b32 %r590, %r591, %r592, %r598, %r599;
	// end inline asm
	setp.gt.s32 	%p143, %r574, 23;
	selp.b32 	%r603, 0, %r590, %p143;
	add.s32 	%r596, %r591, %r603;
	mov.b32 	%r597, 16;
	// begin inline asm
	shfl.sync.down.b32 %r595, %r596, %r597, %r598, %r599;
	// end inline asm
	setp.gt.s32 	%p144, %r574, 15;
	selp.b32 	%r604, 0, %r595, %p144;
	add.s32 	%r665, %r596, %r604;
	setp.ne.s32 	%p145, %r574, 0;
	@%p145 bra 	$L__BB5_20;
	shr.u32 	%r605, %r7, 3;
	and.b32  	%r606, %r605, 124;
	mov.u32 	%r607, _ZZN3cub18CUB_300001_SM_10006detail6reduce18DeviceReduceKernelINS2_10policy_hubIijN4cuda3std3__44plusIiEEE10Policy1000EN6thrust24THRUST_300001_SM_1000_NS6detail15normal_iteratorINSD_10device_ptrIiEEEEjS9_i17ThresholdToBinaryEEvT0_PT3_T1_NS0_13GridEvenShareISN_EET2_T4_E12temp_storage;
	add.s32 	%r608, %r607, %r606;
	st.shared.u32 	[%r608+8], %r665;
$L__BB5_20:
	bar.sync 	0;
	setp.ne.s32 	%p146, %r7, 0;
	@%p146 bra 	$L__BB5_48;
	ld.shared.u32 	%r609, [_ZZN3cub18CUB_300001_SM_10006detail6reduce18DeviceReduceKernelINS2_10policy_hubIijN4cuda3std3__44plusIiEEE10Policy1000EN6thrust24THRUST_300001_SM_1000_NS6detail15normal_iteratorINSD_10device_ptrIiEEEEjS9_i17ThresholdToBinaryEEvT0_PT3_T1_NS0_13GridEvenShareISN_EET2_T4_E12temp_storage+12];
	add.s32 	%r610, %r609, %r665;
	ld.shared.u32 	%r611, [_ZZN3cub18CUB_300001_SM_10006detail6reduce18DeviceReduceKernelINS2_10policy_hubIijN4cuda3std3__44plusIiEEE10Policy1000EN6thrust24THRUST_300001_SM_1000_NS6detail15normal_iteratorINSD_10device_ptrIiEEEEjS9_i17ThresholdToBinaryEEvT0_PT3_T1_NS0_13GridEvenShareISN_EET2_T4_E12temp_storage+16];
	add.s32 	%r612, %r610, %r611;
	ld.shared.u32 	%r613, [_ZZN3cub18CUB_300001_SM_10006detail6reduce18DeviceReduceKernelINS2_10policy_hubIijN4cuda3std3__44plusIiEEE10Policy1000EN6thrust24THRUST_300001_SM_1000_NS6detail15normal_iteratorINSD_10device_ptrIiEEEEjS9_i17ThresholdToBinaryEEvT0_PT3_T1_NS0_13GridEvenShareISN_EET2_T4_E12temp_storage+20];
	add.s32 	%r614, %r612, %r613;
	ld.shared.u32 	%r615, [_ZZN3cub18CUB_300001_SM_10006detail6reduce18DeviceReduceKernelINS2_10policy_hubIijN4cuda3std3__44plusIiEEE10Policy1000EN6thrust24THRUST_300001_SM_1000_NS6detail15normal_iteratorINSD_10device_ptrIiEEEEjS9_i17ThresholdToBinaryEEvT0_PT3_T1_NS0_13GridEvenShareISN_EET2_T4_E12temp_storage+24];
	add.s32 	%r616, %r614, %r615;
	ld.shared.u32 	%r617, [_ZZN3cub18CUB_300001_SM_10006detail6reduce18DeviceReduceKernelINS2_10policy_hubIijN4cuda3std3__44plusIiEEE10Policy1000EN6thrust24THRUST_300001_SM_1000_NS6detail15normal_iteratorINSD_10device_ptrIiEEEEjS9_i17ThresholdToBinaryEEvT0_PT3_T1_NS0_13GridEvenShareISN_EET2_T4_E12temp_storage+28];
	add.s32 	%r618, %r616, %r617;
	ld.shared.u32 	%r619, [_ZZN3cub18CUB_300001_SM_10006detail6reduce18DeviceReduceKernelINS2_10policy_hubIijN4cuda3std3__44plusIiEEE10Policy1000EN6thrust24THRUST_300001_SM_1000_NS6detail15normal_iteratorINSD_10device_ptrIiEEEEjS9_i17ThresholdToBinaryEEvT0_PT3_T1_NS0_13GridEvenShareISN_EET2_T4_E12temp_storage+32];
	add.s32 	%r620, %r618, %r619;
	ld.shared.u32 	%r621, [_ZZN3cub18CUB_300001_SM_10006detail6reduce18DeviceReduceKernelINS2_10policy_hubIijN4cuda3std3__44plusIiEEE10Policy1000EN6thrust24THRUST_300001_SM_1000_NS6detail15normal_iteratorINSD_10device_ptrIiEEEEjS9_i17ThresholdToBinaryEEvT0_PT3_T1_NS0_13GridEvenShareISN_EET2_T4_E12temp_storage+36];
	add.s32 	%r665, %r620, %r621;
	bra.uni 	$L__BB5_48;
$L__BB5_22:
	// begin inline asm
	mov.u32 %r511, %laneid;
	// end inline asm
	and.b32  	%r537, %r7, 992;
	add.s32 	%r538, %r537, 32;
	setp.gt.u32 	%p125, %r538, %r6;
	not.b32 	%r539, %r537;
	add.s32 	%r540, %r6, %r539;
	selp.b32 	%r535, %r540, 31, %p125;
	mov.b32 	%r514, 1;
	mov.b32 	%r536, -1;
	// begin inline asm
	shfl.sync.down.b32 %r512, %r641, %r514, %r535, %r536;
	// end inline asm
	setp.lt.s32 	%p126, %r511, %r535;
	selp.b32 	%r541, %r512, 0, %p126;
	add.s32 	%r518, %r541, %r641;
	mov.b32 	%r519, 2;
	// begin inline asm
	shfl.sync.down.b32 %r517, %r518, %r519, %r535, %r536;
	// end inline asm
	add.s32 	%r542, %r511, 2;
	setp.gt.s32 	%p127, %r542, %r535;
	selp.b32 	%r543, 0, %r517, %p127;
	add.s32 	%r523, %r518, %r543;
	mov.b32 	%r524, 4;
	// begin inline asm
	shfl.sync.down.b32 %r522, %r523, %r524, %r535, %r536;
	// end inline asm
	add.s32 	%r544, %r511, 4;
	setp.gt.s32 	%p128, %r544, %r535;
	selp.b32 	%r545, 0, %r522, %p128;
	add.s32 	%r528, %r523, %r545;
	mov.b32 	%r529, 8;
	// begin inline asm
	shfl.sync.down.b32 %r527, %r528, %r529, %r535, %r536;
	// end inline asm
	add.s32 	%r546, %r511, 8;
	setp.gt.s32 	%p129, %r546, %r535;
	selp.b32 	%r547, 0, %r527, %p129;
	add.s32 	%r533, %r528, %r547;
	mov.b32 	%r534, 16;
	// begin inline asm
	shfl.sync.down.b32 %r532, %r533, %r534, %r535, %r536;
	// end inline asm
	add.s32 	%r548, %r511, 16;
	setp.gt.s32 	%p130, %r548, %r535;
	selp.b32 	%r549, 0, %r532, %p130;
	add.s32 	%r665, %r533, %r549;
	setp.ne.s32 	%p131, %r511, 0;
	@%p131 bra 	$L__BB5_24;
	shr.u32 	%r550, %r7, 3;
	and.b32  	%r551, %r550, 124;
	mov.u32 	%r552, _ZZN3cub18CUB_300001_SM_10006detail6reduce18DeviceReduceKernelINS2_10policy_hubIijN4cuda3std3__44plusIiEEE10Policy1000EN6thrust24THRUST_300001_SM_1000_NS6detail15normal_iteratorINSD_10device_ptrIiEEEEjS9_i17ThresholdToBinaryEEvT0_PT3_T1_NS0_13GridEvenShareISN_EET2_T4_E12temp_storage;
	add.s32 	%r553, %r552, %r551;
	st.shared.u32 	[%r553+8], %r665;
$L__BB5_24:
	bar.sync 	0;
	setp.ne.s32 	%p132, %r7, 0;
	@%p132 bra 	$L__BB5_48;
	setp.gt.u32 	%p133, %r6, 32;
	ld.shared.u32 	%r554, [_ZZN3cub18CUB_300001_SM_10006detail6reduce18DeviceReduceKernelINS2_10policy_hubIijN4cuda3std3__44plusIiEEE10Policy1000EN6thrust24THRUST_300001_SM_1000_NS6detail15normal_iteratorINSD_10device_ptrIiEEEEjS9_i17ThresholdToBinaryEEvT0_PT3_T1_NS0_13GridEvenShareISN_EET2_T4_E12temp_storage+12];
	selp.b32 	%r555, %r554, 0, %p133;
	add.s32 	%r556, %r555, %r665;
	setp.gt.u32 	%p134, %r6, 64;
	ld.shared.u32 	%r557, [_ZZN3cub18CUB_300001_SM_10006detail6reduce18DeviceReduceKernelINS2_10policy_hubIijN4cuda3std3__44plusIiEEE10Policy1000EN6thrust24THRUST_300001_SM_1000_NS6detail15normal_iteratorINSD_10device_ptrIiEEEEjS9_i17ThresholdToBinaryEEvT0_PT3_T1_NS0_13GridEvenShareISN_EET2_T4_E12temp_storage+16];
	selp.b32 	%r558, %r557, 0, %p134;
	add.s32 	%r559, %r556, %r558;
	setp.gt.u32 	%p135, %r6, 96;
	ld.shared.u32 	%r560, [_ZZN3cub18CUB_300001_SM_10006detail6reduce18DeviceReduceKernelINS2_10policy_hubIijN4cuda3std3__44plusIiEEE10Policy1000EN6thrust24THRUST_300001_SM_1000_NS6detail15normal_iteratorINSD_10device_ptrIiEEEEjS9_i17ThresholdToBinaryEEvT0_PT3_T1_NS0_13GridEvenShareISN_EET2_T4_E12temp_storage+20];
	selp.b32 	%r561, %r560, 0, %p135;
	add.s32 	%r562, %r559, %r561;
	setp.gt.u32 	%p136, %r6, 128;
	ld.shared.u32 	%r563, [_ZZN3cub18CUB_300001_SM_10006detail6reduce18DeviceReduceKernelINS2_10policy_hubIijN4cuda3std3__44plusIiEEE10Policy1000EN6thrust24THRUST_300001_SM_1000_NS6detail15normal_iteratorINSD_10device_ptrIiEEEEjS9_i17ThresholdToBinaryEEvT0_PT3_T1_NS0_13GridEvenShareISN_EET2_T4_E12temp_storage+24];
	selp.b32 	%r564, %r563, 0, %p136;
	add.s32 	%r565, %r562, %r564;
	setp.gt.u32 	%p137, %r6, 160;
	ld.shared.u32 	%r566, [_ZZN3cub18CUB_300001_SM_10006detail6reduce18DeviceReduceKernelINS2_10policy_hubIijN4cuda3std3__44plusIiEEE10Policy1000EN6thrust24THRUST_300001_SM_1000_NS6detail15normal_iteratorINSD_10device_ptrIiEEEEjS9_i17ThresholdToBinaryEEvT0_PT3_T1_NS0_13GridEvenShareISN_EET2_T4_E12temp_storage+28];
	selp.b32 	%r567, %r566, 0, %p137;
	add.s32 	%r568, %r565, %r567;
	setp.gt.u32 	%p138, %r6, 192;
	ld.shared.u32 	%r569, [_ZZN3cub18CUB_300001_SM_10006detail6reduce18DeviceReduceKernelINS2_10policy_hubIijN4cuda3std3__44plusIiEEE10Policy1000EN6thrust24THRUST_300001_SM_1000_NS6detail15normal_iteratorINSD_10device_ptrIiEEEEjS9_i17ThresholdToBinaryEEvT0_PT3_T1_NS0_13GridEvenShareISN_EET2_T4_E12temp_storage+32];
	selp.b32 	%r570, %r569, 0, %p138;
	add.s32 	%r571, %r568, %r570;
	setp.gt.u32 	%p139, %r6, 224;
	ld.shared.u32 	%r572, [_ZZN3cub18CUB_300001_SM_10006detail6reduce18DeviceReduceKernelINS2_10policy_hubIijN4cuda3std3__44plusIiEEE10Policy1000EN6thrust24THRUST_300001_SM_1000_NS6detail15normal_iteratorINSD_10device_ptrIiEEEEjS9_i17ThresholdToBinaryEEvT0_PT3_T1_NS0_13GridEvenShareISN_EET2_T4_E12temp_storage+36];
	selp.b32 	%r573, %r572, 0, %p139;
	add.s32 	%r665, %r571, %r573;
	bra.uni 	$L__BB5_48;
$L__BB5_26:
	mov.u32 	%r54, %tid.x;
	add.s32 	%r110, %r54, %r647;
	mul.wide.u32 	%rd4, %r110, 4;
	add.s64 	%rd5, %rd1, %rd4;
	ld.global.u32 	%r111, [%rd5];
	setp.gt.s32 	%p2, %r111, 0;
	selp.u32 	%r112, 1, 0, %p2;
	ld.global.u32 	%r113, [%rd5+1024];
	setp.gt.s32 	%p3, %r113, 0;
	selp.u32 	%r114, 1, 0, %p3;
	ld.global.u32 	%r115, [%rd5+2048];
	setp.gt.s32 	%p4, %r115, 0;
	selp.u32 	%r116, 1, 0, %p4;
	ld.global.u32 	%r117, [%rd5+3072];
	setp.gt.s32 	%p5, %r117, 0;
	selp.u32 	%r118, 1, 0, %p5;
	ld.global.u32 	%r119, [%rd5+4096];
	setp.gt.s32 	%p6, %r119, 0;
	selp.u32 	%r120, 1, 0, %p6;
	ld.global.u32 	%r121, [%rd5+5120];
	setp.gt.s32 	%p7, %r121, 0;
	selp.u32 	%r122, 1, 0, %p7;
	ld.global.u32 	%r123, [%rd5+6144];
	setp.gt.s32 	%p8, %r123, 0;
	selp.u32 	%r124, 1, 0, %p8;
	ld.global.u32 	%r125, [%rd5+7168];
	setp.gt.s32 	%p9, %r125, 0;
	selp.u32 	%r126, 1, 0, %p9;
	ld.global.u32 	%r127, [%rd5+8192];
	setp.gt.s32 	%p10, %r127, 0;
	selp.u32 	%r128, 1, 0, %p10;
	ld.global.u32 	%r129, [%rd5+9216];
	setp.gt.s32 	%p11, %r129, 0;
	selp.u32 	%r130, 1, 0, %p11;
	ld.global.u32 	%r131, [%rd5+10240];
	setp.gt.s32 	%p12, %r131, 0;
	selp.u32 	%r132, 1, 0, %p12;
	ld.global.u32 	%r133, [%rd5+11264];
	setp.gt.s32 	%p13, %r133, 0;
	selp.u32 	%r134, 1, 0, %p13;
	ld.global.u32 	%r135, [%rd5+12288];
	setp.gt.s32 	%p14, %r135, 0;
	selp.u32 	%r136, 1, 0, %p14;
	ld.global.u32 	%r137, [%rd5+13312];
	setp.gt.s32 	%p15, %r137, 0;
	selp.u32 	%r138, 1, 0, %p15;
	ld.global.u32 	%r139, [%rd5+14336];
	setp.gt.s32 	%p16, %r139, 0;
	selp.u32 	%r140, 1, 0, %p16;
	ld.global.u32 	%r141, [%rd5+15360];
	setp.gt.s32 	%p17, %r141, 0;
	selp.u32 	%r142, 1, 0, %p17;
	add.s32 	%r143, %r114, %r112;
	add.s32 	%r144, %r143, %r116;
	add.s32 	%r145, %r144, %r118;
	add.s32 	%r146, %r145, %r120;
	add.s32 	%r147, %r146, %r122;
	add.s32 	%r148, %r147, %r124;
	add.s32 	%r149, %r148, %r126;
	add.s32 	%r150, %r149, %r128;
	add.s32 	%r151, %r150, %r130;
	add.s32 	%r152, %r151, %r132;
	add.s32 	%r153, %r152, %r134;
	add.s32 	%r154, %r153, %r136;
	add.s32 	%r155, %r154, %r138;
	add.s32 	%r156, %r155, %r140;
	add.s32 	%r664, %r156, %r142;
	setp.lt.u32 	%p18, %r6, %r4;
	@%p18 bra 	$L__BB5_44;
	add.s32 	%r56, %r4, %r647;
	not.b32 	%r158, %r54;
	add.s32 	%r159, %r158, %r1;
	sub.s32 	%r160, %r159, %r4;
	sub.s32 	%r643, %r160, %r647;
	add.s32 	%r161, %r56, %r54;
	add.s32 	%r642, %r161, 2048;
	mov.b32 	%r645, 0;
	mov.u32 	%r644, %r56;
$L__BB5_28:
	add.s32 	%r647, %r647, %r4;
	add.s32 	%r163, %r1, -4096;
	setp.gt.u32 	%p19, %r647, %r163;
	@%p19 bra 	$L__BB5_30;
	add.s32 	%r164, %r54, %r647;
	mul.wide.u32 	%rd6, %r164, 4;
	add.s64 	%rd7, %rd1, %rd6;
	ld.global.u32 	%r165, [%rd7];
	setp.gt.s32 	%p20, %r165, 0;
	selp.u32 	%r166, 1, 0, %p20;
	ld.global.u32 	%r167, [%rd7+1024];
	setp.gt.s32 	%p21, %r167, 0;
	selp.u32 	%r168, 1, 0, %p21;
	ld.global.u32 	%r169, [%rd7+2048];
	setp.gt.s32 	%p22, %r169, 0;
	selp.u32 	%r170, 1, 0, %p22;
	ld.global.u32 	%r171, [%rd7+3072];
	setp.gt.s32 	%p23, %r171, 0;
	selp.u32 	%r172, 1, 0, %p23;
	ld.global.u32 	%r173, [%rd7+4096];
	setp.gt.s32 	%p24, %r173, 0;
	selp.u32 	%r174, 1, 0, %p24;
	ld.global.u32 	%r175, [%rd7+5120];
	setp.gt.s32 	%p25, %r175, 0;
	selp.u32 	%r176, 1, 0, %p25;
	ld.global.u32 	%r177, [%rd7+6144];
	setp.gt.s32 	%p26, %r177, 0;
	selp.u32 	%r178, 1, 0, %p26;
	ld.global.u32 	%r179, [%rd7+7168];
	setp.gt.s32 	%p27, %r179, 0;
	selp.u32 	%r180, 1, 0, %p27;
	ld.global.u32 	%r181, [%rd7+8192];
	setp.gt.s32 	%p28, %r181, 0;
	selp.u32 	%r182, 1, 0, %p28;
	ld.global.u32 	%r183, [%rd7+9216];
	setp.gt.s32 	%p29, %r183, 0;
	selp.u32 	%r184, 1, 0, %p29;
	ld.global.u32 	%r185, [%rd7+10240];
	setp.gt.s32 	%p30, %r185, 0;
	selp.u32 	%r186, 1, 0, %p30;
	ld.global.u32 	%r187, [%rd7+11264];
	setp.gt.s32 	%p31, %r187, 0;
	selp.u32 	%r188, 1, 0, %p31;
	ld.global.u32 	%r189, [%rd7+12288];
	setp.gt.s32 	%p32, %r189, 0;
	selp.u32 	%r190, 1, 0, %p32;
	ld.global.u32 	%r191, [%rd7+13312];
	setp.gt.s32 	%p33, %r191, 0;
	selp.u32 	%r192, 1, 0, %p33;
	ld.global.u32 	%r193, [%rd7+14336];
	setp.gt.s32 	%p34, %r193, 0;
	selp.u32 	%r194, 1, 0, %p34;
	ld.global.u32 	%r195, [%rd7+15360];
	setp.gt.s32 	%p35, %r195, 0;
	selp.u32 	%r196, 1, 0, %p35;
	add.s32 	%r197, %r664, %r166;
	add.s32 	%r198, %r197, %r168;
	add.s32 	%r199, %r198, %r170;
	add.s32 	%r200, %r199, %r172;
	add.s32 	%r201, %r200, %r174;
	add.s32 	%r202, %r201, %r176;
	add.s32 	%r203, %r202, %r178;
	add.s32 	%r204, %r203, %r180;
	add.s32 	%r205, %r204, %r182;
	add.s32 	%r206, %r205, %r184;
	add.s32 	%r207, %r206, %r186;
	add.s32 	%r208, %r207, %r188;
	add.s32 	%r209, %r208, %r190;
	add.s32 	%r210, %r209, %r192;
	add.s32 	%r211, %r210, %r194;
	add.s32 	%r664, %r211, %r196;
	sub.s32 	%r212, %r1, %r647;
	setp.lt.u32 	%p36, %r212, %r4;
	add.s32 	%r645, %r645, 1;
	add.s32 	%r644, %r644, %r4;
	sub.s32 	%r643, %r643, %r4;
	add.s32 	%r642, %r642, %r4;
	@%p36 bra 	$L__BB5_44;
	bra.uni 	$L__BB5_28;
$L__BB5_30:
	setp.le.u32 	%p37, %r1, %r647;
	sub.s32 	%r214, %r1, %r647;
	setp.ge.s32 	%p38, %r54, %r214;
	or.pred  	%p39, %p37, %p38;
	@%p39 bra 	$L__BB5_44;
	not.b32 	%r217, %r54;
	add.s32 	%r218, %r1, %r217;
	sub.s32 	%r219, %r218, %r56;
	mul.lo.s32 	%r220, %r2, %r645;
	shl.b32 	%r221, %r220, 12;
	sub.s32 	%r222, %r219, %r221;
	shr.u32 	%r223, %r222, 8;
	add.s32 	%r71, %r223, 1;
	and.b32  	%r72, %r71, 15;
	setp.lt.u32 	%p40, %r222, 3840;
	mov.u32 	%r656, %r54;
	@%p40 bra 	$L__BB5_35;
	or.b32  	%r650, %r54, 2048;
	shr.u32 	%r224, %r643, 8;
	add.s32 	%r225, %r224, 1;
	and.b32  	%r226, %r225, 33554416;
	neg.s32 	%r648, %r226;
$L__BB5_33:
	.pragma "nounroll";
	add.s32 	%r227, %r642, -2048;
	mul.wide.u32 	%rd8, %r227, 4;
	add.s64 	%rd9, %rd1, %rd8;
	ld.global.u32 	%r228, [%rd9];
	setp.gt.s32 	%p41, %r228, 0;
	selp.u32 	%r229, 1, 0, %p41;
	add.s32 	%r230, %r664, %r229;
	add.s32 	%r231, %r642, -1792;
	mul.wide.u32 	%rd10, %r231, 4;
	add.s64 	%rd11, %rd1, %rd10;
	ld.global.u32 	%r232, [%rd11];
	setp.gt.s32 	%p42, %r232, 0;
	selp.u32 	%r233, 1, 0, %p42;
	add.s32 	%r234, %r230, %r233;
	add.s32 	%r235, %r642, -1536;
	mul.wide.u32 	%rd12, %r235, 4;
	add.s64 	%rd13, %rd1, %rd12;
	ld.global.u32 	%r236, [%rd13];
	setp.gt.s32 	%p43, %r236, 0;
	selp.u32 	%r237, 1, 0, %p43;
	add.s32 	%r238, %r234, %r237;
	add.s32 	%r239, %r642, -1280;
	mul.wide.u32 	%rd14, %r239, 4;
	add.s64 	%rd15, %rd1, %rd14;
	ld.global.u32 	%r240, [%rd15];
	setp.gt.s32 	%p44, %r240, 0;
	selp.u32 	%r241, 1, 0, %p44;
	add.s32 	%r242, %r238, %r241;
	add.s32 	%r243, %r642, -1024;
	mul.wide.u32 	%rd16, %r243, 4;
	add.s64 	%rd17, %rd1, %rd16;
	ld.global.u32 	%r244, [%rd17];
	setp.gt.s32 	%p45, %r244, 0;
	selp.u32 	%r245, 1, 0, %p45;
	add.s32 	%r246, %r242, %r245;
	add.s32 	%r247, %r642, -768;
	mul.wide.u32 	%rd18, %r247, 4;
	add.s64 	%rd19, %rd1, %rd18;
	ld.global.u32 	%r248, [%rd19];
	setp.gt.s32 	%p46, %r248, 0;
	selp.u32 	%r249, 1, 0, %p46;
	add.s32 	%r250, %r246, %r249;
	add.s32 	%r251, %r642, -512;
	mul.wide.u32 	%rd20, %r251, 4;
	add.s64 	%rd21, %rd1, %rd20;
	ld.global.u32 	%r252, [%rd21];
	setp.gt.s32 	%p47, %r252, 0;
	selp.u32 	%r253, 1, 0, %p47;
	add.s32 	%r254, %r250, %r253;
	add.s32 	%r255, %r642, 1792;
	add.s32 	%r256, %r642, -256;
	mul.wide.u32 	%rd22, %r256, 4;
	add.s64 	%rd23, %rd1, %rd22;
	ld.global.u32 	%r257, [%rd23];
	setp.gt.s32 	%p48, %r257, 0;
	selp.u32 	%r258, 1, 0, %p48;
	add.s32 	%r259, %r254, %r258;
	mul.wide.u32 	%rd24, %r642, 4;
	add.s64 	%rd25, %rd1, %rd24;
	ld.global.u32 	%r260, [%rd25];
	setp.gt.s32 	%p49, %r260, 0;
	selp.u32 	%r261, 1, 0, %p49;
	add.s32 	%r262, %r259, %r261;
	add.s32 	%r263, %r642, 256;
	mul.wide.u32 	%rd26, %r263, 4;
	add.s64 	%rd27, %rd1, %rd26;
	ld.global.u32 	%r264, [%rd27];
	setp.gt.s32 	%p50, %r264, 0;
	selp.u32 	%r265, 1, 0, %p50;
	add.s32 	%r266, %r262, %r265;
	add.s32 	%r267, %r642, 512;
	mul.wide.u32 	%rd28, %r267, 4;
	add.s64 	%rd29, %rd1, %rd28;
	ld.global.u32 	%r268, [%rd29];
	setp.gt.s32 	%p51, %r268, 0;
	selp.u32 	%r269, 1, 0, %p51;
	add.s32 	%r270, %r266, %r269;
	add.s32 	%r271, %r642, 768;
	mul.wide.u32 	%rd30, %r271, 4;
	add.s64 	%rd31, %rd1, %rd30;
	ld.global.u32 	%r272, [%rd31];
	setp.gt.s32 	%p52, %r272, 0;
	selp.u32 	%r273, 1, 0, %p52;
	add.s32 	%r274, %r270, %r273;
	add.s32 	%r275, %r642, 1024;
	mul.wide.u32 	%rd32, %r275, 4;
	add.s64 	%rd33, %rd1, %rd32;
	ld.global.u32 	%r276, [%rd33];
	setp.gt.s32 	%p53, %r276, 0;
	selp.u32 	%r277, 1, 0, %p53;
	add.s32 	%r278, %r274, %r277;
	add.s32 	%r279, %r642, 1280;
	mul.wide.u32 	%rd34, %r279, 4;
	add.s64 	%rd35, %rd1, %rd34;
	ld.global.u32 	%r280, [%rd35];
	setp.gt.s32 	%p54, %r280, 0;
	selp.u32 	%r281, 1, 0, %p54;
	add.s32 	%r282, %r278, %r281;
	add.s32 	%r283, %r642, 1536;
	mul.wide.u32 	%rd36, %r283, 4;
	add.s64 	%rd37, %rd1, %rd36;
	ld.global.u32 	%r284, [%rd37];
	setp.gt.s32 	%p55, %r284, 0;
	selp.u32 	%r285, 1, 0, %p55;
	add.s32 	%r286, %r282, %r285;
	mul.wide.u32 	%rd38, %r255, 4;
	add.s64 	%rd39, %rd1, %rd38;
	ld.global.u32 	%r287, [%rd39];
	setp.gt.s32 	%p56, %r287, 0;
	selp.u32 	%r288, 1, 0, %p56;
	add.s32 	%r664, %r286, %r288;
	add.s32 	%r650, %r650, 4096;
	add.s32 	%r642, %r642, 4096;
	add.s32 	%r648, %r648, 16;
	setp.ne.s32 	%p57, %r648, 0;
	@%p57 bra 	$L__BB5_33;
	add.s32 	%r656, %r650, -2048;
$L__BB5_35:
	setp.eq.s32 	%p58, %r72, 0;
	@%p58 bra 	$L__BB5_44;
	and.b32  	%r87, %r71, 7;
	setp.lt.u32 	%p59, %r72, 8;
	@%p59 bra 	$L__BB5_38;
	add.s32 	%r290, %r656, %r647;
	mul.wide.u32 	%rd40, %r290, 4;
	add.s64 	%rd41, %rd1, %rd40;
	ld.global.u32 	%r291, [%rd41];
	setp.gt.s32 	%p60, %r291, 0;
	selp.u32 	%r292, 1, 0, %p60;
	add.s32 	%r293, %r664, %r292;
	add.s32 	%r294, %r290, 256;
	mul.wide.u32 	%rd42, %r294, 4;
	add.s64 	%rd43, %rd1, %rd42;
	ld.global.u32 	%r295, [%rd43];
	setp.gt.s32 	%p61, %r295, 0;
	selp.u32 	%r296, 1, 0, %p61;
	add.s32 	%r297, %r293, %r296;
	add.s32 	%r298, %r290, 512;
	mul.wide.u32 	%rd44, %r298, 4;
	add.s64 	%rd45, %rd1, %rd44;
	ld.global.u32 	%r299, [%rd45];
	setp.gt.s32 	%p62, %r299, 0;
	selp.u32 	%r300, 1, 0, %p62;
	add.s32 	%r301, %r297, %r300;
	add.s32 	%r302, %r290, 768;
	mul.wide.u32 	%rd46, %r302, 4;
	add.s64 	%rd47, %rd1, %rd46;
	ld.global.u32 	%r303, [%rd47];
	setp.gt.s32 	%p63, %r303, 0;
	selp.u32 	%r304, 1, 0, %p63;
	add.s32 	%r305, %r301, %r304;
	add.s32 	%r306, %r290, 1024;
	mul.wide.u32 	%rd48, %r306, 4;
	add.s64 	%rd49, %rd1, %rd48;
	ld.global.u32 	%r307, [%rd49];
	setp.gt.s32 	%p64, %r307, 0;
	selp.u32 	%r308, 1, 0, %p64;
	add.s32 	%r309, %r305, %r308;
	add.s32 	%r310, %r290, 1280;
	mul.wide.u32 	%rd50, %r310, 4;
	add.s64 	%rd51, %rd1, %rd50;
	ld.global.u32 	%r311, [%rd51];
	setp.gt.s32 	%p65, %r311, 0;
	selp.u32 	%r312, 1, 0, %p65;
	add.s32 	%r313, %r309, %r312;
	add.s32 	%r314, %r290, 1536;
	mul.wide.u32 	%rd52, %r314, 4;
	add.s64 	%rd53, %rd1, %rd52;
	ld.global.u32 	%r315, [%rd53];
	setp.gt.s32 	%p66, %r315, 0;
	selp.u32 	%r316, 1, 0, %p66;
	add.s32 	%r317, %r313, %r316;
	add.s32 	%r318, %r290, 1792;
	mul.wide.u32 	%rd54, %r318, 4;
	add.s64 	%rd55, %rd1, %rd54;
	ld.global.u32 	%r319, [%rd55];
	setp.gt.s32 	%p67, %r319, 0;
	selp.u32 	%r320, 1, 0, %p67;
	add.s32 	%r664, %r317, %r320;
	add.s32 	%r656, %r656, 2048;
$L__BB5_38:
	setp.eq.s32 	%p68, %r87, 0;
	@%p68 bra 	$L__BB5_44;
	setp.lt.u32 	%p69, %r87, 4;
	@%p69 bra 	$L__BB5_41;
	add.s32 	%r322, %r656, %r647;
	mul.wide.u32 	%rd56, %r322, 4;
	add.s64 	%rd57, %rd1, %rd56;
	ld.global.u32 	%r323, [%rd57];
	setp.gt.s32 	%p70, %r323, 0;
	selp.u32 	%r324, 1, 0, %p70;
	add.s32 	%r325, %r664, %r324;
	add.s32 	%r326, %r322, 256;
	mul.wide.u32 	%rd58, %r326, 4;
	add.s64 	%rd59, %rd1, %rd58;
	ld.global.u32 	%r327, [%rd59];
	setp.gt.s32 	%p71, %r327, 0;
	selp.u32 	%r328, 1, 0, %p71;
	add.s32 	%r329, %r325, %r328;
	add.s32 	%r330, %r322, 512;
	mul.wide.u32 	%rd60, %r330, 4;
	add.s64 	%rd61, %rd1, %rd60;
	ld.global.u32 	%r331, [%rd61];
	setp.gt.s32 	%p72, %r331, 0;
	selp.u32 	%r332, 1, 0, %p72;
	add.s32 	%r333, %r329, %r332;
	add.s32 	%r334, %r322, 768;
	mul.wide.u32 	%rd62, %r334, 4;
	add.s64 	%rd63, %rd1, %rd62;
	ld.global.u32 	%r335, [%rd63];
	setp.gt.s32 	%p73, %r335, 0;
	selp.u32 	%r336, 1, 0, %p73;
	add.s32 	%r664, %r333, %r336;
	add.s32 	%r656, %r656, 1024;
$L__BB5_41:
	and.b32  	%r337, %r71, 3;
	setp.eq.s32 	%p74, %r337, 0;
	@%p74 bra 	$L__BB5_44;
	add.s32 	%r662, %r656, %r644;
	cvt.u16.u32 	%rs1, %r643;
	shr.u16 	%rs2, %rs1, 8;
	add.s16 	%rs3, %rs2, 1;
	cvt.u32.u16 	%r338, %rs3;
	and.b32  	%r339, %r338, 3;
	neg.s32 	%r661, %r339;
$L__BB5_43:
	.pragma "nounroll";
	mul.wide.u32 	%rd64, %r662, 4;
	add.s64 	%rd65, %rd1, %rd64;
	ld.global.u32 	%r340, [%rd65];
	setp.gt.s32 	%p75, %r340, 0;
	selp.u32 	%r341, 1, 0, %p75;
	add.s32 	%r664, %r664, %r341;
	add.s32 	%r662, %r662, 256;
	add.s32 	%r661, %r661, 1;
	setp.ne.s32 	%p76, %r661, 0;
	@%p76 bra 	$L__BB5_43;
$L__BB5_44:
	// begin inline asm
	mov.u32 %r342, %laneid;
	// end inline asm
	mov.b32 	%r345, 1;
	mov.b32 	%r366, 31;
	mov.b32 	%r367, -1;
	// begin inline asm
	shfl.sync.down.b32 %r343, %r664, %r345, %r366, %r367;
	// end inline asm
	setp.gt.s32 	%p77, %r342, 30;
	selp.b32 	%r368, 0, %r343, %p77;
	add.s32 	%r349, %r368, %r664;
	mov.b32 	%r350, 2;
	// begin inline asm
	shfl.sync.down.b32 %r348, %r349, %r350, %r366, %r367;
	// end inline asm
	setp.gt.s32 	%p78, %r342, 29;
	selp.b32 	%r369, 0, %r348, %p78;
	add.s32 	%r354, %r349, %r369;
	mov.b32 	%r355, 4;
	// begin inline asm
	shfl.sync.down.b32 %r353, %r354, %r355, %r366, %r367;
	// end inline asm
	setp.gt.s32 	%p79, %r342, 27;
	selp.b32 	%r370, 0, %r353, %p79;
	add.s32 	%r359, %r354, %r370;
	mov.b32 	%r360, 8;
	// begin inline asm
	shfl.sync.down.b32 %r358, %r359, %r360, %r366, %r367;
	// end inline asm
	setp.gt.s32 	%p80, %r342, 23;
	selp.b32 	%r371, 0, %r358, %p80;
	add.s32 	%r364, %r359, %r371;
	mov.b32 	%r365, 16;
	// begin inline asm
	shfl.sync.down.b32 %r363, %r364, %r365, %r366, %r367;
	// end inline asm
	setp.gt.s32 	%p81, %r342, 15;
	selp.b32 	%r372, 0, %r363, %p81;
	add.s32 	%r665, %r364, %r372;
	setp.ne.s32 	%p82, %r342, 0;
	@%p82 bra 	$L__BB5_46;
	shr.u32 	%r373, %r54, 3;
	and.b32  	%r374, %r373, 124;
	mov.u32 	%r375, _ZZN3cub18CUB_300001_SM_10006detail6reduce18DeviceReduceKernelINS2_10policy_hubIijN4cuda3std3__44plusIiEEE10Policy1000EN6thrust24THRUST_300001_SM_1000_NS6detail15normal_iteratorINSD_10device_ptrIiEEEEjS9_i17ThresholdToBinaryEEvT0_PT3_T1_NS0_13GridEvenShareISN_EET2_T4_E12temp_storage;
	add.s32 	%r376, %r375, %r374;
	st.shared.u32 	[%r376+8], %r665;
$L__BB5_46:
	bar.sync 	0;
	setp.ne.s32 	%p83, %r54, 0;
	@%p83 bra 	$L__BB5_48;
	ld.shared.u32 	%r377, [_ZZN3cub18CUB_300001_SM_10006detail6reduce18DeviceReduceKernelINS2_10policy_hubIijN4cuda3std3__44plusIiEEE10Policy1000EN6thrust24THRUST_300001_SM_1000_NS6detail15normal_iteratorINSD_10device_ptrIiEEEEjS9_i17ThresholdToBinaryEEvT0_PT3_T1_NS0_13GridEvenShareISN_EET2_T4_E12temp_storage+12];
	add.s32 	%r378, %r377, %r665;
	ld.shared.u32 	%r379, [_ZZN3cub18CUB_300001_SM_10006detail6reduce18DeviceReduceKernelINS2_10policy_hubIijN4cuda3std3__44plusIiEEE10Policy1000EN6thrust24THRUST_300001_SM_1000_NS6detail15normal_iteratorINSD_10device_ptrIiEEEEjS9_i17ThresholdToBinaryEEvT0_PT3_T1_NS0_13GridEvenShareISN_EET2_T4_E12temp_storage+16];
	add.s32 	%r380, %r378, %r379;
	ld.shared.u32 	%r381, [_ZZN3cub18CUB_300001_SM_10006detail6reduce18DeviceReduceKernelINS2_10policy_hubIijN4cuda3std3__44plusIiEEE10Policy1000EN6thrust24THRUST_300001_SM_1000_NS6detail15normal_iteratorINSD_10device_ptrIiEEEEjS9_i17ThresholdToBinaryEEvT0_PT3_T1_NS0_13GridEvenShareISN_EET2_T4_E12temp_storage+20];
	add.s32 	%r382, %r380, %r381;
	ld.shared.u32 	%r383, [_ZZN3cub18CUB_300001_SM_10006detail6reduce18DeviceReduceKernelINS2_10policy_hubIijN4cuda3std3__44plusIiEEE10Policy1000EN6thrust24THRUST_300001_SM_1000_NS6detail15normal_iteratorINSD_10device_ptrIiEEEEjS9_i17ThresholdToBinaryEEvT0_PT3_T1_NS0_13GridEvenShareISN_EET2_T4_E12temp_storage+24];
	add.s32 	%r384, %r382, %r383;
	ld.shared.u32 	%r385, [_ZZN3cub18CUB_300001_SM_10006detail6reduce18DeviceReduceKernelINS2_10policy_hubIijN4cuda3std3__44plusIiEEE10Policy1000EN6thrust24THRUST_300001_SM_1000_NS6detail15normal_iteratorINSD_10device_ptrIiEEEEjS9_i17ThresholdToBinaryEEvT0_PT3_T1_NS0_13GridEvenShareISN_EET2_T4_E12temp_storage+28];
	add.s32 	%r386, %r384, %r385;
	ld.shared.u32 	%r387, [_ZZN3cub18CUB_300001_SM_10006detail6reduce18DeviceReduceKernelINS2_10policy_hubIijN4cuda3std3__44plusIiEEE10Policy1000EN6thrust24THRUST_300001_SM_1000_NS6detail15normal_iteratorINSD_10device_ptrIiEEEEjS9_i17ThresholdToBinaryEEvT0_PT3_T1_NS0_13GridEvenShareISN_EET2_T4_E12temp_storage+32];
	add.s32 	%r388, %r386, %r387;
	ld.shared.u32 	%r389, [_ZZN3cub18CUB_300001_SM_10006detail6reduce18DeviceReduceKernelINS2_10policy_hubIijN4cuda3std3__44plusIiEEE10Policy1000EN6thrust24THRUST_300001_SM_1000_NS6detail15normal_iteratorINSD_10device_ptrIiEEEEjS9_i17ThresholdToBinaryEEvT0_PT3_T1_NS0_13GridEvenShareISN_EET2_T4_E12temp_storage+36];
	add.s32 	%r665, %r388, %r389;
$L__BB5_48:
	mov.u32 	%r622, %tid.x;
	setp.ne.s32 	%p147, %r622, 0;
	@%p147 bra 	$L__BB5_50;
	ld.param.u64 	%rd129, [_ZN3cub18CUB_300001_SM_10006detail6reduce18DeviceReduceKernelINS2_10policy_hubIijN4cuda3std3__44plusIiEEE10Policy1000EN6thrust24THRUST_300001_SM_1000_NS6detail15normal_iteratorINSD_10device_ptrIiEEEEjS9_i17ThresholdToBinaryEEvT0_PT3_T1_NS0_13GridEvenShareISN_EET2_T4__param_1];
	cvta.to.global.u64 	%rd126, %rd129;
	mul.wide.u32 	%rd127, %r3, 4;
	add.s64 	%rd128, %rd126, %rd127;
	st.global.u32 	[%rd128], %r665;
$L__BB5_50:
	ret;

}
	// .globl	_ZN3cub18CUB_300001_SM_10006detail6reduce28DeviceReduceSingleTileKernelINS2_10policy_hubIijN4cuda3std3__44plusIiEEE10Policy1000EPiSC_iS9_iiNS7_10__identityEEEvT0_T1_T2_T3_T4_T6_
.visible .entry _ZN3cub18CUB_300001_SM_10006detail6reduce28DeviceReduceSingleTileKernelINS2_10policy_hubIijN4cuda3std3__44plusIiEEE10Policy1000EPiSC_iS9_iiNS7_10__identityEEEvT0_T1_T2_T3_T4_T6_(
	.param .u64 .ptr .align 1 _ZN3cub18CUB_300001_SM_10006detail6reduce28DeviceReduceSingleTileKernelINS2_10policy_hubIijN4cuda3std3__44plusIiEEE10Policy1000EPiSC_iS9_iiNS7_10__identityEEEvT0_T1_T2_T3_T4_T6__param_0,
	.param .u64 .ptr .align 1 _ZN3cub18CUB_300001_SM_10006detail6reduce28DeviceReduceSingleTileKernelINS2_10policy_hubIijN4cuda3std3__44plusIiEEE10Policy1000EPiSC_iS9_iiNS7_10__identityEEEvT0_T1_T2_T3_T4_T6__param_1,
	.param .u32 _ZN3cub18CUB_300001_SM_10006detail6reduce28DeviceReduceSingleTileKernelINS2_10policy_hubIijN4cuda3std3__44plusIiEEE10Policy1000EPiSC_iS9_iiNS7_10__identityEEEvT0_T1_T2_T3_T4_T6__param_2,
	.param .align 1 .b8 _ZN3cub18CUB_300001_SM_10006detail6reduce28DeviceReduceSingleTileKernelINS2_10policy_hubIijN4cuda3std3__44plusIiEEE10Policy1000EPiSC_iS9_iiNS7_10__identityEEEvT0_T1_T2_T3_T4_T6__param_3[1],
	.param .u32 _ZN3cub18CUB_300001_SM_10006detail6reduce28DeviceReduceSingleTileKernelINS2_10policy_hubIijN4cuda3std3__44plusIiEEE10Policy1000EPiSC_iS9_iiNS7_10__identityEEEvT0_T1_T2_T3_T4_T6__param_4,
	.param .align 1 .b8 _ZN3cub18CUB_300001_SM_10006detail6reduce28DeviceReduceSingleTileKernelINS2_10policy_hubIijN4cuda3std3__44plusIiEEE10Policy1000EPiSC_iS9_iiNS7_10__identityEEEvT0_T1_T2_T3_T4_T6__param_5[1]
)
.maxntid 256
.minnctapersm 1
{
	.reg .pred 	%p<97>;
	.reg .b32 	%r<687>;
	.reg .b64 	%rd<125>;
	// demoted variable
	.shared .align 4 .b8 _ZZN3cub18CUB_300001_SM_10006detail6reduce28DeviceReduceSingleTileKernelINS2_10policy_hubIijN4cuda3std3__44plusIiEEE10Policy1000EPiSC_iS9_iiNS7_10__identityEEEvT0_T1_T2_T3_T4_T6_E12temp_storage[44];
	ld.param.u64 	%rd16, [_ZN3cub18CUB_300001_SM_10006detail6reduce28DeviceReduceSingleTileKernelINS2_10policy_hubIijN4cuda3std3__44plusIiEEE10Policy1000EPiSC_iS9_iiNS7_10__identityEEEvT0_T1_T2_T3_T4_T6__param_0];
	ld.param.u64 	%rd17, [_ZN3cub18CUB_300001_SM_10006detail6reduce28DeviceReduceSingleTileKernelINS2_10policy_hubIijN4cuda3std3__44plusIiEEE10Policy1000EPiSC_iS9_iiNS7_10__identityEEEvT0_T1_T2_T3_T4_T6__param_1];
	ld.param.u32 	%r120, [_ZN3cub18CUB_300001_SM_10006detail6reduce28DeviceReduceSingleTileKernelINS2_10policy_hubIijN4cuda3std3__44plusIiEEE10Policy1000EPiSC_iS9_iiNS7_10__identityEEEvT0_T1_T2_T3_T4_T6__param_2];
	ld.param.u32 	%r121, [_ZN3cub18CUB_300001_SM_10006detail6reduce28DeviceReduceSingleTileKernelINS2_10policy_hubIijN4cuda3std3__44plusIiEEE10Policy1000EPiSC_iS9_iiNS7_10__identityEEEvT0_T1_T2_T3_T4_T6__param_4];
	cvta.to.global.u64 	%rd1, %rd17;
	setp.ne.s32 	%p1, %r120, 0;
	@%p1 bra 	$L__BB6_3;
	mov.u32 	%r633, %tid.x;
	setp.ne.s32 	%p96, %r633, 0;
	@%p96 bra 	$L__BB6_74;
	st.global.u32 	[%rd1], %r121;
	bra.uni 	$L__BB6_74;
$L__BB6_3:
	and.b64  	%rd18, %rd16, 15;
	setp.ne.s64 	%p2, %rd18, 0;
	@%p2 bra 	$L__BB6_38;
	setp.gt.s32 	%p49, %r120, 4095;
	@%p49 bra 	$L__BB6_22;
	mov.u32 	%r1, %tid.x;
	setp.ge.s32 	%p66, %r1, %r120;
	mov.b32 	%r644, 0;
	mov.u32 	%r639, %r1;
	@%p66 bra 	$L__BB6_7;
	mul.wide.u32 	%rd113, %r1, 4;
	add.s64 	%rd112, %rd16, %rd113;
	// begin inline asm
	ld.global.nc.u32 %r644, [%rd112];
	// end inline asm
	add.s32 	%r639, %r1, 256;
$L__BB6_7:
	setp.ge.s32 	%p67, %r639, %r120;
	@%p67 bra 	$L__BB6_13;
	not.b32 	%r507, %r639;
	add.s32 	%r6, %r120, %r507;
	and.b32  	%r508, %r6, 768;
	setp.eq.s32 	%p68, %r508, 768;
	@%p68 bra 	$L__BB6_11;
	mul.wide.u32 	%rd114, %r639, 4;
	add.s64 	%rd121, %rd16, %rd114;
	shr.u32 	%r509, %r6, 8;
	add.s32 	%r510, %r509, 1;
	and.b32  	%r511, %r510, 3;
	neg.s32 	%r636, %r511;
$L__BB6_10:
	.pragma "nounroll";
	// begin inline asm
	ld.global.nc.u32 %r512, [%rd121];
	// end inline asm
	add.s32 	%r644, %r512, %r644;
	add.s32 	%r639, %r639, 256;
	add.s64 	%rd121, %rd121, 1024;
	add.s32 	%r636, %r636, 1;
	setp.ne.s32 	%p69, %r636, 0;
	@%p69 bra 	$L__BB6_10;
$L__BB6_11:
	setp.lt.u32 	%p70, %r6, 768;
	@%p70 bra 	$L__BB6_13;
$L__BB6_12:
	mul.wide.s32 	%rd120, %r639, 4;
	add.s64 	%rd116, %rd16, %rd120;
	// begin inline asm
	ld.global.nc.u32 %r513, [%rd116];
	// end inline asm
	add.s32 	%r517, %r513, %r644;
	add.s64 	%rd117, %rd116, 1024;
	// begin inline asm
	ld.global.nc.u32 %r514, [%rd117];
	// end inline asm
	add.s32 	%r518, %r514, %r517;
	add.s64 	%rd118, %rd116, 2048;
	// begin inline asm
	ld.global.nc.u32 %r515, [%rd118];
	// end inline asm
	add.s32 	%r519, %r515, %r518;
	add.s64 	%rd119, %rd116, 3072;
	// begin inline asm
	ld.global.nc.u32 %r516, [%rd119];
	// end inline asm
	add.s32 	%r644, %r516, %r519;
	add.s32 	%r639, %r639, 1024;
	setp.lt.s32 	%p71, %r639, %r120;
	@%p71 bra 	$L__BB6_12;
$L__BB6_13:
	setp.lt.s32 	%p72, %r120, 256;
	@%p72 bra 	$L__BB6_18;
	// begin inline asm
	mov.u32 %r583, %laneid;
	// end inline asm
	mov.b32 	%r586, 1;
	mov.b32 	%r607, 31;
	mov.b32 	%r608, -1;
	// begin inline asm
	shfl.sync.down.b32 %r584, %r644, %r586, %r607, %r608;
	// end inline asm
	setp.gt.s32 	%p88, %r583, 30;
	selp.b32 	%r609, 0, %r584, %p88;
	add.s32 	%r590, %r609, %r644;
	mov.b32 	%r591, 2;
	// begin inline asm
	shfl.sync.down.b32 %r589, %r590, %r591, %r607, %r608;
	// end inline asm
	setp.gt.s32 	%p89, %r583, 29;
	selp.b32 	%r610, 0, %r589, %p89;
	add.s32 	%r595, %r590, %r610;
	mov.b32 	%r596, 4;
	// begin inline asm
	shfl.sync.down.b32 %r594, %r595, %r596, %r607, %r608;
	// end inline asm
	setp.gt.s32 	%p90, %r583, 27;
	selp.b32 	%r611, 0, %r594, %p90;
	add.s32 	%r600, %r595, %r611;
	mov.b32 	%r601, 8;
	// begin inline asm
	shfl.sync.down.b32 %r599, %r600, %r601, %r607, %r608;
	// end inline asm
	setp.gt.s32 	%p91, %r583, 23;
	selp.b32 	%r612, 0, %r599, %p91;
	add.s32 	%r605, %r600, %r612;
	mov.b32 	%r606, 16;
	// begin inline asm
	shfl.sync.down.b32 %r604, %r605, %r606, %r607, %r608;
	// end inline asm
	setp.gt.s32 	%p92, %r583, 15;
	selp.b32 	%r613, 0, %r604, %p92;
	add.s32 	%r686, %r605, %r613;
	setp.ne.s32 	%p93, %r583, 0;
	@%p93 bra 	$L__BB6_16;
	shr.u32 	%r614, %r1, 3;
	and.b32  	%r615, %r614, 124;
	mov.u32 	%r616, _ZZN3cub18CUB_300001_SM_10006detail6reduce28DeviceReduceSingleTileKernelINS2_10policy_hubIijN4cuda3std3__44plusIiEEE10Policy1000EPiSC_iS9_iiNS7_10__identityEEEvT0_T1_T2_T3_T4_T6_E12temp_storage;
	add.s32 	%r617, %r616, %r615;
	st.shared.u32 	[%r617+8], %r686;
$L__BB6_16:
	bar.sync 	0;
	setp.ne.s32 	%p94, %r1, 0;
	@%p94 bra 	$L__BB6_72;
	ld.shared.u32 	%r618, [_ZZN3cub18CUB_300001_SM_10006detail6reduce28DeviceReduceSingleTileKernelINS2_10policy_hubIijN4cuda3std3__44plusIiEEE10Policy1000EPiSC_iS9_iiNS7_10__identityEEEvT0_T1_T2_T3_T4_T6_E12temp_storage+12];
	add.s32 	%r619, %r618, %r686;
	ld.shared.u32 	%r620, [_ZZN3cub18CUB_300001_SM_10006detail6reduce28DeviceReduceSingleTileKernelINS2_10policy_hubIijN4cuda3std3__44plusIiEEE10Policy1000EPiSC_iS9_iiNS7_10__identityEEEvT0_T1_T2_T3_T4_T6_E12temp_storage+16];
	add.s32 	%r621, %r619, %r620;
	ld.shared.u32 	%r622, [_ZZN3cub18CUB_300001_SM_10006detail6reduce28DeviceReduceSingleTileKernelINS2_10policy_hubIijN4cuda3std3__44plusIiEEE10Policy1000EPiSC_iS9_iiNS7_10__identityEEEvT0_T1_T2_T3_T4_T6_E12temp_storage+20];
	add.s32 	%r623, %r621, %r622;
	ld.shared.u32 	%r624, [_ZZN3cub18CUB_300001_SM_10006detail6reduce28DeviceReduceSingleTileKernelINS2_10policy_hubIijN4cuda3std3__44plusIiEEE10Policy1000EPiSC_iS9_iiNS7_10__identityEEEvT0_T1_T2_T3_T4_T6_E12temp_storage+24];
	add.s32 	%r625, %r623, %r624;
	ld.shared.u32 	%r626, [_ZZN3cub18CUB_300001_SM_10006detail6reduce28DeviceReduceSingleTileKernelINS2_10policy_hubIijN4cuda3std3__44plusIiEEE10Policy1000EPiSC_iS9_iiNS7_10__identityEEEvT0_T1_T2_T3_T4_T6_E12temp_storage+28];
	add.s32 	%r627, %r625, %r626;
	ld.shared.u32 	%r628, [_ZZN3cub18CUB_300001_SM_10006detail6reduce28DeviceReduceSingleTileKernelINS2_10policy_hubIijN4cuda3std3__44plusIiEEE10Policy1000EPiSC_iS9_iiNS7_10__identityEEEvT0_T1_T2_T3_T4_T6_E12temp_storage+32];
	add.s32 	%r629, %r627, %r628;
	ld.shared.u32 	%r630, [_ZZN3cub18CUB_300001_SM_10006detail6reduce28DeviceReduceSingleTileKernelINS2_10policy_hubIijN4cuda3std3__44plusIiEEE10Policy1000EPiSC_iS9_iiNS7_10__identityEEEvT0_T1_T2_T3_T4_T6_E12temp_storage+36];
	add.s32 	%r686, %r629, %r630;
	bra.uni 	$L__BB6_72;
$L__BB6_18:
	// begin inline asm
	mov.u32 %r520, %laneid;
	// end inline asm
	and.b32  	%r546, %r1, 992;
	add.s32 	%r547, %r546, 32;
	setp.gt.s32 	%p73, %r547, %r120;
	not.b32 	%r548, %r546;
	add.s32 	%r549, %r120, %r548;
	selp.b32 	%r544, %r549, 31, %p73;
	mov.b32 	%r523, 1;
	mov.b32 	%r545, -1;
	// begin inline asm
	shfl.sync.down.b32 %r521, %r644, %r523, %r544, %r545;
	// end inline asm
	setp.lt.s32 	%p74, %r520, %r544;
	selp.b32 	%r550, %r521, 0, %p74;
	add.s32 	%r527, %r550, %r644;
	mov.b32 	%r528, 2;
	// begin inline asm
	shfl.sync.down.b32 %r526, %r527, %r528, %r544, %r545;
	// end inline asm
	add.s32 	%r551, %r520, 2;
	setp.gt.s32 	%p75, %r551, %r544;
	selp.b32 	%r552, 0, %r526, %p75;
	add.s32 	%r532, %r527, %r552;
	mov.b32 	%r533, 4;
	// begin inline asm
	shfl.sync.down.b32 %r531, %r532, %r533, %r544, %r545;
	// end inline asm
	add.s32 	%r553, %r520, 4;
	setp.gt.s32 	%p76, %r553, %r544;
	selp.b32 	%r554, 0, %r531, %p76;
	add.s32 	%r537, %r532, %r554;
	mov.b32 	%r538, 8;
	// begin inline asm
	shfl.sync.down.b32 %r536, %r537, %r538, %r544, %r545;
	// end inline asm
	add.s32 	%r555, %r520, 8;
	setp.gt.s32 	%p77, %r555, %r544;
	selp.b32 	%r556, 0, %r536, %p77;
	add.s32 	%r542, %r537, %r556;
	mov.b32 	%r543, 16;
	// begin inline asm
	shfl.sync.down.b32 %r541, %r542, %r543, %r544, %r545;
	// end inline asm
	add.s32 	%r557, %r520, 16;
	setp.gt.s32 	%p78, %r557, %r544;
	selp.b32 	%r558, 0, %r541, %p78;
	add.s32 	%r686, %r542, %r558;
	setp.ne.s32 	%p79, %r520, 0;
	@%p79 bra 	$L__BB6_20;
	shr.u32 	%r559, %r1, 3;
	and.b32  	%r560, %r559, 124;
	mov.u32 	%r561, _ZZN3cub18CUB_300001_SM_10006detail6reduce28DeviceReduceSingleTileKernelINS2_10policy_hubIijN4cuda3std3__44plusIiEEE10Policy1000EPiSC_iS9_iiNS7_10__identityEEEvT0_T1_T2_T3_T4_T6_E12temp_storage;
	add.s32 	%r562, %r561, %r560;
	st.shared.u32 	[%r562+8], %r686;
$L__BB6_20:
	bar.sync 	0;
	setp.ne.s32 	%p80, %r1, 0;
	@%p80 bra 	$L__BB6_72;
	setp.gt.s32 	%p81, %r120, 32;
	ld.shared.u32 	%r563, [_ZZN3cub18CUB_300001_SM_10006detail6reduce28DeviceReduceSingleTileKernelINS2_10policy_hubIijN4cuda3std3__44plusIiEEE10Policy1000EPiSC_iS9_iiNS7_10__identityEEEvT0_T1_T2_T3_T4_T6_E12temp_storage+12];
	selp.b32 	%r564, %r563, 0, %p81;
	add.s32 	%r565, %r564, %r686;
	setp.gt.s32 	%p82, %r120, 64;
	ld.shared.u32 	%r566, [_ZZN3cub18CUB_300001_SM_10006detail6reduce28DeviceReduceSingleTileKernelINS2_10policy_hubIijN4cuda3std3__44plusIiEEE10Policy1000EPiSC_iS9_iiNS7_10__identityEEEvT0_T1_T2_T3_T4_T6_E12temp_storage+16];
	selp.b32 	%r567, %r566, 0, %p82;
	add.s32 	%r568, %r565, %r567;
	setp.gt.s32 	%p83, %r120, 96;
	ld.shared.u32 	%r569, [_ZZN3cub18CUB_300001_SM_10006detail6reduce28DeviceReduceSingleTileKernelINS2_10policy_hubIijN4cuda3std3__44plusIiEEE10Policy1000EPiSC_iS9_iiNS7_10__identityEEEvT0_T1_T2_T3_T4_T6_E12temp_storage+20];
	selp.b32 	%r570, %r569, 0, %p83;
	add.s32 	%r571, %r568, %r570;
	setp.gt.s32 	%p84, %r120, 128;
	ld.shared.u32 	%r572, [_ZZN3cub18CUB_300001_SM_10006detail6reduce28DeviceReduceSingleTileKernelINS2_10policy_hubIijN4cuda3std3__44plusIiEEE10Policy1000EPiSC_iS9_iiNS7_10__identityEEEvT0_T1_T2_T3_T4_T6_E12temp_storage+24];
	selp.b32 	%r573, %r572, 0, %p84;
	add.s32 	%r574, %r571, %r573;
	setp.gt.s32 	%p85, %r120, 160;
	ld.shared.u32 	%r575, [_ZZN3cub18CUB_300001_SM_10006detail6reduce28DeviceReduceSingleTileKernelINS2_10policy_hubIijN4cuda3std3__44plusIiEEE10Policy1000EPiSC_iS9_iiNS7_10__identityEEEvT0_T1_T2_T3_T4_T6_E12temp_storage+28];
	selp.b32 	%r576, %r575, 0, %p85;
	add.s32 	%r577, %r574, %r576;
	setp.gt.s32 	%p86, %r120, 192;
	ld.shared.u32 	%r578, [_ZZN3cub18CUB_300001_SM_10006detail6reduce28DeviceReduceSingleTileKernelINS2_10policy_hubIijN4cuda3std3__44plusIiEEE10Policy1000EPiSC_iS9_iiNS7_10__identityEEEvT0_T1_T2_T3_T4_T6_E12temp_storage+32];
	selp.b32 	%r579, %r578, 0, %p86;
	add.s32 	%r580, %r577, %r579;
	setp.gt.s32 	%p87, %r120, 224;
	ld.shared.u32 	%r581, [_ZZN3cub18CUB_300001_SM_10006detail6reduce28DeviceReduceSingleTileKernelINS2_10policy_hubIijN4cuda3std3__44plusIiEEE10Policy1000EPiSC_iS9_iiNS7_10__identityEEEvT0_T1_T2_T3_T4_T6_E12temp_storage+36];
	selp.b32 	%r582, %r581, 0, %p87;
	add.s32 	%r686, %r580, %r582;
	bra.uni 	$L__BB6_72;
$L__BB6_22:
	mov.u32 	%r26, %tid.x;
	shl.b32 	%r377, %r26, 2;
	mul.wide.u32 	%rd86, %r377, 4;
	add.s64 	%rd76, %rd16, %rd86;
	// begin inline asm
	ld.global.nc.v2.u64 {%rd74, %rd75}, [%rd76];
	// end inline asm
	mov.b64 	{%r378, %r379}, %rd75;
	mov.b64 	{%r380, %r381}, %rd74;
	add.s64 	%rd79, %rd76, 4096;
	// begin inline asm
	ld.global.nc.v2.u64 {%rd77, %rd78}, [%rd79];
	// end inline asm
	mov.b64 	{%r382, %r383}, %rd78;
	mov.b64 	{%r384, %r385}, %rd77;
	add.s64 	%rd82, %rd76, 8192;
	// begin inline asm
	ld.global.nc.v2.u64 {%rd80, %rd81}, [%rd82];
	// end inline asm
	mov.b64 	{%r386, %r387}, %rd81;
	mov.b64 	{%r388, %r389}, %rd80;
	add.s64 	%rd85, %rd76, 12288;
	// begin inline asm
	ld.global.nc.v2.u64 {%rd83, %rd84}, [%rd85];
	// end inline asm
	mov.b64 	{%r390, %r391}, %rd84;
	mov.b64 	{%r392, %r393}, %rd83;
	add.s32 	%r394, %r381, %r380;
	add.s32 	%r395, %r378, %r394;
	add.s32 	%r396, %r379, %r395;
	add.s32 	%r397, %r384, %r396;
	add.s32 	%r398, %r385, %r397;
	add.s32 	%r399, %r382, %r398;
	add.s32 	%r400, %r383, %r399;
	add.s32 	%r401, %r388, %r400;
	add.s32 	%r402, %r389, %r401;
	add.s32 	%r403, %r386, %r402;
	add.s32 	%r404, %r387, %r403;
	add.s32 	%r405, %r392, %r404;
	add.s32 	%r406, %r393, %r405;
	add.s32 	%r407, %r390, %r406;
	add.s32 	%r659, %r391, %r407;
	setp.lt.u32 	%p50, %r120, 8192;
	mov.b32 	%r648, 4096;
	@%p50 bra 	$L__BB6_26;
	add.s32 	%r28, %r120, -4096;
	mov.b32 	%r648, 4096;
$L__BB6_24:
	mul.wide.s32 	%rd99, %r648, 4;
	add.s64 	%rd89, %rd76, %rd99;
	// begin inline asm
	ld.global.nc.v2.u64 {%rd87, %rd88}, [%rd89];
	// end inline asm
	mov.b64 	{%r409, %r410}, %rd88;
	mov.b64 	{%r411, %r412}, %rd87;
	add.s64 	%rd92, %rd89, 4096;
	// begin inline asm
	ld.global.nc.v2.u64 {%rd90, %rd91}, [%rd92];
	// end inline asm
	mov.b64 	{%r413, %r414}, %rd91;
	mov.b64 	{%r415, %r416}, %rd90;
	add.s64 	%rd95, %rd89, 8192;
	// begin inline asm
	ld.global.nc.v2.u64 {%rd93, %rd94}, [%rd95];
	// end inline asm
	mov.b64 	{%r417, %r418}, %rd94;
	mov.b64 	{%r419, %r420}, %rd93;
	add.s64 	%rd98, %rd89, 12288;
	// begin inline asm
	ld.global.nc.v2.u64 {%rd96, %rd97}, [%rd98];
	// end inline asm
	mov.b64 	{%r421, %r422}, %rd97;
	mov.b64 	{%r423, %r424}, %rd96;
	add.s32 	%r425, %r411, %r659;
	add.s32 	%r426, %r412, %r425;
	add.s32 	%r427, %r409, %r426;
	add.s32 	%r428, %r410, %r427;
	add.s32 	%r429, %r415, %r428;
	add.s32 	%r430, %r416, %r429;
	add.s32 	%r431, %r413, %r430;
	add.s32 	%r432, %r414, %r431;
	add.s32 	%r433, %r419, %r432;
	add.s32 	%r434, %r420, %r433;
	add.s32 	%r435, %r417, %r434;
	add.s32 	%r436, %r418, %r435;
	add.s32 	%r437, %r423, %r436;
	add.s32 	%r438, %r424, %r437;
	add.s32 	%r439, %r421, %r438;
	add.s32 	%r659, %r422, %r439;
	sub.s32 	%r440, %r120, %r648;
	setp.lt.s32 	%p51, %r440, 4096;
	@%p51 bra 	$L__BB6_34;
	add.s32 	%r648, %r648, 4096;
	setp.le.s32 	%p52, %r648, %r28;
	@%p52 bra 	$L__BB6_24;
$L__BB6_26:
	setp.le.s32 	%p53, %r120, %r648;
	@%p53 bra 	$L__BB6_34;
	sub.s32 	%r35, %r120, %r648;
	setp.ge.s32 	%p54, %r26, %r35;
	@%p54 bra 	$L__BB6_34;
	not.b32 	%r442, %r26;
	add.s32 	%r443, %r120, %r442;
	sub.s32 	%r36, %r443, %r648;
	and.b32  	%r444, %r36, 768;
	setp.eq.s32 	%p55, %r444, 768;
	mov.u32 	%r653, %r26;
	@%p55 bra 	$L__BB6_31;
	add.s32 	%r650, %r26, %r648;
	shr.u32 	%r445, %r36, 8;
	add.s32 	%r446, %r445, 1;
	and.b32  	%r447, %r446, 3;
	neg.s32 	%r649, %r447;
	mov.u32 	%r653, %r26;
$L__BB6_30:
	.pragma "nounroll";
	mul.wide.u32 	%rd101, %r650, 4;
	add.s64 	%rd100, %rd16, %rd101;
	// begin inline asm
	ld.global.nc.u32 %r448, [%rd100];
	// end inline asm
	add.s32 	%r659, %r448, %r659;
	add.s32 	%r653, %r653, 256;
	add.s32 	%r650, %r650, 256;
	add.s32 	%r649, %r649, 1;
	setp.ne.s32 	%p56, %r649, 0;
	@%p56 bra 	$L__BB6_30;
$L__BB6_31:
	setp.lt.u32 	%p57, %r36, 768;
	@%p57 bra 	$L__BB6_34;
	cvt.u64.u32 	%rd102, %r653;
	cvt.u64.u32 	%rd103, %r648;
	add.s64 	%rd104, %rd102, %rd103;
	shl.b64 	%rd105, %rd104, 2;
	add.s64 	%rd106, %rd105, %rd16;
	add.s64 	%rd122, %rd106, 2048;
	add.s32 	%r656, %r653, %r648;
$L__BB6_33:
	mul.wide.u32 	%rd111, %r656, 4;
	add.s64 	%rd107, %rd16, %rd111;
	// begin inline asm
	ld.global.nc.u32 %r449, [%rd107];
	// end inline asm
	add.s32 	%r453, %r449, %r659;
	add.s64 	%rd108, %rd122, -1024;
	// begin inline asm
	ld.global.nc.u32 %r450, [%rd108];
	// end inline asm
	add.s32 	%r454, %r450, %r453;
	// begin inline asm
	ld.global.nc.u32 %r451, [%rd122];
	// end inline asm
	add.s32 	%r455, %r451, %r454;
	add.s64 	%rd110, %rd122, 1024;
	// begin inline asm
	ld.global.nc.u32 %r452, [%rd110];
	// end inline asm
	add.s32 	%r659, %r452, %r455;
	add.s32 	%r653, %r653, 1024;
	add.s64 	%rd122, %rd122, 4096;
	add.s32 	%r656, %r656, 1024;
	setp.lt.s32 	%p58, %r653, %r35;
	@%p58 bra 	$L__BB6_33;
$L__BB6_34:
	// begin inline asm
	mov.u32 %r456, %laneid;
	// end inline asm
	mov.b32 	%r459, 1;
	mov.b32 	%r480, 31;
	mov.b32 	%r481, -1;
	// begin inline asm
	shfl.sync.down.b32 %r457, %r659, %r459, %r480, %r481;
	// end inline asm
	setp.gt.s32 	%p59, %r456, 30;
	selp.b32 	%r482, 0, %r457, %p59;
	add.s32 	%r463, %r482, %r659;
	mov.b32 	%r464, 2;
	// begin inline asm
	shfl.sync.down.b32 %r462, %r463, %r464, %r480, %r481;
	// end inline asm
	setp.gt.s32 	%p60, %r456, 29;
	selp.b32 	%r483, 0, %r462, %p60;
	add.s32 	%r468, %r463, %r483;
	mov.b32 	%r469, 4;
	// begin inline asm
	shfl.sync.down.b32 %r467, %r468, %r469, %r480, %r481;
	// end inline asm
	setp.gt.s32 	%p61, %r456, 27;
	selp.b32 	%r484, 0, %r467, %p61;
	add.s32 	%r473, %r468, %r484;
	mov.b32 	%r474, 8;
	// begin inline asm
	shfl.sync.down.b32 %r472, %r473, %r474, %r480, %r481;
	// end inline asm
	setp.gt.s32 	%p62, %r456, 23;
	selp.b32 	%r485, 0, %r472, %p62;
	add.s32 	%r478, %r473, %r485;
	mov.b32 	%r479, 16;
	// begin inline asm
	shfl.sync.down.b32 %r477, %r478, %r479, %r480, %r481;
	// end inline asm
	setp.gt.s32 	%p63, %r456, 15;
	selp.b32 	%r486, 0, %r477, %p63;
	add.s32 	%r686, %r478, %r486;
	setp.ne.s32 	%p64, %r456, 0;
	@%p64 bra 	$L__BB6_36;
	shr.u32 	%r487, %r26, 3;
	and.b32  	%r488, %r487, 124;
	mov.u32 	%r489, _ZZN3cub18CUB_300001_SM_10006detail6reduce28DeviceReduceSingleTileKernelINS2_10policy_hubIijN4cuda3std3__44plusIiEEE10Policy1000EPiSC_iS9_iiNS7_10__identityEEEvT0_T1_T2_T3_T4_T6_E12temp_storage;
	add.s32 	%r490, %r489, %r488;
	st.shared.u32 	[%r490+8], %r686;
$L__BB6_36:
	bar.sync 	0;
	setp.ne.s32 	%p65, %r26, 0;
	@%p65 bra 	$L__BB6_72;
	ld.shared.u32 	%r491, [_ZZN3cub18CUB_300001_SM_10006detail6reduce28DeviceReduceSingleTileKernelINS2_10policy_hubIijN4cuda3std3__44plusIiEEE10Policy1000EPiSC_iS9_iiNS7_10__identityEEEvT0_T1_T2_T3_T4_T6_E12temp_storage+12];
	add.s32 	%r492, %r491, %r686;
	ld.shared.u32 	%r493, [_ZZN3cub18CUB_300001_SM_10006detail6reduce28DeviceReduceSingleTileKernelINS2_10policy_hubIijN4cuda3std3__44plusIiEEE10Policy1000EPiSC_iS9_iiNS7_10__identityEEEvT0_T1_T2_T3_T4_T6_E12temp_storage+16];
	add.s32 	%r494, %r492, %r493;
	ld.shared.u32 	%r495, [_ZZN3cub18CUB_300001_SM_10006detail6reduce28DeviceReduceSingleTileKernelINS2_10policy_hubIijN4cuda3std3__44plusIiEEE10Policy1000EPiSC_iS9_iiNS7_10__identityEEEvT0_T1_T2_T3_T4_T6_E12temp_storage+20];
	add.s32 	%r496, %r494, %r495;
	ld.shared.u32 	%r497, [_ZZN3cub18CUB_300001_SM_10006detail6reduce28DeviceReduceSingleTileKernelINS2_10policy_hubIijN4cuda3std3__44plusIiEEE10Policy1000EPiSC_iS9_iiNS7_10__identityEEEvT0_T1_T2_T3_T4_T6_E12temp_storage+24];
	add.s32 	%r498, %r496, %r497;
	ld.shared.u32 	%r499, [_ZZN3cub18CUB_300001_SM_10006detail6reduce28DeviceReduceSingleTileKernelINS2_10policy_hubIijN4cuda3std3__44plusIiEEE10Policy1000EPiSC_iS9_iiNS7_10__identityEEEvT0_T1_T2_T3_T4_T6_E12temp_storage+28];
	add.s32 	%r500, %r498, %r499;
	ld.shared.u32 	%r501, [_ZZN3cub18CUB_300001_SM_10006detail6reduce28DeviceReduceSingleTileKernelINS2_10policy_hubIijN4cuda3std3__44plusIiEEE10Policy1000EPiSC_iS9_iiNS7_10__identityEEEvT0_T1_T2_T3_T4_T6_E12temp_storage+32];
	add.s32 	%r502, %r500, %r501;
	ld.shared.u32 	%r503, [_ZZN3cub18CUB_300001_SM_10006detail6reduce28DeviceReduceSingleTileKernelINS2_10policy_hubIijN4cuda3std3__44plusIiEEE10Policy1000EPiSC_iS9_iiNS7_10__identityEEEvT0_T1_T2_T3_T4_T6_E12temp_storage+36];
	add.s32 	%r686, %r502, %r503;
	bra.uni 	$L__BB6_72;
$L__BB6_38:
	setp.gt.s32 	%p3, %r120, 4095;
	@%p3 bra 	$L__BB6_56;
	mov.u32 	%r60, %tid.x;
	setp.ge.s32 	%p20, %r60, %r120;
	mov.b32 	%r670, 0;
	mov.u32 	%r665, %r60;
	@%p20 bra 	$L__BB6_41;
	mul.wide.u32 	%rd66, %r60, 4;
	add.s64 	%rd65, %rd16, %rd66;
	// begin inline asm
	ld.global.nc.u32 %r670, [%rd65];
	// end inline asm
	add.s32 	%r665, %r60, 256;
$L__BB6_41:
	setp.ge.s32 	%p21, %r665, %r120;
	@%p21 bra 	$L__BB6_47;
	not.b32 	%r252, %r665;
	add.s32 	%r65, %r120, %r252;
	and.b32  	%r253, %r65, 768;
	setp.eq.s32 	%p22, %r253, 768;
	@%p22 bra 	$L__BB6_45;
	mul.wide.u32 	%rd67, %r665, 4;
	add.s64 	%rd123, %rd16, %rd67;
	shr.u32 	%r254, %r65, 8;
	add.s32 	%r255, %r254, 1;
	and.b32  	%r256, %r255, 3;
	neg.s32 	%r662, %r256;
$L__BB6_44:
	.pragma "nounroll";
	// begin inline asm
	ld.global.nc.u32 %r257, [%rd123];
	// end inline asm
	add.s32 	%r670, %r257, %r670;
	add.s32 	%r665, %r665, 256;
	add.s64 	%rd123, %rd123, 1024;
	add.s32 	%r662, %r662, 1;
	setp.ne.s32 	%p23, %r662, 0;
	@%p23 bra 	$L__BB6_44;
$L__BB6_45:
	setp.lt.u32 	%p24, %r65, 768;
	@%p24 bra 	$L__BB6_47;
$L__BB6_46:
	mul.wide.s32 	%rd73, %r665, 4;
	add.s64 	%rd69, %rd16, %rd73;
	// begin inline asm
	ld.global.nc.u32 %r258, [%rd69];
	// end inline asm
	add.s32 	%r262, %r258, %r670;
	add.s64 	%rd70, %rd69, 1024;
	// begin inline asm
	ld.global.nc.u32 %r259, [%rd70];
	// end inline asm
	add.s32 	%r263, %r259, %r262;
	add.s64 	%rd71, %rd69, 2048;
	// begin inline asm
	ld.global.nc.u32 %r260, [%rd71];
	// end inline asm
	add.s32 	%r264, %r260, %r263;
	add.s64 	%rd72, %rd69, 3072;
	// begin inline asm
	ld.global.nc.u32 %r261, [%rd72];
	// end inline asm
	add.s32 	%r670, %r261, %r264;
	add.s32 	%r665, %r665, 1024;
	setp.lt.s32 	%p25, %r665, %r120;
	@%p25 bra 	$L__BB6_46;
$L__BB6_47:
	setp.lt.s32 	%p26, %r120, 256;
	@%p26 bra 	$L__BB6_52;
	// begin inline asm
	mov.u32 %r328, %laneid;
	// end inline asm
	mov.b32 	%r331, 1;
	mov.b32 	%r352, 31;
	mov.b32 	%r353, -1;
	// begin inline asm
	shfl.sync.down.b32 %r329, %r670, %r331, %r352, %r353;
	// end inline asm
	setp.gt.s32 	%p42, %r328, 30;
	selp.b32 	%r354, 0, %r329, %p42;
	add.s32 	%r335, %r354, %r670;
	mov.b32 	%r336, 2;
	// begin inline asm
	shfl.sync.down.b32 %r334, %r335, %r336, %r352, %r353;
	// end inline asm
	setp.gt.s32 	%p43, %r328, 29;
	selp.b32 	%r355, 0, %r334, %p43;
	add.s32 	%r340, %r335, %r355;
	mov.b32 	%r341, 4;
	// begin inline asm
	shfl.sync.down.b32 %r339, %r340, %r341, %r352, %r353;
	// end inline asm
	setp.gt.s32 	%p44, %r328, 27;
	selp.b32 	%r356, 0, %r339, %p44;
	add.s32 	%r345, %r340, %r356;
	mov.b32 	%r346, 8;
	// begin inline asm
	shfl.sync.down.b32 %r344, %r345, %r346, %r352, %r353;
	// end inline asm
	setp.gt.s32 	%p45, %r328, 23;
	selp.b32 	%r357, 0, %r344, %p45;
	add.s32 	%r350, %r345, %r357;
	mov.b32 	%r351, 16;
	// begin inline asm
	shfl.sync.down.b32 %r349, %r350, %r351, %r352, %r353;
	// end inline asm
	setp.gt.s32 	%p46, %r328, 15;
	selp.b32 	%r358, 0, %r349, %p46;
	add.s32 	%r686, %r350, %r358;
	setp.ne.s32 	%p47, %r328, 0;
	@%p47 bra 	$L__BB6_50;
	shr.u32 	%r359, %r60, 3;
	and.b32  	%r360, %r359, 124;
	mov.u32 	%r361, _ZZN3cub18CUB_300001_SM_10006detail6reduce28DeviceReduceSingleTileKernelINS2_10policy_hubIijN4cuda3std3__44plusIiEEE10Policy1000EPiSC_iS9_iiNS7_10__identityEEEvT0_T1_T2_T3_T4_T6_E12temp_storage;
	add.s32 	%r362, %r361, %r360;
	st.shared.u32 	[%r362+8], %r686;
$L__BB6_50:
	bar.sync 	0;
	setp.ne.s32 	%p48, %r60, 0;
	@%p48 bra 	$L__BB6_72;
	ld.shared.u32 	%r363, [_ZZN3cub18CUB_300001_SM_10006detail6reduce28DeviceReduceSingleTileKernelINS2_10policy_hubIijN4cuda3std3__44plusIiEEE10Policy1000EPiSC_iS9_iiNS7_10__identityEEEvT0_T1_T2_T3_T4_T6_E12temp_storage+12];
	add.s32 	%r364, %r363, %r686;
	ld.shared.u32 	%r365, [_ZZN3cub18CUB_300001_SM_10006detail6reduce28DeviceReduceSingleTileKernelINS2_10policy_hubIijN4cuda3std3__44plusIiEEE10Policy1000EPiSC_iS9_iiNS7_10__identityEEEvT0_T1_T2_T3_T4_T6_E12temp_storage+16];
	add.s32 	%r366, %r364, %r365;
	ld.shared.u32 	%r367, [_ZZN3cub18CUB_300001_SM_10006detail6reduce28DeviceReduceSingleTileKernelINS2_10policy_hubIijN4cuda3std3__44plusIiEEE10Policy1000EPiSC_iS9_iiNS7_10__identityEEEvT0_T1_T2_T3_T4_T6_E12temp_storage+20];
	add.s32 	%r368, %r366, %r367;
	ld.shared.u32 	%r369, [_ZZN3cub18CUB_300001_SM_10006detail6reduce28DeviceReduceSingleTileKernelINS2_10policy_hubIijN4cuda3std3__44plusIiEEE10Policy1000EPiSC_iS9_iiNS7_10__identityEEEvT0_T1_T2_T3_T4_T6_E12temp_storage+24];
	add.s32 	%r370, %r368, %r369;
	ld.shared.u32 	%r371, [_ZZN3cub18CUB_300001_SM_10006detail6reduce28DeviceReduceSingleTileKernelINS2_10policy_hubIijN4cuda3std3__44plusIiEEE10Policy1000EPiSC_iS9_iiNS7_10__identityEEEvT0_T1_T2_T3_T4_T6_E12temp_storage+28];
	add.s32 	%r372, %r370, %r371;
	ld.shared.u32 	%r373, [_ZZN3cub18CUB_300001_SM_10006detail6reduce28DeviceReduceSingleTileKernelINS2_10policy_hubIijN4cuda3std3__44plusIiEEE10Policy1000EPiSC_iS9_iiNS7_10__identityEEEvT0_T1_T2_T3_T4_T6_E12temp_storage+32];
	add.s32 	%r374, %r372, %r373;
	ld.shared.u32 	%r375, [_ZZN3cub18CUB_300001_SM_10006detail6reduce28DeviceReduceSingleTileKernelINS2_10policy_hubIijN4cuda3std3__44plusIiEEE10Policy1000EPiSC_iS9_iiNS7_10__identityEEEvT0_T1_T2_T3_T4_T6_E12temp_storage+36];
	add.s32 	%r686, %r374, %r375;
	bra.uni 	$L__BB6_72;
$L__BB6_52:
	// begin inline asm
	mov.u32 %r265, %laneid;
	// end inline asm
	and.b32  	%r291, %r60, 992;
	add.s32 	%r292, %r291, 32;
	setp.gt.s32 	%p27, %r292, %r120;
	not.b32 	%r293, %r291;
	add.s32 	%r294, %r120, %r293;
	selp.b32 	%r289, %r294, 31, %p27;
	mov.b32 	%r268, 1;
	mov.b32 	%r290, -1;
	// begin inline asm
	shfl.sync.down.b32 %r266, %r670, %r268, %r289, %r290;
	// end inline asm
	setp.lt.s32 	%p28, %r265, %r289;
	selp.b32 	%r295, %r266, 0, %p28;
	add.s32 	%r272, %r295, %r670;
	mov.b32 	%r273, 2;
	// begin inline asm
	shfl.sync.down.b32 %r271, %r272, %r273, %r289, %r290;
	// end inline asm
	add.s32 	%r296, %r265, 2;
	setp.gt.s32 	%p29, %r296, %r289;
	selp.b32 	%r297, 0, %r271, %p29;
	add.s32 	%r277, %r272, %r297;
	mov.b32 	%r278, 4;
	// begin inline asm
	shfl.sync.down.b32 %r276, %r277, %r278, %r289, %r290;
	// end inline asm
	add.s32 	%r298, %r265, 4;
	setp.gt.s32 	%p30, %r298, %r289;
	selp.b32 	%r299, 0, %r276, %p30;
	add.s32 	%r282, %r277, %r299;
	mov.b32 	%r283, 8;
	// begin inline asm
	shfl.sync.down.b32 %r281, %r282, %r283, %r289, %r290;
	// end inline asm
	add.s32 	%r300, %r265, 8;
	setp.gt.s32 	%p31, %r300, %r289;
	selp.b32 	%r301, 0, %r281, %p31;
	add.s32 	%r287, %r282, %r301;
	mov.b32 	%r288, 16;
	// begin inline asm
	shfl.sync.down.b32 %r286, %r287, %r288, %r289, %r290;
	// end inline asm
	add.s32 	%r302, %r265, 16;
	setp.gt.s32 	%p32, %r302, %r289;
	selp.b32 	%r303, 0, %r286, %p32;
	add.s32 	%r686, %r287, %r303;
	setp.ne.s32 	%p33, %r265, 0;
	@%p33 bra 	$L__BB6_54;
	shr.u32 	%r304, %r60, 3;
	and.b32  	%r305, %r304, 124;
	mov.u32 	%r306, _ZZN3cub18CUB_300001_SM_10006detail6reduce28DeviceReduceSingleTileKernelINS2_10policy_hubIijN4cuda3std3__44plusIiEEE10Policy1000EPiSC_iS9_iiNS7_10__identityEEEvT0_T1_T2_T3_T4_T6_E12temp_storage;
	add.s32 	%r307, %r306, %r305;
	st.shared.u32 	[%r307+8], %r686;
$L__BB6_54:
	bar.sync 	0;
	setp.ne.s32 	%p34, %r60, 0;
	@%p34 bra 	$L__BB6_72;
	setp.gt.s32 	%p35, %r120, 32;
	ld.shared.u32 	%r308, [_ZZN3cub18CUB_300001_SM_10006detail6reduce28DeviceReduceSingleTileKernelINS2_10policy_hubIijN4cuda3std3__44plusIiEEE10Policy1000EPiSC_iS9_iiNS7_10__identityEEEvT0_T1_T2_T3_T4_T6_E12temp_storage+12];
	selp.b32 	%r309, %r308, 0, %p35;
	add.s32 	%r310, %r309, %r686;
	setp.gt.s32 	%p36, %r120, 64;
	ld.shared.u32 	%r311, [_ZZN3cub18CUB_300001_SM_10006detail6reduce28DeviceReduceSingleTileKernelINS2_10policy_hubIijN4cuda3std3__44plusIiEEE10Policy1000EPiSC_iS9_iiNS7_10__identityEEEvT0_T1_T2_T3_T4_T6_E12temp_storage+16];
	selp.b32 	%r312, %r311, 0, %p36;
	add.s32 	%r313, %r310, %r312;
	setp.gt.s32 	%p37, %r120, 96;
	ld.shared.u32 	%r314, [_ZZN3cub18CUB_300001_SM_10006detail6reduce28DeviceReduceSingleTileKernelINS2_10policy_hubIijN4cuda3std3__44plusIiEEE10Policy1000EPiSC_iS9_iiNS7_10__identityEEEvT0_T1_T2_T3_T4_T6_E12temp_storage+20];
	selp.b32 	%r315, %r314, 0, %p37;
	add.s32 	%r316, %r313, %r315;
	setp.gt.s32 	%p38, %r120, 128;
	ld.shared.u32 	%r317, [_ZZN3cub18CUB_300001_SM_10006detail6reduce28DeviceReduceSingleTileKernelINS2_10policy_hubIijN4cuda3std3__44plusIiEEE10Policy1000EPiSC_iS9_iiNS7_10__identityEEEvT0_T1_T2_T3_T4_T6_E12temp_storage+24];
	selp.b32 	%r318, %r317, 0, %p38;
	add.s32 	%r319, %r316, %r318;
	setp.gt.s32 	%p39, %r120, 160;
	ld.shared.u32 	%r320, [_ZZN3cub18CUB_300001_SM_10006detail6reduce28DeviceReduceSingleTileKernelINS2_10policy_hubIijN4cuda3std3__44plusIiEEE10Policy1000EPiSC_iS9_iiNS7_10__identityEEEvT0_T1_T2_T3_T4_T6_E12temp_storage+28];
	selp.b32 	%r321, %r320, 0, %p39;
	add.s32 	%r322, %r319, %r321;
	setp.gt.s32 	%p40, %r120, 192;
	ld.shared.u32 	%r323, [_ZZN3cub18CUB_300001_SM_10006detail6reduce28DeviceReduceSingleTileKernelINS2_10policy_hubIijN4cuda3std3__44plusIiEEE10Policy1000EPiSC_iS9_iiNS7_10__identityEEEvT0_T1_T2_T3_T4_T6_E12temp_storage+32];
	selp.b32 	%r324, %r323, 0, %p40;
	add.s32 	%r325, %r322, %r324;
	setp.gt.s32 	%p41, %r120, 224;
	ld.shared.u32 	%r326, [_ZZN3cub18CUB_300001_SM_10006detail6reduce28DeviceReduceSingleTileKernelINS2_10policy_hubIijN4cuda3std3__44plusIiEEE10Policy1000EPiSC_iS9_iiNS7_10__identityEEEvT0_T1_T2_T3_T4_T6_E12temp_storage+36];
	selp.b32 	%r327, %r326, 0, %p41;
	add.s32 	%r686, %r325, %r327;
	bra.uni 	$L__BB6_72;
$L__BB6_56:
	mov.u32 	%r85, %tid.x;
	mul.wide.u32 	%rd35, %r85, 4;
	add.s64 	%rd19, %rd16, %rd35;
	// begin inline asm
	ld.global.nc.u32 %r122, [%rd19];
	// end inline asm
	add.s64 	%rd20, %rd19, 1024;
	// begin inline asm
	ld.global.nc.u32 %r123, [%rd20];
	// end inline asm
	add.s64 	%rd21, %rd19, 2048;
	// begin inline asm
	ld.global.nc.u32 %r124, [%rd21];
	// end inline asm
	add.s64 	%rd22, %rd19, 3072;
	// begin inline asm
	ld.global.nc.u32 %r125, [%rd22];
	// end inline asm
	add.s64 	%rd23, %rd19, 4096;
	// begin inline asm
	ld.global.nc.u32 %r126, [%rd23];
	// end inline asm
	add.s64 	%rd24, %rd19, 5120;
	// begin inline asm
	ld.global.nc.u32 %r127, [%rd24];
	// end inline asm
	add.s64 	%rd25, %rd19, 6144;
	// begin inline asm
	ld.global.nc.u32 %r128, [%rd25];
	// end inline asm
	add.s64 	%rd26, %rd19, 7168;
	// begin inline asm
	ld.global.nc.u32 %r129, [%rd26];
	// end inline asm
	add.s64 	%rd27, %rd19, 8192;
	// begin inline asm
	ld.global.nc.u32 %r130, [%rd27];
	// end inline asm
	add.s64 	%rd28, %rd19, 9216;
	// begin inline asm
	ld.global.nc.u32 %r131, [%rd28];
	// end inline asm
	add.s64 	%rd29, %rd19, 10240;
	// begin inline asm
	ld.global.nc.u32 %r132, [%rd29];
	// end inline asm
	add.s64 	%rd30, %rd19, 11264;
	// begin inline asm
	ld.global.nc.u32 %r133, [%rd30];
	// end inline asm
	add.s64 	%rd31, %rd19, 12288;
	// begin inline asm
	ld.global.nc.u32 %r134, [%rd31];
	// end inline asm
	add.s64 	%rd32, %rd19, 13312;
	// begin inline asm
	ld.global.nc.u32 %r135, [%rd32];
	// end inline asm
	add.s64 	%rd33, %rd19, 14336;
	// begin inline asm
	ld.global.nc.u32 %r136, [%rd33];
	// end inline asm
	add.s64 	%rd34, %rd19, 15360;
	// begin inline asm
	ld.global.nc.u32 %r137, [%rd34];
	// end inline asm
	add.s32 	%r139, %r123, %r122;
	add.s32 	%r140, %r124, %r139;
	add.s32 	%r141, %r125, %r140;
	add.s32 	%r142, %r126, %r141;
	add.s32 	%r143, %r127, %r142;
	add.s32 	%r144, %r128, %r143;
	add.s32 	%r145, %r129, %r144;
	add.s32 	%r146, %r130, %r145;
	add.s32 	%r147, %r131, %r146;
	add.s32 	%r148, %r132, %r147;
	add.s32 	%r149, %r133, %r148;
	add.s32 	%r150, %r134, %r149;
	add.s32 	%r151, %r135, %r150;
	add.s32 	%r152, %r136, %r151;
	add.s32 	%r685, %r137, %r152;
	setp.lt.u32 	%p4, %r120, 8192;
	mov.b32 	%r674, 4096;
	@%p4 bra 	$L__BB6_60;
	add.s32 	%r87, %r120, -4096;
	mov.b32 	%r674, 4096;
$L__BB6_58:
	mul.wide.s32 	%rd52, %r674, 4;
	add.s64 	%rd36, %rd19, %rd52;
	// begin inline asm
	ld.global.nc.u32 %r154, [%rd36];
	// end inline asm
	add.s64 	%rd37, %rd36, 1024;
	// begin inline asm
	ld.global.nc.u32 %r155, [%rd37];
	// end inline asm
	add.s64 	%rd38, %rd36, 2048;
	// begin inline asm
	ld.global.nc.u32 %r156, [%rd38];
	// end inline asm
	add.s64 	%rd39, %rd36, 3072;
	// begin inline asm
	ld.global.nc.u32 %r157, [%rd39];
	// end inline asm
	add.s64 	%rd40, %rd36, 4096;
	// begin inline asm
	ld.global.nc.u32 %r158, [%rd40];
	// end inline asm
	add.s64 	%rd41, %rd36, 5120;
	// begin inline asm
	ld.global.nc.u32 %r159, [%rd41];
	// end inline asm
	add.s64 	%rd42, %rd36, 6144;
	// begin inline asm
	ld.global.nc.u32 %r160, [%rd42];
	// end inline asm
	add.s64 	%rd43, %rd36, 7168;
	// begin inline asm
	ld.global.nc.u32 %r161, [%rd43];
	// end inline asm
	add.s64 	%rd44, %rd36, 8192;
	// begin inline asm
	ld.global.nc.u32 %r162, [%rd44];
	// end inline asm
	add.s64 	%rd45, %rd36, 9216;
	// begin inline asm
	ld.global.nc.u32 %r163, [%rd45];
	// end inline asm
	add.s64 	%rd46, %rd36, 10240;
	// begin inline asm
	ld.global.nc.u32 %r164, [%rd46];
	// end inline asm
	add.s64 	%rd47, %rd36, 11264;
	// begin inline asm
	ld.global.nc.u32 %r165, [%rd47];
	// end inline asm
	add.s64 	%rd48, %rd36, 12288;
	// begin inline asm
	ld.global.nc.u32 %r166, [%rd48];
	// end inline asm
	add.s64 	%rd49, %rd36, 13312;
	// begin inline asm
	ld.global.nc.u32 %r167, [%rd49];
	// end inline asm
	add.s64 	%rd50, %rd36, 14336;
	// begin inline asm
	ld.global.nc.u32 %r168, [%rd50];
	// end inline asm
	add.s64 	%rd51, %rd36, 15360;
	// begin inline asm
	ld.global.nc.u32 %r169, [%rd51];
	// end inline asm
	add.s32 	%r170, %r154, %r685;
	add.s32 	%r171, %r155, %r170;
	add.s32 	%r172, %r156, %r171;
	add.s32 	%r173, %r157, %r172;
	add.s32 	%r174, %r158, %r173;
	add.s32 	%r175, %r159, %r174;
	add.s32 	%r176, %r160, %r175;
	add.s32 	%r177, %r161, %r176;
	add.s32 	%r178, %r162, %r177;
	add.s32 	%r179, %r163, %r178;
	add.s32 	%r180, %r164, %r179;
	add.s32 	%r181, %r165, %r180;
	add.s32 	%r182, %r166, %r181;
	add.s32 	%r183, %r167, %r182;
	add.s32 	%r184, %r168, %r183;
	add.s32 	%r685, %r169, %r184;
	sub.s32 	%r185, %r120, %r674;
	setp.lt.s32 	%p5, %r185, 4096;
	@%p5 bra 	$L__BB6_68;
	add.s32 	%r674, %r674, 4096;
	setp.le.s32 	%p6, %r674, %r87;
	@%p6 bra 	$L__BB6_58;
$L__BB6_60:
	setp.le.s32 	%p7, %r120, %r674;
	@%p7 bra 	$L__BB6_68;
	sub.s32 	%r94, %r120, %r674;
	setp.ge.s32 	%p8, %r85, %r94;
	@%p8 bra 	$L__BB6_68;
	not.b32 	%r187, %r85;
	add.s32 	%r188, %r120, %r187;
	sub.s32 	%r95, %r188, %r674;
	and.b32  	%r189, %r95, 768;
	setp.eq.s32 	%p9, %r189, 768;
	mov.u32 	%r679, %r85;
	@%p9 bra 	$L__BB6_65;
	add.s32 	%r676, %r85, %r674;
	shr.u32 	%r190, %r95, 8;
	add.s32 	%r191, %r190, 1;
	and.b32  	%r192, %r191, 3;
	neg.s32 	%r675, %r192;
	mov.u32 	%r679, %r85;
$L__BB6_64:
	.pragma "nounroll";
	mul.wide.u32 	%rd54, %r676, 4;
	add.s64 	%rd53, %rd16, %rd54;
	// begin inline asm
	ld.global.nc.u32 %r193, [%rd53];
	// end inline asm
	add.s32 	%r685, %r193, %r685;
	add.s32 	%r679, %r679, 256;
	add.s32 	%r676, %r676, 256;
	add.s32 	%r675, %r675, 1;
	setp.ne.s32 	%p10, %r675, 0;
	@%p10 bra 	$L__BB6_64;
$L__BB6_65:
	setp.lt.u32 	%p11, %r95, 768;
	@%p11 bra 	$L__BB6_68;
	cvt.u64.u32 	%rd55, %r679;
	cvt.u64.u32 	%rd56, %r674;
	add.s64 	%rd57, %rd55, %rd56;
	shl.b64 	%rd58, %rd57, 2;
	add.s64 	%rd59, %rd58, %rd16;
	add.s64 	%rd124, %rd59, 2048;
	add.s32 	%r682, %r679, %r674;
$L__BB6_67:
	mul.wide.u32 	%rd64, %r682, 4;
	add.s64 	%rd60, %rd16, %rd64;
	// begin inline asm
	ld.global.nc.u32 %r194, [%rd60];
	// end inline asm
	add.s32 	%r198, %r194, %r685;
	add.s64 	%rd61, %rd124, -1024;
	// begin inline asm
	ld.global.nc.u32 %r195, [%rd61];
	// end inline asm
	add.s32 	%r199, %r195, %r198;
	// begin inline asm
	ld.global.nc.u32 %r196, [%rd124];
	// end inline asm
	add.s32 	%r200, %r196, %r199;
	add.s64 	%rd63, %rd124, 1024;
	// begin inline asm
	ld.global.nc.u32 %r197, [%rd63];
	// end inline asm
	add.s32 	%r685, %r197, %r200;
	add.s32 	%r679, %r679, 1024;
	add.s64 	%rd124, %rd124, 4096;
	add.s32 	%r682, %r682, 1024;
	setp.lt.s32 	%p12, %r679, %r94;
	@%p12 bra 	$L__BB6_67;
$L__BB6_68:
	// begin inline asm
	mov.u32 %r201, %laneid;
	// end inline asm
	mov.b32 	%r204, 1;
	mov.b32 	%r225, 31;
	mov.b32 	%r226, -1;
	// begin inline asm
	shfl.sync.down.b32 %r202, %r685, %r204, %r225, %r226;
	// end inline asm
	setp.gt.s32 	%p13, %r201, 30;
	selp.b32 	%r227, 0, %r202, %p13;
	add.s32 	%r208, %r227, %r685;
	mov.b32 	%r209, 2;
	// begin inline asm
	shfl.sync.down.b32 %r207, %r208, %r209, %r225, %r226;
	// end inline asm
	setp.gt.s32 	%p14, %r201, 29;
	selp.b32 	%r228, 0, %r207, %p14;
	add.s32 	%r213, %r208, %r228;
	mov.b32 	%r214, 4;
	// begin inline asm
	shfl.sync.down.b32 %r212, %r213, %r214, %r225, %r226;
	// end inline asm
	setp.gt.s32 	%p15, %r201, 27;
	selp.b32 	%r229, 0, %r212, %p15;
	add.s32 	%r218, %r213, %r229;
	mov.b32 	%r219, 8;
	// begin inline asm
	shfl.sync.down.b32 %r217, %r218, %r219, %r225, %r226;
	// end inline asm
	setp.gt.s32 	%p16, %r201, 23;
	selp.b32 	%r230, 0, %r217, %p16;
	add.s32 	%r223, %r218, %r230;
	mov.b32 	%r224, 16;
	// begin inline asm
	shfl.sync.down.b32 %r222, %r223, %r224, %r225, %r226;
	// end inline asm
	setp.gt.s32 	%p17, %r201, 15;
	selp.b32 	%r231, 0, %r222, %p17;
	add.s32 	%r686, %r223, %r231;
	setp.ne.s32 	%p18, %r201, 0;
	@%p18 bra 	$L__BB6_70;
	shr.u32 	%r232, %r85, 3;
	and.b32  	%r233, %r232, 124;
	mov.u32 	%r234, _ZZN3cub18CUB_300001_SM_10006detail6reduce28DeviceReduceSingleTileKernelINS2_10policy_hubIijN4cuda3std3__44plusIiEEE10Policy1000EPiSC_iS9_iiNS7_10__identityEEEvT0_T1_T2_T3_T4_T6_E12temp_storage;
	add.s32 	%r235, %r234, %r233;
	st.shared.u32 	[%r235+8], %r686;
$L__BB6_70:
	bar.sync 	0;
	setp.ne.s32 	%p19, %r85, 0;
	@%p19 bra 	$L__BB6_72;
	ld.shared.u32 	%r236, [_ZZN3cub18CUB_300001_SM_10006detail6reduce28DeviceReduceSingleTileKernelINS2_10policy_hubIijN4cuda3std3__44plusIiEEE10Policy1000EPiSC_iS9_iiNS7_10__identityEEEvT0_T1_T2_T3_T4_T6_E12temp_storage+12];
	add.s32 	%r237, %r236, %r686;
	ld.shared.u32 	%r238, [_ZZN3cub18CUB_300001_SM_10006detail6reduce28DeviceReduceSingleTileKernelINS2_10policy_hubIijN4cuda3std3__44plusIiEEE10Policy1000EPiSC_iS9_iiNS7_10__identityEEEvT0_T1_T2_T3_T4_T6_E12temp_storage+16];
	add.s32 	%r239, %r237, %r238;
	ld.shared.u32 	%r240, [_ZZN3cub18CUB_300001_SM_10006detail6reduce28DeviceReduceSingleTileKernelINS2_10policy_hubIijN4cuda3std3__44plusIiEEE10Policy1000EPiSC_iS9_iiNS7_10__identityEEEvT0_T1_T2_T3_T4_T6_E12temp_storage+20];
	add.s32 	%r241, %r239, %r240;
	ld.shared.u32 	%r242, [_ZZN3cub18CUB_300001_SM_10006detail6reduce28DeviceReduceSingleTileKernelINS2_10policy_hubIijN4cuda3std3__44plusIiEEE10Policy1000EPiSC_iS9_iiNS7_10__identityEEEvT0_T1_T2_T3_T4_T6_E12temp_storage+24];
	add.s32 	%r243, %r241, %r242;
	ld.shared.u32 	%r244, [_ZZN3cub18CUB_300001_SM_10006detail6reduce28DeviceReduceSingleTileKernelINS2_10policy_hubIijN4cuda3std3__44plusIiEEE10Policy1000EPiSC_iS9_iiNS7_10__identityEEEvT0_T1_T2_T3_T4_T6_E12temp_storage+28];
	add.s32 	%r245, %r243, %r244;
	ld.shared.u32 	%r246, [_ZZN3cub18CUB_300001_SM_10006detail6reduce28DeviceReduceSingleTileKernelINS2_10policy_hubIijN4cuda3std3__44plusIiEEE10Policy1000EPiSC_iS9_iiNS7_10__identityEEEvT0_T1_T2_T3_T4_T6_E12temp_storage+32];
	add.s32 	%r247, %r245, %r246;
	ld.shared.u32 	%r248, [_ZZN3cub18CUB_300001_SM_10006detail6reduce28DeviceReduceSingleTileKernelINS2_10policy_hubIijN4cuda3std3__44plusIiEEE10Policy1000EPiSC_iS9_iiNS7_10__identityEEEvT0_T1_T2_T3_T4_T6_E12temp_storage+36];
	add.s32 	%r686, %r247, %r248;
$L__BB6_72:
	mov.u32 	%r631, %tid.x;
	setp.ne.s32 	%p95, %r631, 0;
	@%p95 bra 	$L__BB6_74;
	add.s32 	%r632, %r686, %r121;
	st.global.u32 	[%rd1], %r632;
$L__BB6_74:
	ret;

}
	// .globl	_ZN3cub18CUB_300001_SM_10006detail6reduce28DeviceReduceSingleTileKernelINS2_10policy_hubIiyN4cuda3std3__44plusIiEEE10Policy1000EN6thrust24THRUST_300001_SM_1000_NS6detail15normal_iteratorINSD_10device_ptrIiEEEEPiyS9_ii17ThresholdToBinaryEEvT0_T1_T2_T3_T4_T6_
.visible .entry _ZN3cub18CUB_300001_SM_10006detail6reduce28DeviceReduceSingleTileKernelINS2_10policy_hubIiyN4cuda3std3__44plusIiEEE10Policy1000EN6thrust24THRUST_300001_SM_1000_NS6detail15normal_iteratorINSD_10device_ptrIiEEEEPiyS9_ii17ThresholdToBinaryEEvT0_T1_T2_T3_T4_T6_(
	.param .align 8 .b8 _ZN3cub18CUB_300001_SM_10006detail6reduce28DeviceReduceSingleTileKernelINS2_10policy_hubIiyN4cuda3std3__44plusIiEEE10Policy1000EN6thrust24THRUST_300001_SM_1000_NS6detail15normal_iteratorINSD_10device_ptrIiEEEEPiyS9_ii17ThresholdToBinaryEEvT0_T1_T2_T3_T4_T6__param_0[8],
	.param .u64 .ptr .align 1 _ZN3cub18CUB_300001_SM_10006detail6reduce28DeviceReduceSingleTileKernelINS2_10policy_hubIiyN4cuda3std3__44plusIiEEE10Policy1000EN6thrust24THRUST_300001_SM_1000_NS6detail15normal_iteratorINSD_10device_ptrIiEEEEPiyS9_ii17ThresholdToBinaryEEvT0_T1_T2_T3_T4_T6__param_1,
	.param .u64 _ZN3cub18CUB_300001_SM_10006detail6reduce28DeviceReduceSingleTileKernelINS2_10policy_hubIiyN4cuda3std3__44plusIiEEE10Policy1000EN6thrust24THRUST_300001_SM_1000_NS6detail15normal_iteratorINSD_10device_ptrIiEEEEPiyS9_ii17ThresholdToBinaryEEvT0_T1_T2_T3_T4_T6__param_2,
	.param .align 1 .b8 _ZN3cub18CUB_300001_SM_10006detail6reduce28DeviceReduceSingleTileKernelINS2_10policy_hubIiyN4cuda3std3__44plusIiEEE10Policy1000EN6thrust24THRUST_300001_SM_1000_NS6detail15normal_iteratorINSD_10device_ptrIiEEEEPiyS9_ii17ThresholdToBinaryEEvT0_T1_T2_T3_T4_T6__param_3[1],
	.param .u32 _ZN3cub18CUB_300001_SM_10006detail6reduce28DeviceReduceSingleTileKernelINS2_10policy_hubIiyN4cuda3std3__44plusIiEEE10Policy1000EN6thrust24THRUST_300001_SM_1000_NS6detail15normal_iteratorINSD_10device_ptrIiEEEEPiyS9_ii17ThresholdToBinaryEEvT0_T1_T2_T3_T4_T6__param_4,
	.param .align 1 .b8 _ZN3cub18CUB_300001_SM_10006detail6reduce28DeviceReduceSingleTileKernelINS2_10policy_hubIiyN4cuda3std3__44plusIiEEE10Policy1000EN6thrust24THRUST_300001_SM_1000_NS6detail15normal_iteratorINSD_10device_ptrIiEEEEPiyS9_ii17ThresholdToBinaryEEvT0_T1_T2_T3_T4_T6__param_5[1]
)
.maxntid 256
.minnctapersm 1
{
	.reg .pred 	%p<150>;
	.reg .b32 	%r<562>;
	.reg .b64 	%rd<56>;
	// demoted variable
	.shared .align 4 .b8 _ZZN3cub18CUB_300001_SM_10006detail6reduce28DeviceReduceSingleTileKernelINS2_10policy_hubIiyN4cuda3std3__44plusIiEEE10Policy1000EN6thrust24THRUST_300001_SM_1000_NS6detail15normal_iteratorINSD_10device_ptrIiEEEEPiyS9_ii17ThresholdToBinaryEEvT0_T1_T2_T3_T4_T6_E12temp_storage[44];
	ld.param.u64 	%rd18, [_ZN3cub18CUB_300001_SM_10006detail6reduce28DeviceReduceSingleTileKernelINS2_10policy_hubIiyN4cuda3std3__44plusIiEEE10Policy1000EN6thrust24THRUST_300001_SM_1000_NS6detail15normal_iteratorINSD_10device_ptrIiEEEEPiyS9_ii17ThresholdToBinaryEEvT0_T1_T2_T3_T4_T6__param_0];
	ld.param.u64 	%rd20, [_ZN3cub18CUB_300001_SM_10006detail6reduce28DeviceReduceSingleTileKernelINS2_10policy_hubIiyN4cuda3std3__44plusIiEEE10Policy1000EN6thrust24THRUST_300001_SM_1000_NS6detail15normal_iteratorINSD_10device_ptrIiEEEEPiyS9_ii17ThresholdToBinaryEEvT0_T1_T2_T3_T4_T6__param_1];
	ld.param.u64 	%rd19, [_ZN3cub18CUB_300001_SM_10006detail6reduce28DeviceReduceSingleTileKernelINS2_10policy_hubIiyN4cuda3std3__44plusIiEEE10Policy1000EN6thrust24THRUST_300001_SM_1000_NS6detail15normal_iteratorINSD_10device_ptrIiEEEEPiyS9_ii17ThresholdToBinaryEEvT0_T1_T2_T3_T4_T6__param_2];
	ld.param.u32 	%r81, [_ZN3cub18CUB_300001_SM_10006detail6reduce28DeviceReduceSingleTileKernelINS2_10policy_hubIiyN4cuda3std3__44plusIiEEE10Policy1000EN6thrust24THRUST_300001_SM_1000_NS6detail15normal_iteratorINSD_10device_ptrIiEEEEPiyS9_ii17ThresholdToBinaryEEvT0_T1_T2_T3_T4_T6__param_4];
	cvta.to.global.u64 	%rd1, %rd20;
	setp.ne.s64 	%p1, %rd19, 0;
	@%p1 bra 	$L__BB7_3;
	mov.u32 	%r525, %tid.x;
	setp.ne.s32 	%p149, %r525, 0;
	@%p149 bra 	$L__BB7_51;
	st.global.u32 	[%rd1], %r81;
	bra.uni 	$L__BB7_51;
$L__BB7_3:
	cvta.to.global.u64 	%rd2, %rd18;
	setp.gt.u64 	%p2, %rd19, 4095;
	@%p2 bra 	$L__BB7_28;
	cvt.u32.u64 	%r1, %rd19;
	mov.u32 	%r2, %tid.x;
	setp.ge.u32 	%p85, %r2, %r1;
	mov.b32 	%r543, 0;
	mov.u32 	%r532, %r2;
	@%p85 bra 	$L__BB7_6;
	mul.wide.u32 	%rd41, %r2, 4;
	add.s64 	%rd42, %rd2, %rd41;
	ld.global.u32 	%r321, [%rd42];
	setp.gt.s32 	%p86, %r321, 0;
	selp.u32 	%r543, 1, 0, %p86;
	add.s32 	%r532, %r2, 256;
$L__BB7_6:
	setp.ge.u32 	%p87, %r532, %r1;
	@%p87 bra 	$L__BB7_19;
	not.b32 	%r323, %r532;
	add.s32 	%r324, %r323, %r1;
	shr.u32 	%r325, %r324, 8;
	add.s32 	%r7, %r325, 1;
	and.b32  	%r8, %r7, 15;
	setp.lt.u32 	%p88, %r324, 3840;
	@%p88 bra 	$L__BB7_10;
	and.b32  	%r326, %r7, 33554416;
	neg.s32 	%r528, %r326;
	mul.wide.u32 	%rd43, %r532, 4;
	add.s64 	%rd44, %rd43, %rd2;
	add.s64 	%rd51, %rd44, 8192;
$L__BB7_9:
	.pragma "nounroll";
	ld.global.u32 	%r327, [%rd51+-8192];
	setp.gt.s32 	%p89, %r327, 0;
	selp.u32 	%r328, 1, 0, %p89;
	add.s32 	%r329, %r543, %r328;
	ld.global.u32 	%r330, [%rd51+-7168];
	setp.gt.s32 	%p90, %r330, 0;
	selp.u32 	%r331, 1, 0, %p90;
	add.s32 	%r332, %r329, %r331;
	ld.global.u32 	%r333, [%rd51+-6144];
	setp.gt.s32 	%p91, %r333, 0;
	selp.u32 	%r334, 1, 0, %p91;
	add.s32 	%r335, %r332, %r334;
	ld.global.u32 	%r336, [%rd51+-5120];
	setp.gt.s32 	%p92, %r336, 0;
	selp.u32 	%r337, 1, 0, %p92;
	add.s32 	%r338, %r335, %r337;
	ld.global.u32 	%r339, [%rd51+-4096];
	setp.gt.s32 	%p93, %r339, 0;
	selp.u32 	%r340, 1, 0, %p93;
	add.s32 	%r341, %r338, %r340;
	ld.global.u32 	%r342, [%rd51+-3072];
	setp.gt.s32 	%p94, %r342, 0;
	selp.u32 	%r343, 1, 0, %p94;
	add.s32 	%r344, %r341, %r343;
	ld.global.u32 	%r345, [%rd51+-2048];
	setp.gt.s32 	%p95, %r345, 0;
	selp.u32 	%r346, 1, 0, %p95;
	add.s32 	%r347, %r344, %r346;
	ld.global.u32 	%r348, [%rd51+-1024];
	setp.gt.s32 	%p96, %r348, 0;
	selp.u32 	%r349, 1, 0, %p96;
	add.s32 	%r350, %r347, %r349;
	ld.global.u32 	%r351, [%rd51];
	setp.gt.s32 	%p97, %r351, 0;
	selp.u32 	%r352, 1, 0, %p97;
	add.s32 	%r353, %r350, %r352;
	ld.global.u32 	%r354, [%rd51+1024];
	setp.gt.s32 	%p98, %r354, 0;
	selp.u32 	%r355, 1, 0, %p98;
	add.s32 	%r356, %r353, %r355;
	ld.global.u32 	%r357, [%rd51+2048];
	setp.gt.s32 	%p99, %r357, 0;
	selp.u32 	%r358, 1, 0, %p99;
	add.s32 	%r359, %r356, %r358;
	ld.global.u32 	%r360, [%rd51+3072];
	setp.gt.s32 	%p100, %r360, 0;
	selp.u32 	%r361, 1, 0, %p100;
	add.s32 	%r362, %r359, %r361;
	ld.global.u32 	%r363, [%rd51+4096];
	setp.gt.s32 	%p101, %r363, 0;
	selp.u32 	%r364, 1, 0, %p101;
	add.s32 	%r365, %r362, %r364;
	ld.global.u32 	%r366, [%rd51+5120];
	setp.gt.s32 	%p102, %r366, 0;
	selp.u32 	%r367, 1, 0, %p102;
	add.s32 	%r368, %r365, %r367;
	ld.global.u32 	%r369, [%rd51+6144];
	setp.gt.s32 	%p103, %r369, 0;
	selp.u32 	%r370, 1, 0, %p103;
	add.s32 	%r371, %r368, %r370;
	ld.global.u32 	%r372, [%rd51+7168];
	setp.gt.s32 	%p104, %r372, 0;
	selp.u32 	%r373, 1, 0, %p104;
	add.s32 	%r543, %r371, %r373;
	add.s32 	%r532, %r532, 4096;
	add.s32 	%r528, %r528, 16;
	add.s64 	%rd51, %rd51, 16384;
	setp.ne.s32 	%p105, %r528, 0;
	@%p105 bra 	$L__BB7_9;
$L__BB7_10:
	setp.eq.s32 	%p106, %r8, 0;
	@%p106 bra 	$L__BB7_19;
	and.b32  	%r19, %r7, 7;
	setp.lt.u32 	%p107, %r8, 8;
	@%p107 bra 	$L__BB7_13;
	mul.wide.s32 	%rd45, %r532, 4;
	add.s64 	%rd46, %rd2, %rd45;
	ld.global.u32 	%r375, [%rd46];
	setp.gt.s32 	%p108, %r375, 0;
	selp.u32 	%r376, 1, 0, %p108;
	add.s32 	%r377, %r543, %r376;
	ld.global.u32 	%r378, [%rd46+1024];
	setp.gt.s32 	%p109, %r378, 0;
	selp.u32 	%r379, 1, 0, %p109;
	add.s32 	%r380, %r377, %r379;
	ld.global.u32 	%r381, [%rd46+2048];
	setp.gt.s32 	%p110, %r381, 0;
	selp.u32 	%r382, 1, 0, %p110;
	add.s32 	%r383, %r380, %r382;
	ld.global.u32 	%r384, [%rd46+3072];
	setp.gt.s32 	%p111, %r384, 0;
	selp.u32 	%r385, 1, 0, %p111;
	add.s32 	%r386, %r383, %r385;
	ld.global.u32 	%r387, [%rd46+4096];
	setp.gt.s32 	%p112, %r387, 0;
	selp.u32 	%r388, 1, 0, %p112;
	add.s32 	%r389, %r386, %r388;
	ld.global.u32 	%r390, [%rd46+5120];
	setp.gt.s32 	%p113, %r390, 0;
	selp.u32 	%r391, 1, 0, %p113;
	add.s32 	%r392, %r389, %r391;
	ld.global.u32 	%r393, [%rd46+6144];
	setp.gt.s32 	%p114, %r393, 0;
	selp.u32 	%r394, 1, 0, %p114;
	add.s32 	%r395, %r392, %r394;
	ld.global.u32 	%r396, [%rd46+7168];
	setp.gt.s32 	%p115, %r396, 0;
	selp.u32 	%r397, 1, 0, %p115;
	add.s32 	%r543, %r395, %r397;
	add.s32 	%r532, %r532, 2048;
$L__BB7_13:
	setp.eq.s32 	%p116, %r19, 0;
	@%p116 bra 	$L__BB7_19;
	and.b32  	%r25, %r7, 3;
	setp.lt.u32 	%p117, %r19, 4;
	@%p117 bra 	$L__BB7_16;
	mul.wide.s32 	%rd47, %r532, 4;
	add.s64 	%rd48, %rd2, %rd47;
	ld.global.u32 	%r399, [%rd48];
	setp.gt.s32 	%p118, %r399, 0;
	selp.u32 	%r400, 1, 0, %p118;
	add.s32 	%r401, %r543, %r400;
	ld.global.u32 	%r402, [%rd48+1024];
	setp.gt.s32 	%p119, %r402, 0;
	selp.u32 	%r403, 1, 0, %p119;
	add.s32 	%r404, %r401, %r403;
	ld.global.u32 	%r405, [%rd48+2048];
	setp.gt.s32 	%p120, %r405, 0;
	selp.u32 	%r406, 1, 0, %p120;
	add.s32 	%r407, %r404, %r406;
	ld.global.u32 	%r408, [%rd48+3072];
	setp.gt.s32 	%p121, %r408, 0;
	selp.u32 	%r409, 1, 0, %p121;
	add.s32 	%r543, %r407, %r409;
	add.s32 	%r532, %r532, 1024;
$L__BB7_16:
	setp.eq.s32 	%p122, %r25, 0;
	@%p122 bra 	$L__BB7_19;
	neg.s32 	%r540, %r25;
$L__BB7_18:
	.pragma "nounroll";
	mul.wide.s32 	%rd49, %r532, 4;
	add.s64 	%rd50, %rd2, %rd49;
	ld.global.u32 	%r410, [%rd50];
	setp.gt.s32 	%p123, %r410, 0;
	selp.u32 	%r411, 1, 0, %p123;
	add.s32 	%r543, %r543, %r411;
	add.s32 	%r532, %r532, 256;
	add.s32 	%r540, %r540, 1;
	setp.ne.s32 	%p124, %r540, 0;
	@%p124 bra 	$L__BB7_18;
$L__BB7_19:
	setp.lt.u64 	%p125, %rd19, 256;
	@%p125 bra 	$L__BB7_24;
	// begin inline asm
	mov.u32 %r475, %laneid;
	// end inline asm
	mov.b32 	%r478, 1;
	mov.b32 	%r499, 31;
	mov.b32 	%r500, -1;
	// begin inline asm
	shfl.sync.down.b32 %r476, %r543, %r478, %r499, %r500;
	// end inline asm
	setp.gt.s32 	%p141, %r475, 30;
	selp.b32 	%r501, 0, %r476, %p141;
	add.s32 	%r482, %r501, %r543;
	mov.b32 	%r483, 2;
	// begin inline asm
	shfl.sync.down.b32 %r481, %r482, %r483, %r499, %r500;
	// end inline asm
	setp.gt.s32 	%p142, %r475, 29;
	selp.b32 	%r502, 0, %r481, %p142;
	add.s32 	%r487, %r482, %r502;
	mov.b32 	%r488, 4;
	// begin inline asm
	shfl.sync.down.b32 %r486, %r487, %r488, %r499, %r500;
	// end inline asm
	setp.gt.s32 	%p143, %r475, 27;
	selp.b32 	%r503, 0, %r486, %p143;
	add.s32 	%r492, %r487, %r503;
	mov.b32 	%r493, 8;
	// begin inline asm
	shfl.sync.down.b32 %r491, %r492, %r493, %r499, %r500;
	// end inline asm
	setp.gt.s32 	%p144, %r475, 23;
	selp.b32 	%r504, 0, %r491, %p144;
	add.s32 	%r497, %r492, %r504;
	mov.b32 	%r498, 16;
	// begin inline asm
	shfl.sync.down.b32 %r496, %r497, %r498, %r499, %r500;
	// end inline asm
	setp.gt.s32 	%p145, %r475, 15;
	selp.b32 	%r505, 0, %r496, %p145;
	add.s32 	%r561, %r497, %r505;
	setp.ne.s32 	%p146, %r475, 0;
	@%p146 bra 	$L__BB7_22;
	shr.u32 	%r506, %r2, 3;
	and.b32  	%r507, %r506, 124;
	mov.u32 	%r508, _ZZN3cub18CUB_300001_SM_10006detail6reduce28DeviceReduceSingleTileKernelINS2_10policy_hubIiyN4cuda3std3__44plusIiEEE10Policy1000EN6thrust24THRUST_300001_SM_1000_NS6detail15normal_iteratorINSD_10device_ptrIiEEEEPiyS9_ii17ThresholdToBinaryEEvT0_T1_T2_T3_T4_T6_E12temp_storage;
	add.s32 	%r509, %r508, %r507;
	st.shared.u32 	[%r509+8], %r561;
$L__BB7_22:
	bar.sync 	0;
	setp.ne.s32 	%p147, %r2, 0;
	@%p147 bra 	$L__BB7_49;
	ld.shared.u32 	%r510, [_ZZN3cub18CUB_300001_SM_10006detail6reduce28DeviceReduceSingleTileKernelINS2_10policy_hubIiyN4cuda3std3__44plusIiEEE10Policy1000EN6thrust24THRUST_300001_SM_1000_NS6detail15normal_iteratorINSD_10device_ptrIiEEEEPiyS9_ii17ThresholdToBinaryEEvT0_T1_T2_T3_T4_T6_E12temp_storage+12];
	add.s32 	%r511, %r510, %r561;
	ld.shared.u32 	%r512, [_ZZN3cub18CUB_300001_SM_10006detail6reduce28DeviceReduceSingleTileKernelINS2_10policy_hubIiyN4cuda3std3__44plusIiEEE10Policy1000EN6thrust24THRUST_300001_SM_1000_NS6detail15normal_iteratorINSD_10device_ptrIiEEEEPiyS9_ii17ThresholdToBinaryEEvT0_T1_T2_T3_T4_T6_E12temp_storage+16];
	add.s32 	%r513, %r511, %r512;
	ld.shared.u32 	%r514, [_ZZN3cub18CUB_300001_SM_10006detail6reduce28DeviceReduceSingleTileKernelINS2_10policy_hubIiyN4cuda3std3__44plusIiEEE10Policy1000EN6thrust24THRUST_300001_SM_1000_NS6detail15normal_iteratorINSD_10device_ptrIiEEEEPiyS9_ii17ThresholdToBinaryEEvT0_T1_T2_T3_T4_T6_E12temp_storage+20];
	add.s32 	%r515, %r513, %r514;
	ld.shared.u32 	%r516, [_ZZN3cub18CUB_300001_SM_10006detail6reduce28DeviceReduceSingleTileKernelINS2_10policy_hubIiyN4cuda3std3__44plusIiEEE10Policy1000EN6thrust24THRUST_300001_SM_1000_NS6detail15normal_iteratorINSD_10device_ptrIiEEEEPiyS9_ii17ThresholdToBinaryEEvT0_T1_T2_T3_T4_T6_E12temp_storage+24];
	add.s32 	%r517, %r515, %r516;
	ld.shared.u32 	%r518, [_ZZN3cub18CUB_300001_SM_10006detail6reduce28DeviceReduceSingleTileKernelINS2_10policy_hubIiyN4cuda3std3__44plusIiEEE10Policy1000EN6thrust24THRUST_300001_SM_1000_NS6detail15normal_iteratorINSD_10device_ptrIiEEEEPiyS9_ii17ThresholdToBinaryEEvT0_T1_T2_T3_T4_T6_E12temp_storage+28];
	add.s32 	%r519, %r517, %r518;
	ld.shared.u32 	%r520, [_ZZN3cub18CUB_300001_SM_10006detail6reduce28DeviceReduceSingleTileKernelINS2_10policy_hubIiyN4cuda3std3__44plusIiEEE10Policy1000EN6thrust24THRUST_300001_SM_1000_NS6detail15normal_iteratorINSD_10device_ptrIiEEEEPiyS9_ii17ThresholdToBinaryEEvT0_T1_T2_T3_T4_T6_E12temp_storage+32];
	add.s32 	%r521, %r519, %r520;
	ld.shared.u32 	%r522, [_ZZN3cub18CUB_300001_SM_10006detail6reduce28DeviceReduceSingleTileKernelINS2_10policy_hubIiyN4cuda3std3__44plusIiEEE10Policy1000EN6thrust24THRUST_300001_SM_1000_NS6detail15normal_iteratorINSD_10device_ptrIiEEEEPiyS9_ii17ThresholdToBinaryEEvT0_T1_T2_T3_T4_T6_E12temp_storage+36];
	add.s32 	%r561, %r521, %r522;
	bra.uni 	$L__BB7_49;
$L__BB7_24:
	// begin inline asm
	mov.u32 %r412, %laneid;
	// end inline asm
	and.b32  	%r438, %r2, 992;
	add.s32 	%r439, %r438, 32;
	setp.gt.u32 	%p126, %r439, %r1;
	not.b32 	%r440, %r438;
	add.s32 	%r441, %r1, %r440;
	selp.b32 	%r436, %r441, 31, %p126;
	mov.b32 	%r415, 1;
	mov.b32 	%r437, -1;
	// begin inline asm
	shfl.sync.down.b32 %r413, %r543, %r415, %r436, %r437;
	// end inline asm
	setp.lt.s32 	%p127, %r412, %r436;
	selp.b32 	%r442, %r413, 0, %p127;
	add.s32 	%r419, %r442, %r543;
	mov.b32 	%r420, 2;
	// begin inline asm
	shfl.sync.down.b32 %r418, %r419, %r420, %r436, %r437;
	// end inline asm
	add.s32 	%r443, %r412, 2;
	setp.gt.s32 	%p128, %r443, %r436;
	selp.b32 	%r444, 0, %r418, %p128;
	add.s32 	%r424, %r419, %r444;
	mov.b32 	%r425, 4;
	// begin inline asm
	shfl.sync.down.b32 %r423, %r424, %r425, %r436, %r437;
	// end inline asm
	add.s32 	%r445, %r412, 4;
	setp.gt.s32 	%p129, %r445, %r436;
	selp.b32 	%r446, 0, %r423, %p129;
	add.s32 	%r429, %r424, %r446;
	mov.b32 	%r430, 8;
	// begin inline asm
	shfl.sync.down.b32 %r428, %r429, %r430, %r436, %r437;
	// end inline asm
	add.s32 	%r447, %r412, 8;
	setp.gt.s32 	%p130, %r447, %r436;
	selp.b32 	%r448, 0, %r428, %p130;
	add.s32 	%r434, %r429, %r448;
	mov.b32 	%r435, 16;
	// begin inline asm
	shfl.sync.down.b32 %r433, %r434, %r435, %r436, %r437;
	// end inline asm
	add.s32 	%r449, %r412, 16;
	setp.gt.s32 	%p131, %r449, %r436;
	selp.b32 	%r450, 0, %r433, %p131;
	add.s32 	%r561, %r434, %r450;
	setp.ne.s32 	%p132, %r412, 0;
	@%p132 bra 	$L__BB7_26;
	shr.u32 	%r451, %r2, 3;
	and.b32  	%r452, %r451, 124;
	mov.u32 	%r453, _ZZN3cub18CUB_300001_SM_10006detail6reduce28DeviceReduceSingleTileKernelINS2_10policy_hubIiyN4cuda3std3__44plusIiEEE10Policy1000EN6thrust24THRUST_300001_SM_1000_NS6detail15normal_iteratorINSD_10device_ptrIiEEEEPiyS9_ii17ThresholdToBinaryEEvT0_T1_T2_T3_T4_T6_E12temp_storage;
	add.s32 	%r454, %r453, %r452;
	st.shared.u32 	[%r454+8], %r561;
$L__BB7_26:
	bar.sync 	0;
	setp.ne.s32 	%p133, %r2, 0;
	@%p133 bra 	$L__BB7_49;
	setp.gt.u64 	%p134, %rd19, 32;
	ld.shared.u32 	%r455, [_ZZN3cub18CUB_300001_SM_10006detail6reduce28DeviceReduceSingleTileKernelINS2_10policy_hubIiyN4cuda3std3__44plusIiEEE10Policy1000EN6thrust24THRUST_300001_SM_1000_NS6detail15normal_iteratorINSD_10device_ptrIiEEEEPiyS9_ii17ThresholdToBinaryEEvT0_T1_T2_T3_T4_T6_E12temp_storage+12];
	selp.b32 	%r456, %r455, 0, %p134;
	add.s32 	%r457, %r456, %r561;
	setp.gt.u64 	%p135, %rd19, 64;
	ld.shared.u32 	%r458, [_ZZN3cub18CUB_300001_SM_10006detail6reduce28DeviceReduceSingleTileKernelINS2_10policy_hubIiyN4cuda3std3__44plusIiEEE10Policy1000EN6thrust24THRUST_300001_SM_1000_NS6detail15normal_iteratorINSD_10device_ptrIiEEEEPiyS9_ii17ThresholdToBinaryEEvT0_T1_T2_T3_T4_T6_E12temp_storage+16];
	selp.b32 	%r459, %r458, 0, %p135;
	add.s32 	%r460, %r457, %r459;
	setp.gt.u64 	%p136, %rd19, 96;
	ld.shared.u32 	%r461, [_ZZN3cub18CUB_300001_SM_10006detail6reduce28DeviceReduceSingleTileKernelINS2_10policy_hubIiyN4cuda3std3__44plusIiEEE10Policy1000EN6thrust24THRUST_300001_SM_1000_NS6detail15normal_iteratorINSD_10device_ptrIiEEEEPiyS9_ii17ThresholdToBinaryEEvT0_T1_T2_T3_T4_T6_E12temp_storage+20];
	selp.b32 	%r462, %r461, 0, %p136;
	add.s32 	%r463, %r460, %r462;
	setp.gt.u64 	%p137, %rd19, 128;
	ld.shared.u32 	%r464, [_ZZN3cub18CUB_300001_SM_10006detail6reduce28DeviceReduceSingleTileKernelINS2_10policy_hubIiyN4cuda3std3__44plusIiEEE10Policy1000EN6thrust24THRUST_300001_SM_1000_NS6detail15normal_iteratorINSD_10device_ptrIiEEEEPiyS9_ii17ThresholdToBinaryEEvT0_T1_T2_T3_T4_T6_E12temp_storage+24];
	selp.b32 	%r465, %r464, 0, %p137;
	add.s32 	%r466, %r463, %r465;
	setp.gt.u64 	%p138, %rd19, 160;
	ld.shared.u32 	%r467, [_ZZN3cub18CUB_300001_SM_10006detail6reduce28DeviceReduceSingleTileKernelINS2_10policy_hubIiyN4cuda3std3__44plusIiEEE10Policy1000EN6thrust24THRUST_300001_SM_1000_NS6detail15normal_iteratorINSD_10device_ptrIiEEEEPiyS9_ii17ThresholdToBinaryEEvT0_T1_T2_T3_T4_T6_E12temp_storage+28];
	selp.b32 	%r468, %r467, 0, %p138;
	add.s32 	%r469, %r466, %r468;
	setp.gt.u64 	%p139, %rd19, 192;
	ld.shared.u32 	%r470, [_ZZN3cub18CUB_300001_SM_10006detail6reduce28DeviceReduceSingleTileKernelINS2_10policy_hubIiyN4cuda3std3__44plusIiEEE10Policy1000EN6thrust24THRUST_300001_SM_1000_NS6detail15normal_iteratorINSD_10device_ptrIiEEEEPiyS9_ii17ThresholdToBinaryEEvT0_T1_T2_T3_T4_T6_E12temp_storage+32];
	selp.b32 	%r471, %r470, 0, %p139;
	add.s32 	%r472, %r469, %r471;
	setp.gt.u64 	%p140, %rd19, 224;
	ld.shared.u32 	%r473, [_ZZN3cub18CUB_300001_SM_10006detail6reduce28DeviceReduceSingleTileKernelINS2_10policy_hubIiyN4cuda3std3__44plusIiEEE10Policy1000EN6thrust24THRUST_300001_SM_1000_NS6detail15normal_iteratorINSD_10device_ptrIiEEEEPiyS9_ii17ThresholdToBinaryEEvT0_T1_T2_T3_T4_T6_E12temp_storage+36];
	selp.b32 	%r474, %r473, 0, %p140;
	add.s32 	%r561, %r472, %r474;
	bra.uni 	$L__BB7_49;
$L__BB7_28:
	mov.u32 	%r43, %tid.x;
	cvt.u64.u32 	%rd6, %r43;
	mul.wide.u32 	%rd22, %r43, 4;
	add.s64 	%rd7, %rd2, %rd22;
	ld.global.u32 	%r82, [%rd7];
	setp.gt.s32 	%p3, %r82, 0;
	selp.u32 	%r83, 1, 0, %p3;
	ld.global.u32 	%r84, [%rd7+1024];
	setp.gt.s32 	%p4, %r84, 0;
	selp.u32 	%r85, 1, 0, %p4;
	ld.global.u32 	%r86, [%rd7+2048];
	setp.gt.s32 	%p5, %r86, 0;
	selp.u32 	%r87, 1, 0, %p5;
	ld.global.u32 	%r88, [%rd7+3072];
	setp.gt.s32 	%p6, %r88, 0;
	selp.u32 	%r89, 1, 0, %p6;
	ld.global.u32 	%r90, [%rd7+4096];
	setp.gt.s32 	%p7, %r90, 0;
	selp.u32 	%r91, 1, 0, %p7;
	ld.global.u32 	%r92, [%rd7+5120];
	setp.gt.s32 	%p8, %r92, 0;
	selp.u32 	%r93, 1, 0, %p8;
	ld.global.u32 	%r94, [%rd7+6144];
	setp.gt.s32 	%p9, %r94, 0;
	selp.u32 	%r95, 1, 0, %p9;
	ld.global.u32 	%r96, [%rd7+7168];
	setp.gt.s32 	%p10, %r96, 0;
	selp.u32 	%r97, 1, 0, %p10;
	ld.global.u32 	%r98, [%rd7+8192];
	setp.gt.s32 	%p11, %r98, 0;
	selp.u32 	%r99, 1, 0, %p11;
	ld.global.u32 	%r100, [%rd7+9216];
	setp.gt.s32 	%p12, %r100, 0;
	selp.u32 	%r101, 1, 0, %p12;
	ld.global.u32 	%r102, [%rd7+10240];
	setp.gt.s32 	%p13, %r102, 0;
	selp.u32 	%r103, 1, 0, %p13;
	ld.global.u32 	%r104, [%rd7+11264];
	setp.gt.s32 	%p14, %r104, 0;
	selp.u32 	%r105, 1, 0, %p14;
	ld.global.u32 	%r106, [%rd7+12288];
	setp.gt.s32 	%p15, %r106, 0;
	selp.u32 	%r107, 1, 0, %p15;
	ld.global.u32 	%r108, [%rd7+13312];
	setp.gt.s32 	%p16, %r108, 0;
	selp.u32 	%r109, 1, 0, %p16;
	ld.global.u32 	%r110, [%rd7+14336];
	setp.gt.s32 	%p17, %r110, 0;
	selp.u32 	%r111, 1, 0, %p17;
	ld.global.u32 	%r112, [%rd7+15360];
	setp.gt.s32 	%p18, %r112, 0;
	selp.u32 	%r113, 1, 0, %p18;
	add.s32 	%r114, %r85, %r83;
	add.s32 	%r115, %r114, %r87;
	add.s32 	%r116, %r115, %r89;
	add.s32 	%r117, %r116, %r91;
	add.s32 	%r118, %r117, %r93;
	add.s32 	%r119, %r118, %r95;
	add.s32 	%r120, %r119, %r97;
	add.s32 	%r121, %r120, %r99;
	add.s32 	%r122, %r121, %r101;
	add.s32 	%r123, %r122, %r103;
	add.s32 	%r124, %r123, %r105;
	add.s32 	%r125, %r124, %r107;
	add.s32 	%r126, %r125, %r109;
	add.s32 	%r127, %r126, %r111;
	add.s32 	%r560, %r127, %r113;
	add.s64 	%rd8, %rd19, -4096;
	setp.lt.u64 	%p19, %rd8, 4096;
	mov.b64 	%rd53, 4096;
	@%p19 bra 	$L__BB7_32;
	mov.b64 	%rd53, 4096;
$L__BB7_30:
	shl.b64 	%rd24, %rd53, 2;
	add.s64 	%rd25, %rd7, %rd24;
	ld.global.u32 	%r128, [%rd25];
	setp.gt.s32 	%p20, %r128, 0;
	selp.u32 	%r129, 1, 0, %p20;
	ld.global.u32 	%r130, [%rd25+1024];
	setp.gt.s32 	%p21, %r130, 0;
	selp.u32 	%r131, 1, 0, %p21;
	ld.global.u32 	%r132, [%rd25+2048];
	setp.gt.s32 	%p22, %r132, 0;
	selp.u32 	%r133, 1, 0, %p22;
	ld.global.u32 	%r134, [%rd25+3072];
	setp.gt.s32 	%p23, %r134, 0;
	selp.u32 	%r135, 1, 0, %p23;
	ld.global.u32 	%r136, [%rd25+4096];
	setp.gt.s32 	%p24, %r136, 0;
	selp.u32 	%r137, 1, 0, %p24;
	ld.global.u32 	%r138, [%rd25+5120];
	setp.gt.s32 	%p25, %r138, 0;
	selp.u32 	%r139, 1, 0, %p25;
	ld.global.u32 	%r140, [%rd25+6144];
	setp.gt.s32 	%p26, %r140, 0;
	selp.u32 	%r141, 1, 0, %p26;
	ld.global.u32 	%r142, [%rd25+7168];
	setp.gt.s32 	%p27, %r142, 0;
	selp.u32 	%r143, 1, 0, %p27;
	ld.global.u32 	%r144, [%rd25+8192];
	setp.gt.s32 	%p28, %r144, 0;
	selp.u32 	%r145, 1, 0, %p28;
	ld.global.u32 	%r146, [%rd25+9216];
	setp.gt.s32 	%p29, %r146, 0;
	selp.u32 	%r147, 1, 0, %p29;
	ld.global.u32 	%r148, [%rd25+10240];
	setp.gt.s32 	%p30, %r148, 0;
	selp.u32 	%r149, 1, 0, %p30;
	ld.global.u32 	%r150, [%rd25+11264];
	setp.gt.s32 	%p31, %r150, 0;
	selp.u32 	%r151, 1, 0, %p31;
	ld.global.u32 	%r152, [%rd25+12288];
	setp.gt.s32 	%p32, %r152, 0;
	selp.u32 	%r153, 1, 0, %p32;
	ld.global.u32 	%r154, [%rd25+13312];
	setp.gt.s32 	%p33, %r154, 0;
	selp.u32 	%r155, 1, 0, %p33;
	ld.global.u32 	%r156, [%rd25+14336];
	setp.gt.s32 	%p34, %r156, 0;
	selp.u32 	%r157, 1, 0, %p34;
	ld.global.u32 	%r158, [%rd25+15360];
	setp.gt.s32 	%p35, %r158, 0;
	selp.u32 	%r159, 1, 0, %p35;
	add.s32 	%r160, %r560, %r129;
	add.s32 	%r161, %r160, %r131;
	add.s32 	%r162, %r161, %r133;
	add.s32 	%r163, %r162, %r135;
	add.s32 	%r164, %r163, %r137;
	add.s32 	%r165, %r164, %r139;
	add.s32 	%r166, %r165, %r141;
	add.s32 	%r167, %r166, %r143;
	add.s32 	%r168, %r167, %r145;
	add.s32 	%r169, %r168, %r147;
	add.s32 	%r170, %r169, %r149;
	add.s32 	%r171, %r170, %r151;
	add.s32 	%r172, %r171, %r153;
	add.s32 	%r173, %r172, %r155;
	add.s32 	%r174, %r173, %r157;
	add.s32 	%r560, %r174, %r159;
	sub.s64 	%rd26, %rd19, %rd53;
	setp.lt.u64 	%p36, %rd26, 4096;
	@%p36 bra 	$L__BB7_45;
	add.s64 	%rd53, %rd53, 4096;
	setp.le.u64 	%p37, %rd53, %rd8;
	@%p37 bra 	$L__BB7_30;
$L__BB7_32:
	setp.le.u64 	%p38, %rd19, %rd53;
	cvt.u32.u64 	%r175, %rd53;
	cvt.u32.u64 	%r176, %rd19;
	sub.s32 	%r177, %r176, %r175;
	setp.ge.s32 	%p39, %r43, %r177;
	or.pred  	%p40, %p38, %p39;
	@%p40 bra 	$L__BB7_45;
	not.b32 	%r181, %r43;
	add.s32 	%r182, %r181, %r176;
	sub.s32 	%r184, %r182, %r175;
	shr.u32 	%r185, %r184, 8;
	add.s32 	%r48, %r185, 1;
	and.b32  	%r49, %r48, 15;
	setp.lt.u32 	%p41, %r184, 3840;
	mov.u32 	%r550, %r43;
	@%p41 bra 	$L__BB7_36;
	and.b32  	%r186, %r48, 33554416;
	neg.s32 	%r546, %r186;
	add.s64 	%rd27, %rd53, %rd6;
	shl.b64 	%rd28, %rd27, 2;
	add.s64 	%rd29, %rd28, %rd2;
	add.s64 	%rd54, %rd29, 8192;
	mov.u32 	%r550, %r43;
$L__BB7_35:
	.pragma "nounroll";
	ld.global.u32 	%r187, [%rd54+-8192];
	setp.gt.s32 	%p42, %r187, 0;
	selp.u32 	%r188, 1, 0, %p42;
	add.s32 	%r189, %r560, %r188;
	ld.global.u32 	%r190, [%rd54+-7168];
	setp.gt.s32 	%p43, %r190, 0;
	selp.u32 	%r191, 1, 0, %p43;
	add.s32 	%r192, %r189, %r191;
	ld.global.u32 	%r193, [%rd54+-6144];
	setp.gt.s32 	%p44, %r193, 0;
	selp.u32 	%r194, 1, 0, %p44;
	add.s32 	%r195, %r192, %r194;
	ld.global.u32 	%r196, [%rd54+-5120];
	setp.gt.s32 	%p45, %r196, 0;
	selp.u32 	%r197, 1, 0, %p45;
	add.s32 	%r198, %r195, %r197;
	ld.global.u32 	%r199, [%rd54+-4096];
	setp.gt.s32 	%p46, %r199, 0;
	selp.u32 	%r200, 1, 0, %p46;
	add.s32 	%r201, %r198, %r200;
	ld.global.u32 	%r202, [%rd54+-3072];
	setp.gt.s32 	%p47, %r202, 0;
	selp.u32 	%r203, 1, 0, %p47;
	add.s32 	%r204, %r201, %r203;
	ld.global.u32 	%r205, [%rd54+-2048];
	setp.gt.s32 	%p48, %r205, 0;
	selp.u32 	%r206, 1, 0, %p48;
	add.s32 	%r207, %r204, %r206;
	ld.global.u32 	%r208, [%rd54+-1024];
	setp.gt.s32 	%p49, %r208, 0;
	selp.u32 	%r209, 1, 0, %p49;
	add.s32 	%r210, %r207, %r209;
	ld.global.u32 	%r211, [%rd54];
	setp.gt.s32 	%p50, %r211, 0;
	selp.u32 	%r212, 1, 0, %p50;
	add.s32 	%r213, %r210, %r212;
	ld.global.u32 	%r214, [%rd54+1024];
	setp.gt.s32 	%p51, %r214, 0;
	selp.u32 	%r215, 1, 0, %p51;
	add.s32 	%r216, %r213, %r215;
	ld.global.u32 	%r217, [%rd54+2048];
	setp.gt.s32 	%p52, %r217, 0;
	selp.u32 	%r218, 1, 0, %p52;
	add.s32 	%r219, %r216, %r218;
	ld.global.u32 	%r220, [%rd54+3072];
	setp.gt.s32 	%p53, %r220, 0;
	selp.u32 	%r221, 1, 0, %p53;
	add.s32 	%r222, %r219, %r221;
	ld.global.u32 	%r223, [%rd54+4096];
	setp.gt.s32 	%p54, %r223, 0;
	selp.u32 	%r224, 1, 0, %p54;
	add.s32 	%r225, %r222, %r224;
	ld.global.u32 	%r226, [%rd54+5120];
	setp.gt.s32 	%p55, %r226, 0;
	selp.u32 	%r227, 1, 0, %p55;
	add.s32 	%r228, %r225, %r227;
	ld.global.u32 	%r229, [%rd54+6144];
	setp.gt.s32 	%p56, %r229, 0;
	selp.u32 	%r230, 1, 0, %p56;
	add.s32 	%r231, %r228, %r230;
	ld.global.u32 	%r232, [%rd54+7168];
	setp.gt.s32 	%p57, %r232, 0;
	selp.u32 	%r233, 1, 0, %p57;
	add.s32 	%r560, %r231, %r233;
	add.s32 	%r550, %r550, 4096;
	add.s32 	%r546, %r546, 16;
	add.s64 	%rd54, %rd54, 16384;
	setp.ne.s32 	%p58, %r546, 0;
	@%p58 bra 	$L__BB7_35;
$L__BB7_36:
	setp.eq.s32 	%p59, %r49, 0;
	@%p59 bra 	$L__BB7_45;
	and.b32  	%r60, %r48, 7;
	setp.lt.u32 	%p60, %r49, 8;
	@%p60 bra 	$L__BB7_39;
	cvt.u64.u32 	%rd30, %r550;
	add.s64 	%rd31, %rd53, %rd30;
	shl.b64 	%rd32, %rd31, 2;
	add.s64 	%rd33, %rd2, %rd32;
	ld.global.u32 	%r235, [%rd33];
	setp.gt.s32 	%p61, %r235, 0;
	selp.u32 	%r236, 1, 0, %p61;
	add.s32 	%r237, %r560, %r236;
	ld.global.u32 	%r238, [%rd33+1024];
	setp.gt.s32 	%p62, %r238, 0;
	selp.u32 	%r239, 1, 0, %p62;
	add.s32 	%r240, %r237, %r239;
	ld.global.u32 	%r241, [%rd33+2048];
	setp.gt.s32 	%p63, %r241, 0;
	selp.u32 	%r242, 1, 0, %p63;
	add.s32 	%r243, %r240, %r242;
	ld.global.u32 	%r244, [%rd33+3072];
	setp.gt.s32 	%p64, %r244, 0;
	selp.u32 	%r245, 1, 0, %p64;
	add.s32 	%r246, %r243, %r245;
	ld.global.u32 	%r247, [%rd33+4096];
	setp.gt.s32 	%p65, %r247, 0;
	selp.u32 	%r248, 1, 0, %p65;
	add.s32 	%r249, %r246, %r248;
	ld.global.u32 	%r250, [%rd33+5120];
	setp.gt.s32 	%p66, %r250, 0;
	selp.u32 	%r251, 1, 0, %p66;
	add.s32 	%r252, %r249, %r251;
	ld.global.u32 	%r253, [%rd33+6144];
	setp.gt.s32 	%p67, %r253, 0;
	selp.u32 	%r254, 1, 0, %p67;
	add.s32 	%r255, %r252, %r254;
	ld.global.u32 	%r256, [%rd33+7168];
	setp.gt.s32 	%p68, %r256, 0;
	selp.u32 	%r257, 1, 0, %p68;
	add.s32 	%r560, %r255, %r257;
	add.s32 	%r550, %r550, 2048;
$L__BB7_39:
	setp.eq.s32 	%p69, %r60, 0;
	@%p69 bra 	$L__BB7_45;
	and.b32  	%r66, %r48, 3;
	setp.lt.u32 	%p70, %r60, 4;
	@%p70 bra 	$L__BB7_42;
	cvt.u64.u32 	%rd34, %r550;
	add.s64 	%rd35, %rd53, %rd34;
	shl.b64 	%rd36, %rd35, 2;
	add.s64 	%rd37, %rd2, %rd36;
	ld.global.u32 	%r259, [%rd37];
	setp.gt.s32 	%p71, %r259, 0;
	selp.u32 	%r260, 1, 0, %p71;
	add.s32 	%r261, %r560, %r260;
	ld.global.u32 	%r262, [%rd37+1024];
	setp.gt.s32 	%p72, %r262, 0;
	selp.u32 	%r263, 1, 0, %p72;
	add.s32 	%r264, %r261, %r263;
	ld.global.u32 	%r265, [%rd37+2048];
	setp.gt.s32 	%p73, %r265, 0;
	selp.u32 	%r266, 1, 0, %p73;
	add.s32 	%r267, %r264, %r266;
	ld.global.u32 	%r268, [%rd37+3072];
	setp.gt.s32 	%p74, %r268, 0;
	selp.u32 	%r269, 1, 0, %p74;
	add.s32 	%r560, %r267, %r269;
	add.s32 	%r550, %r550, 1024;
$L__BB7_42:
	setp.eq.s32 	%p75, %r66, 0;
	@%p75 bra 	$L__BB7_45;
	cvt.u64.u32 	%rd38, %r550;
	add.s64 	%rd39, %rd53, %rd38;
	shl.b64 	%rd40, %rd39, 2;
	add.s64 	%rd55, %rd2, %rd40;
	neg.s32 	%r558, %r66;
$L__BB7_44:
	.pragma "nounroll";
	ld.global.u32 	%r270, [%rd55];
	setp.gt.s32 	%p76, %r270, 0;
	selp.u32 	%r271, 1, 0, %p76;
	add.s32 	%r560, %r560, %r271;
	add.s64 	%rd55, %rd55, 1024;
	add.s32 	%r558, %r558, 1;
	setp.ne.s32 	%p77, %r558, 0;
	@%p77 bra 	$L__BB7_44;
$L__BB7_45:
	// begin inline asm
	mov.u32 %r272, %laneid;
	// end inline asm
	mov.b32 	%r275, 1;
	mov.b32 	%r296, 31;
	mov.b32 	%r297, -1;
	// begin inline asm
	shfl.sync.down.b32 %r273, %r560, %r275, %r296, %r297;
	// end inline asm
	setp.gt.s32 	%p78, %r272, 30;
	selp.b32 	%r298, 0, %r273, %p78;
	add.s32 	%r279, %r298, %r560;
	mov.b32 	%r280, 2;
	// begin inline asm
	shfl.sync.down.b32 %r278, %r279, %r280, %r296, %r297;
	// end inline asm
	setp.gt.s32 	%p79, %r272, 29;
	selp.b32 	%r299, 0, %r278, %p79;
	add.s32 	%r284, %r279, %r299;
	mov.b32 	%r285, 4;
	// begin inline asm
	shfl.sync.down.b32 %r283, %r284, %r285, %r296, %r297;
	// end inline asm
	setp.gt.s32 	%p80, %r272, 27;
	selp.b32 	%r300, 0, %r283, %p80;
	add.s32 	%r289, %r284, %r300;
	mov.b32 	%r290, 8;
	// begin inline asm
	shfl.sync.down.b32 %r288, %r289, %r290, %r296, %r297;
	// end inline asm
	setp.gt.s32 	%p81, %r272, 23;
	selp.b32 	%r301, 0, %r288, %p81;
	add.s32 	%r294, %r289, %r301;
	mov.b32 	%r295, 16;
	// begin inline asm
	shfl.sync.down.b32 %r293, %r294, %r295, %r296, %r297;
	// end inline asm
	setp.gt.s32 	%p82, %r272, 15;
	selp.b32 	%r302, 0, %r293, %p82;
	add.s32 	%r561, %r294, %r302;
	setp.ne.s32 	%p83, %r272, 0;
	@%p83 bra 	$L__BB7_47;
	shr.u32 	%r303, %r43, 3;
	and.b32  	%r304, %r303, 124;
	mov.u32 	%r305, _ZZN3cub18CUB_300001_SM_10006detail6reduce28DeviceReduceSingleTileKernelINS2_10policy_hubIiyN4cuda3std3__44plusIiEEE10Policy1000EN6thrust24THRUST_300001_SM_1000_NS6detail15normal_iteratorINSD_10device_ptrIiEEEEPiyS9_ii17ThresholdToBinaryEEvT0_T1_T2_T3_T4_T6_E12temp_storage;
	add.s32 	%r306, %r305, %r304;
	st.shared.u32 	[%r306+8], %r561;
$L__BB7_47:
	bar.sync 	0;
	setp.ne.s32 	%p84, %r43, 0;
	@%p84 bra 	$L__BB7_49;
	ld.shared.u32 	%r307, [_ZZN3cub18CUB_300001_SM_10006detail6reduce28DeviceReduceSingleTileKernelINS2_10policy_hubIiyN4cuda3std3__44plusIiEEE10Policy1000EN6thrust24THRUST_300001_SM_1000_NS6detail15normal_iteratorINSD_10device_ptrIiEEEEPiyS9_ii17ThresholdToBinaryEEvT0_T1_T2_T3_T4_T6_E12temp_storage+12];
	add.s32 	%r308, %r307, %r561;
	ld.shared.u32 	%r309, [_ZZN3cub18CUB_300001_SM_10006detail6reduce28DeviceReduceSingleTileKernelINS2_10policy_hubIiyN4cuda3std3__44plusIiEEE10Policy1000EN6thrust24THRUST_300001_SM_1000_NS6detail15normal_iteratorINSD_10device_ptrIiEEEEPiyS9_ii17ThresholdToBinaryEEvT0_T1_T2_T3_T4_T6_E12temp_storage+16];
	add.s32 	%r310, %r308, %r309;
	ld.shared.u32 	%r311, [_ZZN3cub18CUB_300001_SM_10006detail6reduce28DeviceReduceSingleTileKernelINS2_10policy_hubIiyN4cuda3std3__44plusIiEEE10Policy1000EN6thrust24THRUST_300001_SM_1000_NS6detail15normal_iteratorINSD_10device_ptrIiEEEEPiyS9_ii17ThresholdToBinaryEEvT0_T1_T2_T3_T4_T6_E12temp_storage+20];
	add.s32 	%r312, %r310, %r311;
	ld.shared.u32 	%r313, [_ZZN3cub18CUB_300001_SM_10006detail6reduce28DeviceReduceSingleTileKernelINS2_10policy_hubIiyN4cuda3std3__44plusIiEEE10Policy1000EN6thrust24THRUST_300001_SM_1000_NS6detail15normal_iteratorINSD_10device_ptrIiEEEEPiyS9_ii17ThresholdToBinaryEEvT0_T1_T2_T3_T4_T6_E12temp_storage+24];
	add.s32 	%r314, %r312, %r313;
	ld.shared.u32 	%r315, [_ZZN3cub18CUB_300001_SM_10006detail6reduce28DeviceReduceSingleTileKernelINS2_10policy_hubIiyN4cuda3std3__44plusIiEEE10Policy1000EN6thrust24THRUST_300001_SM_1000_NS6detail15normal_iteratorINSD_10device_ptrIiEEEEPiyS9_ii17ThresholdToBinaryEEvT0_T1_T2_T3_T4_T6_E12temp_storage+28];
	add.s32 	%r316, %r314, %r315;
	ld.shared.u32 	%r317, [_ZZN3cub18CUB_300001_SM_10006detail6reduce28DeviceReduceSingleTileKernelINS2_10policy_hubIiyN4cuda3std3__44plusIiEEE10Policy1000EN6thrust24THRUST_300001_SM_1000_NS6detail15normal_iteratorINSD_10device_ptrIiEEEEPiyS9_ii17ThresholdToBinaryEEvT0_T1_T2_T3_T4_T6_E12temp_storage+32];
	add.s32 	%r318, %r316, %r317;
	ld.shared.u32 	%r319, [_ZZN3cub18CUB_300001_SM_10006detail6reduce28DeviceReduceSingleTileKernelINS2_10policy_hubIiyN4cuda3std3__44plusIiEEE10Policy1000EN6thrust24THRUST_300001_SM_1000_NS6detail15normal_iteratorINSD_10device_ptrIiEEEEPiyS9_ii17ThresholdToBinaryEEvT0_T1_T2_T3_T4_T6_E12temp_storage+36];
	add.s32 	%r561, %r318, %r319;
$L__BB7_49:
	mov.u32 	%r523, %tid.x;
	setp.ne.s32 	%p148, %r523, 0;
	@%p148 bra 	$L__BB7_51;
	add.s32 	%r524, %r561, %r81;
	st.global.u32 	[%rd1], %r524;
$L__BB7_51:
	ret;

}
	// .globl	_ZN3cub18CUB_300001_SM_10006detail6reduce18DeviceReduceKernelINS2_10policy_hubIiyN4cuda3std3__44plusIiEEE10Policy1000EN6thrust24THRUST_300001_SM_1000_NS6detail15normal_iteratorINSD_10device_ptrIiEEEEyS9_i17ThresholdToBinaryEEvT0_PT3_T1_NS0_13GridEvenShareISN_EET2_T4_
.visible .entry _ZN3cub18CUB_300001_SM_10006detail6reduce18DeviceReduceKernelINS2_10policy_hubIiyN4cuda3std3__44plusIiEEE10Policy1000EN6thrust24THRUST_300001_SM_1000_NS6detail15normal_iteratorINSD_10device_ptrIiEEEEyS9_i17ThresholdToBinaryEEvT0_PT3_T1_NS0_13GridEvenShareISN_EET2_T4_(
	.param .align 8 .b8 _ZN3cub18CUB_300001_SM_10006detail6reduce18DeviceReduceKernelINS2_10policy_hubIiyN4cuda3std3__44plusIiEEE10Policy1000EN6thrust24THRUST_300001_SM_1000_NS6detail15normal_iteratorINSD_10device_ptrIiEEEEyS9_i17ThresholdToBinaryEEvT0_PT3_T1_NS0_13GridEvenShareISN_EET2_T4__param_0[8],
	.param .u64 .ptr .align 1 _ZN3cub18CUB_300001_SM_10006detail6reduce18DeviceReduceKernelINS2_10policy_hubIiyN4cuda3std3__44plusIiEEE10Policy1000EN6thrust24THRUST_300001_SM_1000_NS6detail15normal_iteratorINSD_10device_ptrIiEEEEyS9_i17ThresholdToBinaryEEvT0_PT3_T1_NS0_13GridEvenShareISN_EET2_T4__param_1,
	.param .u64 _ZN3cub18CUB_300001_SM_10006detail6reduce18DeviceReduceKernelINS2_10policy_hubIiyN4cuda3std3__44plusIiEEE10Policy1000EN6thrust24THRUST_300001_SM_1000_NS6detail15normal_iteratorINSD_10device_ptrIiEEEEyS9_i17ThresholdToBinaryEEvT0_PT3_T1_NS0_13GridEvenShareISN_EET2_T4__param_2,
	.param .align 8 .b8 _ZN3cub18CUB_300001_SM_10006detail6reduce18DeviceReduceKernelINS2_10policy_hubIiyN4cuda3std3__44plusIiEEE10Policy1000EN6thrust24THRUST_300001_SM_1000_NS6detail15normal_iteratorINSD_10device_ptrIiEEEEyS9_i17ThresholdToBinaryEEvT0_PT3_T1_NS0_13GridEvenShareISN_EET2_T4__param_3[72],
	.param .align 1 .b8 _ZN3cub18CUB_300001_SM_10006detail6reduce18DeviceReduceKernelINS2_10policy_hubIiyN4cuda3std3__44plusIiEEE10Policy1000EN6thrust24THRUST_300001_SM_1000_NS6detail15normal_iteratorINSD_10device_ptrIiEEEEyS9_i17ThresholdToBinaryEEvT0_PT3_T1_NS0_13GridEvenShareISN_EET2_T4__param_4[1],
	.param .align 1 .b8 _ZN3cub18CUB_300001_SM_10006detail6reduce18DeviceReduceKernelINS2_10policy_hubIiyN4cuda3std3__44plusIiEEE10Policy1000EN6thrust24THRUST_300001_SM_1000_NS6detail15normal_iteratorINSD_10device_ptrIiEEEEyS9_i17ThresholdToBinaryEEvT0_PT3_T1_NS0_13GridEvenShareISN_EET2_T4__param_5[1]
)
.maxntid 256
{
	.reg .pred 	%p<148>;
	.reg .b16 	%rs<4>;
	.reg .b32 	%r<593>;
	.reg .b64 	%rd<78>;
	// demoted variable
	.shared .align 4 .b8 _ZZN3cub18CUB_300001_SM_10006detail6reduce18DeviceReduceKernelINS2_10policy_hubIiyN4cuda3std3__44plusIiEEE10Policy1000EN6thrust24THRUST_300001_SM_1000_NS6detail15normal_iteratorINSD_10device_ptrIiEEEEyS9_i17ThresholdToBinaryEEvT0_PT3_T1_NS0_13GridEvenShareISN_EET2_T4_E12temp_storage[44];
	ld.param.u64 	%rd1, [_ZN3cub18CUB_300001_SM_10006detail6reduce18DeviceReduceKernelINS2_10policy_hubIiyN4cuda3std3__44plusIiEEE10Policy1000EN6thrust24THRUST_300001_SM_1000_NS6detail15normal_iteratorINSD_10device_ptrIiEEEEyS9_i17ThresholdToBinaryEEvT0_PT3_T1_NS0_13GridEvenShareISN_EET2_T4__param_3+32];
	ld.param.u32 	%r1, [_ZN3cub18CUB_300001_SM_10006detail6reduce18DeviceReduceKernelINS2_10policy_hubIiyN4cuda3std3__44plusIiEEE10Policy1000EN6thrust24THRUST_300001_SM_1000_NS6detail15normal_iteratorINSD_10device_ptrIiEEEEyS9_i17ThresholdToBinaryEEvT0_PT3_T1_NS0_13GridEvenShareISN_EET2_T4__param_3+40];
	ld.param.u64 	%rd25, [_ZN3cub18CUB_300001_SM_10006detail6reduce18DeviceReduceKernelINS2_10policy_hubIiyN4cuda3std3__44plusIiEEE10Policy1000EN6thrust24THRUST_300001_SM_1000_NS6detail15normal_iteratorINSD_10device_ptrIiEEEEyS9_i17ThresholdToBinaryEEvT0_PT3_T1_NS0_13GridEvenShareISN_EET2_T4__param_0];
	cvta.to.global.u64 	%rd2, %rd25;
	mov.u32 	%r2, %ctaid.x;
	shl.b32 	%r88, %r1, 12;
	cvt.s64.s32 	%rd3, %r88;
	shl.b32 	%r89, %r2, 12;
	cvt.u64.u32 	%rd4, %r89;
	sub.s64 	%rd5, %rd1, %rd4;
	setp.gt.u64 	%p1, %rd5, 4095;
	@%p1 bra 	$L__BB8_25;
	cvt.u32.u64 	%r348, %rd4;
	cvt.u32.u64 	%r3, %rd1;
	sub.s32 	%r4, %r3, %r348;
	mov.u32 	%r5, %tid.x;
	setp.ge.s32 	%p84, %r5, %r4;
	mov.b32 	%r573, 0;
	mov.u32 	%r562, %r5;
	@%p84 bra 	$L__BB8_3;
	add.s32 	%r350, %r348, %r5;
	mul.wide.u32 	%rd51, %r350, 4;
	add.s64 	%rd52, %rd2, %rd51;
	ld.global.u32 	%r351, [%rd52];
	setp.gt.s32 	%p85, %r351, 0;
	selp.u32 	%r573, 1, 0, %p85;
	add.s32 	%r562, %r5, 256;
$L__BB8_3:
	setp.ge.s32 	%p86, %r562, %r4;
	@%p86 bra 	$L__BB8_16;
	not.b32 	%r354, %r562;
	add.s32 	%r355, %r354, %r3;
	sub.s32 	%r356, %r355, %r348;
	shr.u32 	%r357, %r356, 8;
	add.s32 	%r10, %r357, 1;
	and.b32  	%r11, %r10, 15;
	setp.lt.u32 	%p87, %r356, 3840;
	@%p87 bra 	$L__BB8_7;
	and.b32  	%r358, %r10, 33554416;
	neg.s32 	%r558, %r358;
	mul.wide.u32 	%rd53, %r2, 16384;
	mul.wide.u32 	%rd54, %r562, 4;
	or.b64  	%rd55, %rd53, %rd54;
	add.s64 	%rd56, %rd55, %rd2;
	add.s64 	%rd72, %rd56, 8192;
$L__BB8_6:
	.pragma "nounroll";
	ld.global.u32 	%r359, [%rd72+-8192];
	setp.gt.s32 	%p88, %r359, 0;
	selp.u32 	%r360, 1, 0, %p88;
	add.s32 	%r361, %r573, %r360;
	ld.global.u32 	%r362, [%rd72+-7168];
	setp.gt.s32 	%p89, %r362, 0;
	selp.u32 	%r363, 1, 0, %p89;
	add.s32 	%r364, %r361, %r363;
	ld.global.u32 	%r365, [%rd72+-6144];
	setp.gt.s32 	%p90, %r365, 0;
	selp.u32 	%r366, 1, 0, %p90;
	add.s32 	%r367, %r364, %r366;
	ld.global.u32 	%r368, [%rd72+-5120];
	setp.gt.s32 	%p91, %r368, 0;
	selp.u32 	%r369, 1, 0, %p91;
	add.s32 	%r370, %r367, %r369;
	ld.global.u32 	%r371, [%rd72+-4096];
	setp.gt.s32 	%p92, %r371, 0;
	selp.u32 	%r372, 1, 0, %p92;
	add.s32 	%r373, %r370, %r372;
	ld.global.u32 	%r374, [%rd72+-3072];
	setp.gt.s32 	%p93, %r374, 0;
	selp.u32 	%r375, 1, 0, %p93;
	add.s32 	%r376, %r373, %r375;
	ld.global.u32 	%r377, [%rd72+-2048];
	setp.gt.s32 	%p94, %r377, 0;
	selp.u32 	%r378, 1, 0, %p94;
	add.s32 	%r379, %r376, %r378;
	ld.global.u32 	%r380, [%rd72+-1024];
	setp.gt.s32 	%p95, %r380, 0;
	selp.u32 	%r381, 1, 0, %p95;
	add.s32 	%r382, %r379, %r381;
	ld.global.u32 	%r383, [%rd72];
	setp.gt.s32 	%p96, %r383, 0;
	selp.u32 	%r384, 1, 0, %p96;
	add.s32 	%r385, %r382, %r384;
	ld.global.u32 	%r386, [%rd72+1024];
	setp.gt.s32 	%p97, %r386, 0;
	selp.u32 	%r387, 1, 0, %p97;
	add.s32 	%r388, %r385, %r387;
	ld.global.u32 	%r389, [%rd72+2048];
	setp.gt.s32 	%p98, %r389, 0;
	selp.u32 	%r390, 1, 0, %p98;
	add.s32 	%r391, %r388, %r390;
	ld.global.u32 	%r392, [%rd72+3072];
	setp.gt.s32 	%p99, %r392, 0;
	selp.u32 	%r393, 1, 0, %p99;
	add.s32 	%r394, %r391, %r393;
	ld.global.u32 	%r395, [%rd72+4096];
	setp.gt.s32 	%p100, %r395, 0;
	selp.u32 	%r396, 1, 0, %p100;
	add.s32 	%r397, %r394, %r396;
	ld.global.u32 	%r398, [%rd72+5120];
	setp.gt.s32 	%p101, %r398, 0;
	selp.u32 	%r399, 1, 0, %p101;
	add.s32 	%r400, %r397, %r399;
	ld.global.u32 	%r401, [%rd72+6144];
	setp.gt.s32 	%p102, %r401, 0;
	selp.u32 	%r402, 1, 0, %p102;
	add.s32 	%r403, %r400, %r402;
	ld.global.u32 	%r404, [%rd72+7168];
	setp.gt.s32 	%p103, %r404, 0;
	selp.u32 	%r405, 1, 0, %p103;
	add.s32 	%r573, %r403, %r405;
	add.s32 	%r562, %r562, 4096;
	add.s32 	%r558, %r558, 16;
	add.s64 	%rd72, %rd72, 16384;
	setp.ne.s32 	%p104, %r558, 0;
	@%p104 bra 	$L__BB8_6;
$L__BB8_7:
	setp.eq.s32 	%p105, %r11, 0;
	@%p105 bra 	$L__BB8_16;
	and.b32  	%r22, %r10, 7;
	setp.lt.u32 	%p106, %r11, 8;
	@%p106 bra 	$L__BB8_10;
	cvt.s64.s32 	%rd57, %r562;
	add.s64 	%rd58, %rd57, %rd4;
	shl.b64 	%rd59, %rd58, 2;
	add.s64 	%rd60, %rd2, %rd59;
	ld.global.u32 	%r407, [%rd60];
	setp.gt.s32 	%p107, %r407, 0;
	selp.u32 	%r408, 1, 0, %p107;
	add.s32 	%r409, %r573, %r408;
	ld.global.u32 	%r410, [%rd60+1024];
	setp.gt.s32 	%p108, %r410, 0;
	selp.u32 	%r411, 1, 0, %p108;
	add.s32 	%r412, %r409, %r411;
	ld.global.u32 	%r413, [%rd60+2048];
	setp.gt.s32 	%p109, %r413, 0;
	selp.u32 	%r414, 1, 0, %p109;
	add.s32 	%r415, %r412, %r414;
	ld.global.u32 	%r416, [%rd60+3072];
	setp.gt.s32 	%p110, %r416, 0;
	selp.u32 	%r417, 1, 0, %p110;
	add.s32 	%r418, %r415, %r417;
	ld.global.u32 	%r419, [%rd60+4096];
	setp.gt.s32 	%p111, %r419, 0;
	selp.u32 	%r420, 1, 0, %p111;
	add.s32 	%r421, %r418, %r420;
	ld.global.u32 	%r422, [%rd60+5120];
	setp.gt.s32 	%p112, %r422, 0;
	selp.u32 	%r423, 1, 0, %p112;
	add.s32 	%r424, %r421, %r423;
	ld.global.u32 	%r425, [%rd60+6144];
	setp.gt.s32 	%p113, %r425, 0;
	selp.u32 	%r426, 1, 0, %p113;
	add.s32 	%r427, %r424, %r426;
	ld.global.u32 	%r428, [%rd60+7168];
	setp.gt.s32 	%p114, %r428, 0;
	selp.u32 	%r429, 1, 0, %p114;
	add.s32 	%r573, %r427, %r429;
	add.s32 	%r562, %r562, 2048;
$L__BB8_10:
	setp.eq.s32 	%p115, %r22, 0;
	@%p115 bra 	$L__BB8_16;
	and.b32  	%r28, %r10, 3;
	setp.lt.u32 	%p116, %r22, 4;
	@%p116 bra 	$L__BB8_13;
	cvt.s64.s32 	%rd61, %r562;
	add.s64 	%rd62, %rd61, %rd4;
	shl.b64 	%rd63, %rd62, 2;
	add.s64 	%rd64, %rd2, %rd63;
	ld.global.u32 	%r431, [%rd64];
	setp.gt.s32 	%p117, %r431, 0;
	selp.u32 	%r432, 1, 0, %p117;
	add.s32 	%r433, %r573, %r432;
	ld.global.u32 	%r434, [%rd64+1024];
	setp.gt.s32 	%p118, %r434, 0;
	selp.u32 	%r435, 1, 0, %p118;
	add.s32 	%r436, %r433, %r435;
	ld.global.u32 	%r437, [%rd64+2048];
	setp.gt.s32 	%p119, %r437, 0;
	selp.u32 	%r438, 1, 0, %p119;
	add.s32 	%r439, %r436, %r438;
	ld.global.u32 	%r440, [%rd64+3072];
	setp.gt.s32 	%p120, %r440, 0;
	selp.u32 	%r441, 1, 0, %p120;
	add.s32 	%r573, %r439, %r441;
	add.s32 	%r562, %r562, 1024;
$L__BB8_13:
	setp.eq.s32 	%p121, %r28, 0;
	@%p121 bra 	$L__BB8_16;
	mul.wide.u32 	%rd65, %r2, 16384;
	add.s64 	%rd9, %rd2, %rd65;
	neg.s32 	%r570, %r28;
$L__BB8_15:
	.pragma "nounroll";
	mul.wide.s32 	%rd66, %r562, 4;
	add.s64 	%rd67, %rd9, %rd66;
	ld.global.u32 	%r442, [%rd67];
	setp.gt.s32 	%p122, %r442, 0;
	selp.u32 	%r443, 1, 0, %p122;
	add.s32 	%r573, %r573, %r443;
	add.s32 	%r562, %r562, 256;
	add.s32 	%r570, %r570, 1;
	setp.ne.s32 	%p123, %r570, 0;
	@%p123 bra 	$L__BB8_15;
$L__BB8_16:
	setp.lt.s32 	%p124, %r4, 256;
	@%p124 bra 	$L__BB8_21;
	// begin inline asm
	mov.u32 %r507, %laneid;
	// end inline asm
	mov.b32 	%r510, 1;
	mov.b32 	%r531, 31;
	mov.b32 	%r532, -1;
	// begin inline asm
	shfl.sync.down.b32 %r508, %r573, %r510, %r531, %r532;
	// end inline asm
	setp.gt.s32 	%p140, %r507, 30;
	selp.b32 	%r533, 0, %r508, %p140;
	add.s32 	%r514, %r533, %r573;
	mov.b32 	%r515, 2;
	// begin inline asm
	shfl.sync.down.b32 %r513, %r514, %r515, %r531, %r532;
	// end inline asm
	setp.gt.s32 	%p141, %r507, 29;
	selp.b32 	%r534, 0, %r513, %p141;
	add.s32 	%r519, %r514, %r534;
	mov.b32 	%r520, 4;
	// begin inline asm
	shfl.sync.down.b32 %r518, %r519, %r520, %r531, %r532;
	// end inline asm
	setp.gt.s32 	%p142, %r507, 27;
	selp.b32 	%r535, 0, %r518, %p142;
	add.s32 	%r524, %r519, %r535;
	mov.b32 	%r525, 8;
	// begin inline asm
	shfl.sync.down.b32 %r523, %r524, %r525, %r531, %r532;
	// end inline asm
	setp.gt.s32 	%p143, %r507, 23;
	selp.b32 	%r536, 0, %r523, %p143;
	add.s32 	%r529, %r524, %r536;
	mov.b32 	%r530, 16;
	// begin inline asm
	shfl.sync.down.b32 %r528, %r529, %r530, %r531, %r532;
	// end inline asm
	setp.gt.s32 	%p144, %r507, 15;
	selp.b32 	%r537, 0, %r528, %p144;
	add.s32 	%r592, %r529, %r537;
	setp.ne.s32 	%p145, %r507, 0;
	@%p145 bra 	$L__BB8_19;
	shr.u32 	%r538, %r5, 3;
	and.b32  	%r539, %r538, 124;
	mov.u32 	%r540, _ZZN3cub18CUB_300001_SM_10006detail6reduce18DeviceReduceKernelINS2_10policy_hubIiyN4cuda3std3__44plusIiEEE10Policy1000EN6thrust24THRUST_300001_SM_1000_NS6detail15normal_iteratorINSD_10device_ptrIiEEEEyS9_i17ThresholdToBinaryEEvT0_PT3_T1_NS0_13GridEvenShareISN_EET2_T4_E12temp_storage;
	add.s32 	%r541, %r540, %r539;
	st.shared.u32 	[%r541+8], %r592;
$L__BB8_19:
	bar.sync 	0;
	setp.ne.s32 	%p146, %r5, 0;
	@%p146 bra 	$L__BB8_46;
	ld.shared.u32 	%r542, [_ZZN3cub18CUB_300001_SM_10006detail6reduce18DeviceReduceKernelINS2_10policy_hubIiyN4cuda3std3__44plusIiEEE10Policy1000EN6thrust24THRUST_300001_SM_1000_NS6detail15normal_iteratorINSD_10device_ptrIiEEEEyS9_i17ThresholdToBinaryEEvT0_PT3_T1_NS0_13GridEvenShareISN_EET2_T4_E12temp_storage+12];
	add.s32 	%r543, %r542, %r592;
	ld.shared.u32 	%r544, [_ZZN3cub18CUB_300001_SM_10006detail6reduce18DeviceReduceKernelINS2_10policy_hubIiyN4cuda3std3__44plusIiEEE10Policy1000EN6thrust24THRUST_300001_SM_1000_NS6detail15normal_iteratorINSD_10device_ptrIiEEEEyS9_i17ThresholdToBinaryEEvT0_PT3_T1_NS0_13GridEvenShareISN_EET2_T4_E12temp_storage+16];
	add.s32 	%r545, %r543, %r544;
	ld.shared.u32 	%r546, [_ZZN3cub18CUB_300001_SM_10006detail6reduce18DeviceReduceKernelINS2_10policy_hubIiyN4cuda3std3__44plusIiEEE10Policy1000EN6thrust24THRUST_300001_SM_1000_NS6detail15normal_iteratorINSD_10device_ptrIiEEEEyS9_i17ThresholdToBinaryEEvT0_PT3_T1_NS0_13GridEvenShareISN_EET2_T4_E12temp_storage+20];
	add.s32 	%r547, %r545, %r546;
	ld.shared.u32 	%r548, [_ZZN3cub18CUB_300001_SM_10006detail6reduce18DeviceReduceKernelINS2_10policy_hubIiyN4cuda3std3__44plusIiEEE10Policy1000EN6thrust24THRUST_300001_SM_1000_NS6detail15normal_iteratorINSD_10device_ptrIiEEEEyS9_i17ThresholdToBinaryEEvT0_PT3_T1_NS0_13GridEvenShareISN_EET2_T4_E12temp_storage+24];
	add.s32 	%r549, %r547, %r548;
	ld.shared.u32 	%r550, [_ZZN3cub18CUB_300001_SM_10006detail6reduce18DeviceReduceKernelINS2_10policy_hubIiyN4cuda3std3__44plusIiEEE10Policy1000EN6thrust24THRUST_300001_SM_1000_NS6detail15normal_iteratorINSD_10device_ptrIiEEEEyS9_i17ThresholdToBinaryEEvT0_PT3_T1_NS0_13GridEvenShareISN_EET2_T4_E12temp_storage+28];
	add.s32 	%r551, %r549, %r550;
	ld.shared.u32 	%r552, [_ZZN3cub18CUB_300001_SM_10006detail6reduce18DeviceReduceKernelINS2_10policy_hubIiyN4cuda3std3__44plusIiEEE10Policy1000EN6thrust24THRUST_300001_SM_1000_NS6detail15normal_iteratorINSD_10device_ptrIiEEEEyS9_i17ThresholdToBinaryEEvT0_PT3_T1_NS0_13GridEvenShareISN_EET2_T4_E12temp_storage+32];
	add.s32 	%r553, %r551, %r552;
	ld.shared.u32 	%r554, [_ZZN3cub18CUB_300001_SM_10006detail6reduce18DeviceReduceKernelINS2_10policy_hubIiyN4cuda3std3__44plusIiEEE10Policy1000EN6thrust24THRUST_300001_SM_1000_NS6detail15normal_iteratorINSD_10device_ptrIiEEEEyS9_i17ThresholdToBinaryEEvT0_PT3_T1_NS0_13GridEvenShareISN_EET2_T4_E12temp_storage+36];
	add.s32 	%r592, %r553, %r554;
	bra.uni 	$L__BB8_46;
$L__BB8_21:
	// begin inline asm
	mov.u32 %r444, %laneid;
	// end inline asm
	and.b32  	%r470, %r5, 992;
	add.s32 	%r471, %r470, 32;
	setp.gt.s32 	%p125, %r471, %r4;
	not.b32 	%r472, %r470;
	add.s32 	%r473, %r4, %r472;
	selp.b32 	%r468, %r473, 31, %p125;
	mov.b32 	%r447, 1;
	mov.b32 	%r469, -1;
	// begin inline asm
	shfl.sync.down.b32 %r445, %r573, %r447, %r468, %r469;
	// end inline asm
	setp.lt.s32 	%p126, %r444, %r468;
	selp.b32 	%r474, %r445, 0, %p126;
	add.s32 	%r451, %r474, %r573;
	mov.b32 	%r452, 2;
	// begin inline asm
	shfl.sync.down.b32 %r450, %r451, %r452, %r468, %r469;
	// end inline asm
	add.s32 	%r475, %r444, 2;
	setp.gt.s32 	%p127, %r475, %r468;
	selp.b32 	%r476, 0, %r450, %p127;
	add.s32 	%r456, %r451, %r476;
	mov.b32 	%r457, 4;
	// begin inline asm
	shfl.sync.down.b32 %r455, %r456, %r457, %r468, %r469;
	// end inline asm
	add.s32 	%r477, %r444, 4;
	setp.gt.s32 	%p128, %r477, %r468;
	selp.b32 	%r478, 0, %r455, %p128;
	add.s32 	%r461, %r456, %r478;
	mov.b32 	%r462, 8;
	// begin inline asm
	shfl.sync.down.b32 %r460, %r461, %r462, %r468, %r469;
	// end inline asm
	add.s32 	%r479, %r444, 8;
	setp.gt.s32 	%p129, %r479, %r468;
	selp.b32 	%r480, 0, %r460, %p129;
	add.s32 	%r466, %r461, %r480;
	mov.b32 	%r467, 16;
	// begin inline asm
	shfl.sync.down.b32 %r465, %r466, %r467, %r468, %r469;
	// end inline asm
	add.s32 	%r481, %r444, 16;
	setp.gt.s32 	%p130, %r481, %r468;
	selp.b32 	%r482, 0, %r465, %p130;
	add.s32 	%r592, %r466, %r482;
	setp.ne.s32 	%p131, %r444, 0;
	@%p131 bra 	$L__BB8_23;
	shr.u32 	%r483, %r5, 3;
	and.b32  	%r484, %r483, 124;
	mov.u32 	%r485, _ZZN3cub18CUB_300001_SM_10006detail6reduce18DeviceReduceKernelINS2_10policy_hubIiyN4cuda3std3__44plusIiEEE10Policy1000EN6thrust24THRUST_300001_SM_1000_NS6detail15normal_iteratorINSD_10device_ptrIiEEEEyS9_i17ThresholdToBinaryEEvT0_PT3_T1_NS0_13GridEvenShareISN_EET2_T4_E12temp_storage;
	add.s32 	%r486, %r485, %r484;
	st.shared.u32 	[%r486+8], %r592;
$L__BB8_23:
	bar.sync 	0;
	setp.ne.s32 	%p132, %r5, 0;
	@%p132 bra 	$L__BB8_46;
	setp.gt.s32 	%p133, %r4, 32;
	ld.shared.u32 	%r487, [_ZZN3cub18CUB_300001_SM_10006detail6reduce18DeviceReduceKernelINS2_10policy_hubIiyN4cuda3std3__44plusIiEEE10Policy1000EN6thrust24THRUST_300001_SM_1000_NS6detail15normal_iteratorINSD_10device_ptrIiEEEEyS9_i17ThresholdToBinaryEEvT0_PT3_T1_NS0_13GridEvenShareISN_EET2_T4_E12temp_storage+12];
	selp.b32 	%r488, %r487, 0, %p133;
	add.s32 	%r489, %r488, %r592;
	setp.gt.s32 	%p134, %r4, 64;
	ld.shared.u32 	%r490, [_ZZN3cub18CUB_300001_SM_10006detail6reduce18DeviceReduceKernelINS2_10policy_hubIiyN4cuda3std3__44plusIiEEE10Policy1000EN6thrust24THRUST_300001_SM_1000_NS6detail15normal_iteratorINSD_10device_ptrIiEEEEyS9_i17ThresholdToBinaryEEvT0_PT3_T1_NS0_13GridEvenShareISN_EET2_T4_E12temp_storage+16];
	selp.b32 	%r491, %r490, 0, %p134;
	add.s32 	%r492, %r489, %r491;
	setp.gt.s32 	%p135, %r4, 96;
	ld.shared.u32 	%r493, [_ZZN3cub18CUB_300001_SM_10006detail6reduce18DeviceReduceKernelINS2_10policy_hubIiyN4cuda3std3__44plusIiEEE10Policy1000EN6thrust24THRUST_300001_SM_1000_NS6detail15normal_iteratorINSD_10device_ptrIiEEEEyS9_i17ThresholdToBinaryEEvT0_PT3_T1_NS0_13GridEvenShareISN_EET2_T4_E12temp_storage+20];
	selp.b32 	%r494, %r493, 0, %p135;
	add.s32 	%r495, %r492, %r494;
	setp.gt.s32 	%p136, %r4, 128;
	ld.shared.u32 	%r496, [_ZZN3cub18CUB_300001_SM_10006detail6reduce18DeviceReduceKernelINS2_10policy_hubIiyN4cuda3std3__44plusIiEEE10Policy1000EN6thrust24THRUST_300001_SM_1000_NS6detail15normal_iteratorINSD_10device_ptrIiEEEEyS9_i17ThresholdToBinaryEEvT0_PT3_T1_NS0_13GridEvenShareISN_EET2_T4_E12temp_storage+24];
	selp.b32 	%r497, %r496, 0, %p136;
	add.s32 	%r498, %r495, %r497;
	setp.gt.s32 	%p137, %r4, 160;
	ld.shared.u32 	%r499, [_ZZN3cub18CUB_300001_SM_10006detail6reduce18DeviceReduceKernelINS2_10policy_hubIiyN4cuda3std3__44plusIiEEE10Policy1000EN6thrust24THRUST_300001_SM_1000_NS6detail15normal_iteratorINSD_10device_ptrIiEEEEyS9_i17ThresholdToBinaryEEvT0_PT3_T1_NS0_13GridEvenShareISN_EET2_T4_E12temp_storage+28];
	selp.b32 	%r500, %r499, 0, %p137;
	add.s32 	%r501, %r498, %r500;
	setp.gt.s32 	%p138, %r4, 192;
	ld.shared.u32 	%r502, [_ZZN3cub18CUB_300001_SM_10006detail6reduce18DeviceReduceKernelINS2_10policy_hubIiyN4cuda3std3__44plusIiEEE10Policy1000EN6thrust24THRUST_300001_SM_1000_NS6detail15normal_iteratorINSD_10device_ptrIiEEEEyS9_i17ThresholdToBinaryEEvT0_PT3_T1_NS0_13GridEvenShareISN_EET2_T4_E12temp_storage+32];
	selp.b32 	%r503, %r502, 0, %p138;
	add.s32 	%r504, %r501, %r503;
	setp.gt.s32 	%p139, %r4, 224;
	ld.shared.u32 	%r505, [_ZZN3cub18CUB_300001_SM_10006detail6reduce18DeviceReduceKernelINS2_10policy_hubIiyN4cuda3std3__44plusIiEEE10Policy1000EN6thrust24THRUST_300001_SM_1000_NS6detail15normal_iteratorINSD_10device_ptrIiEEEEyS9_i17ThresholdToBinaryEEvT0_PT3_T1_NS0_13GridEvenShareISN_EET2_T4_E12temp_storage+36];
	selp.b32 	%r506, %r505, 0, %p139;
	add.s32 	%r592, %r504, %r506;
	bra.uni 	$L__BB8_46;
$L__BB8_25:
	cvt.u32.u64 	%r90, %rd4;
	mov.u32 	%r46, %tid.x;
	add.s32 	%r91, %r46, %r90;
	mul.wide.u32 	%rd26, %r91, 4;
	add.s64 	%rd27, %rd2, %rd26;
	ld.global.u32 	%r92, [%rd27];
	setp.gt.s32 	%p2, %r92, 0;
	selp.u32 	%r93, 1, 0, %p2;
	ld.global.u32 	%r94, [%rd27+1024];
	setp.gt.s32 	%p3, %r94, 0;
	selp.u32 	%r95, 1, 0, %p3;
	ld.global.u32 	%r96, [%rd27+2048];
	setp.gt.s32 	%p4, %r96, 0;
	selp.u32 	%r97, 1, 0, %p4;
	ld.global.u32 	%r98, [%rd27+3072];
	setp.gt.s32 	%p5, %r98, 0;
	selp.u32 	%r99, 1, 0, %p5;
	ld.global.u32 	%r100, [%rd27+4096];
	setp.gt.s32 	%p6, %r100, 0;
	selp.u32 	%r101, 1, 0, %p6;
	ld.global.u32 	%r102, [%rd27+5120];
	setp.gt.s32 	%p7, %r102, 0;
	selp.u32 	%r103, 1, 0, %p7;
	ld.global.u32 	%r104, [%rd27+6144];
	setp.gt.s32 	%p8, %r104, 0;
	selp.u32 	%r105, 1, 0, %p8;
	ld.global.u32 	%r106, [%rd27+7168];
	setp.gt.s32 	%p9, %r106, 0;
	selp.u32 	%r107, 1, 0, %p9;
	ld.global.u32 	%r108, [%rd27+8192];
	setp.gt.s32 	%p10, %r108, 0;
	selp.u32 	%r109, 1, 0, %p10;
	ld.global.u32 	%r110, [%rd27+9216];
	setp.gt.s32 	%p11, %r110, 0;
	selp.u32 	%r111, 1, 0, %p11;
	ld.global.u32 	%r112, [%rd27+10240];
	setp.gt.s32 	%p12, %r112, 0;
	selp.u32 	%r113, 1, 0, %p12;
	ld.global.u32 	%r114, [%rd27+11264];
	setp.gt.s32 	%p13, %r114, 0;
	selp.u32 	%r115, 1, 0, %p13;
	ld.global.u32 	%r116, [%rd27+12288];
	setp.gt.s32 	%p14, %r116, 0;
	selp.u32 	%r117, 1, 0, %p14;
	ld.global.u32 	%r118, [%rd27+13312];
	setp.gt.s32 	%p15, %r118, 0;
	selp.u32 	%r119, 1, 0, %p15;
	ld.global.u32 	%r120, [%rd27+14336];
	setp.gt.s32 	%p16, %r120, 0;
	selp.u32 	%r121, 1, 0, %p16;
	ld.global.u32 	%r122, [%rd27+15360];
	setp.gt.s32 	%p17, %r122, 0;
	selp.u32 	%r123, 1, 0, %p17;
	add.s32 	%r124, %r95, %r93;
	add.s32 	%r125, %r124, %r97;
	add.s32 	%r126, %r125, %r99;
	add.s32 	%r127, %r126, %r101;
	add.s32 	%r128, %r127, %r103;
	add.s32 	%r129, %r128, %r105;
	add.s32 	%r130, %r129, %r107;
	add.s32 	%r131, %r130, %r109;
	add.s32 	%r132, %r131, %r111;
	add.s32 	%r133, %r132, %r113;
	add.s32 	%r134, %r133, %r115;
	add.s32 	%r135, %r134, %r117;
	add.s32 	%r136, %r135, %r119;
	add.s32 	%r137, %r136, %r121;
	add.s32 	%r591, %r137, %r123;
	setp.lt.u64 	%p18, %rd5, %rd3;
	@%p18 bra 	$L__BB8_42;
	cvt.u32.u64 	%r139, %rd3;
	cvt.u64.u32 	%rd28, %r46;
	add.s64 	%rd74, %rd4, %rd3;
	cvt.u32.u64 	%r48, %rd1;
	not.b32 	%r141, %r46;
	add.s32 	%r142, %r141, %r48;
	sub.s32 	%r143, %r142, %r139;
	sub.s32 	%r574, %r143, %r90;
	add.s64 	%rd29, %rd74, %rd28;
	shl.b64 	%rd30, %rd29, 2;
	add.s64 	%rd31, %rd30, %rd2;
	add.s64 	%rd73, %rd31, 8192;
	mov.b32 	%r575, 0;
	shl.b32 	%r144, %r1, 12;
	mov.u64 	%rd75, %rd4;
$L__BB8_27:
	cvt.s64.s32 	%rd15, %r144;
	add.s64 	%rd75, %rd75, %rd15;
	add.s64 	%rd32, %rd1, -4096;
	setp.gt.u64 	%p19, %rd75, %rd32;
	@%p19 bra 	$L__BB8_29;
	shl.b32 	%r145, %r1, 12;
	cvt.s64.s32 	%rd33, %r145;
	cvt.u64.u32 	%rd34, %r46;
	add.s64 	%rd35, %rd75, %rd34;
	shl.b64 	%rd36, %rd35, 2;
	add.s64 	%rd37, %rd2, %rd36;
	ld.global.u32 	%r146, [%rd37];
	setp.gt.s32 	%p20, %r146, 0;
	selp.u32 	%r147, 1, 0, %p20;
	ld.global.u32 	%r148, [%rd37+1024];
	setp.gt.s32 	%p21, %r148, 0;
	selp.u32 	%r149, 1, 0, %p21;
	ld.global.u32 	%r150, [%rd37+2048];
	setp.gt.s32 	%p22, %r150, 0;
	selp.u32 	%r151, 1, 0, %p22;
	ld.global.u32 	%r152, [%rd37+3072];
	setp.gt.s32 	%p23, %r152, 0;
	selp.u32 	%r153, 1, 0, %p23;
	ld.global.u32 	%r154, [%rd37+4096];
	setp.gt.s32 	%p24, %r154, 0;
	selp.u32 	%r155, 1, 0, %p24;
	ld.global.u32 	%r156, [%rd37+5120];
	setp.gt.s32 	%p25, %r156, 0;
	selp.u32 	%r157, 1, 0, %p25;
	ld.global.u32 	%r158, [%rd37+6144];
	setp.gt.s32 	%p26, %r158, 0;
	selp.u32 	%r159, 1, 0, %p26;
	ld.global.u32 	%r160, [%rd37+7168];
	setp.gt.s32 	%p27, %r160, 0;
	selp.u32 	%r161, 1, 0, %p27;
	ld.global.u32 	%r162, [%rd37+8192];
	setp.gt.s32 	%p28, %r162, 0;
	selp.u32 	%r163, 1, 0, %p28;
	ld.global.u32 	%r164, [%rd37+9216];
	setp.gt.s32 	%p29, %r164, 0;
	selp.u32 	%r165, 1, 0, %p29;
	ld.global.u32 	%r166, [%rd37+10240];
	setp.gt.s32 	%p30, %r166, 0;
	selp.u32 	%r167, 1, 0, %p30;
	ld.global.u32 	%r168, [%rd37+11264];
	setp.gt.s32 	%p31, %r168, 0;
	selp.u32 	%r169, 1, 0, %p31;
	ld.global.u32 	%r170, [%rd37+12288];
	setp.gt.s32 	%p32, %r170, 0;
	selp.u32 	%r171, 1, 0, %p32;
	ld.global.u32 	%r172, [%rd37+13312];
	setp.gt.s32 	%p33, %r172, 0;
	selp.u32 	%r173, 1, 0, %p33;
	ld.global.u32 	%r174, [%rd37+14336];
	setp.gt.s32 	%p34, %r174, 0;
	selp.u32 	%r175, 1, 0, %p34;
	ld.global.u32 	%r176, [%rd37+15360];
	setp.gt.s32 	%p35, %r176, 0;
	selp.u32 	%r177, 1, 0, %p35;
	add.s32 	%r178, %r591, %r147;
	add.s32 	%r179, %r178, %r149;
	add.s32 	%r180, %r179, %r151;
	add.s32 	%r181, %r180, %r153;
	add.s32 	%r182, %r181, %r155;
	add.s32 	%r183, %r182, %r157;
	add.s32 	%r184, %r183, %r159;
	add.s32 	%r185, %r184, %r161;
	add.s32 	%r186, %r185, %r163;
	add.s32 	%r187, %r186, %r165;
	add.s32 	%r188, %r187, %r167;
	add.s32 	%r189, %r188, %r169;
	add.s32 	%r190, %r189, %r171;
	add.s32 	%r191, %r190, %r173;
	add.s32 	%r192, %r191, %r175;
	add.s32 	%r591, %r192, %r177;
	sub.s64 	%rd38, %rd1, %rd75;
	setp.lt.u64 	%p36, %rd38, %rd33;
	add.s32 	%r575, %r575, 1;
	add.s64 	%rd74, %rd74, %rd33;
	sub.s32 	%r574, %r574, %r145;
	mul.wide.s32 	%rd39, %r145, 4;
	add.s64 	%rd73, %rd73, %rd39;
	@%p36 bra 	$L__BB8_42;
	bra.uni 	$L__BB8_27;
$L__BB8_29:
	setp.le.u64 	%p37, %rd1, %rd75;
	cvt.u32.u64 	%r193, %rd75;
	cvt.u32.u64 	%r194, %rd1;
	sub.s32 	%r195, %r194, %r193;
	setp.ge.s32 	%p38, %r46, %r195;
	or.pred  	%p39, %p37, %p38;
	@%p39 bra 	$L__BB8_42;
	cvt.u32.u64 	%r198, %rd15;
	cvt.u32.u64 	%r199, %rd4;
	not.b32 	%r200, %r46;
	add.s32 	%r201, %r200, %r48;
	add.s32 	%r202, %r198, %r199;
	sub.s32 	%r203, %r201, %r202;
	mul.lo.s32 	%r204, %r1, %r575;
	shl.b32 	%r205, %r204, 12;
	sub.s32 	%r206, %r203, %r205;
	shr.u32 	%r207, %r206, 8;
	add.s32 	%r56, %r207, 1;
	and.b32  	%r57, %r56, 15;
	setp.lt.u32 	%p40, %r206, 3840;
	mov.u32 	%r581, %r46;
	@%p40 bra 	$L__BB8_33;
	shr.u32 	%r208, %r574, 8;
	add.s32 	%r209, %r208, 1;
	and.b32  	%r210, %r209, 33554416;
	neg.s32 	%r577, %r210;
	mov.u32 	%r581, %r46;
$L__BB8_32:
	.pragma "nounroll";
	ld.global.u32 	%r211, [%rd73+-8192];
	setp.gt.s32 	%p41, %r211, 0;
	selp.u32 	%r212, 1, 0, %p41;
	add.s32 	%r213, %r591, %r212;
	ld.global.u32 	%r214, [%rd73+-7168];
	setp.gt.s32 	%p42, %r214, 0;
	selp.u32 	%r215, 1, 0, %p42;
	add.s32 	%r216, %r213, %r215;
	ld.global.u32 	%r217, [%rd73+-6144];
	setp.gt.s32 	%p43, %r217, 0;
	selp.u32 	%r218, 1, 0, %p43;
	add.s32 	%r219, %r216, %r218;
	ld.global.u32 	%r220, [%rd73+-5120];
	setp.gt.s32 	%p44, %r220, 0;
	selp.u32 	%r221, 1, 0, %p44;
	add.s32 	%r222, %r219, %r221;
	ld.global.u32 	%r223, [%rd73+-4096];
	setp.gt.s32 	%p45, %r223, 0;
	selp.u32 	%r224, 1, 0, %p45;
	add.s32 	%r225, %r222, %r224;
	ld.global.u32 	%r226, [%rd73+-3072];
	setp.gt.s32 	%p46, %r226, 0;
	selp.u32 	%r227, 1, 0, %p46;
	add.s32 	%r228, %r225, %r227;
	ld.global.u32 	%r229, [%rd73+-2048];
	setp.gt.s32 	%p47, %r229, 0;
	selp.u32 	%r230, 1, 0, %p47;
	add.s32 	%r231, %r228, %r230;
	ld.global.u32 	%r232, [%rd73+-1024];
	setp.gt.s32 	%p48, %r232, 0;
	selp.u32 	%r233, 1, 0, %p48;
	add.s32 	%r234, %r231, %r233;
	ld.global.u32 	%r235, [%rd73];
	setp.gt.s32 	%p49, %r235, 0;
	selp.u32 	%r236, 1, 0, %p49;
	add.s32 	%r237, %r234, %r236;
	ld.global.u32 	%r238, [%rd73+1024];
	setp.gt.s32 	%p50, %r238, 0;
	selp.u32 	%r239, 1, 0, %p50;
	add.s32 	%r240, %r237, %r239;
	ld.global.u32 	%r241, [%rd73+2048];
	setp.gt.s32 	%p51, %r241, 0;
	selp.u32 	%r242, 1, 0, %p51;
	add.s32 	%r243, %r240, %r242;
	ld.global.u32 	%r244, [%rd73+3072];
	setp.gt.s32 	%p52, %r244, 0;
	selp.u32 	%r245, 1, 0, %p52;
	add.s32 	%r246, %r243, %r245;
	ld.global.u32 	%r247, [%rd73+4096];
	setp.gt.s32 	%p53, %r247, 0;
	selp.u32 	%r248, 1, 0, %p53;
	add.s32 	%r249, %r246, %r248;
	ld.global.u32 	%r250, [%rd73+5120];
	setp.gt.s32 	%p54, %r250, 0;
	selp.u32 	%r251, 1, 0, %p54;
	add.s32 	%r252, %r249, %r251;
	ld.global.u32 	%r253, [%rd73+6144];
	setp.gt.s32 	%p55, %r253, 0;
	selp.u32 	%r254, 1, 0, %p55;
	add.s32 	%r255, %r252, %r254;
	ld.global.u32 	%r256, [%rd73+7168];
	setp.gt.s32 	%p56, %r256, 0;
	selp.u32 	%r257, 1, 0, %p56;
	add.s32 	%r591, %r255, %r257;
	add.s32 	%r581, %r581, 4096;
	add.s32 	%r577, %r577, 16;
	add.s64 	%rd73, %rd73, 16384;
	setp.ne.s32 	%p57, %r577, 0;
	@%p57 bra 	$L__BB8_32;
$L__BB8_33:
	setp.eq.s32 	%p58, %r57, 0;
	@%p58 bra 	$L__BB8_42;
	and.b32  	%r68, %r56, 7;
	setp.lt.u32 	%p59, %r57, 8;
	@%p59 bra 	$L__BB8_36;
	cvt.u64.u32 	%rd40, %r581;
	add.s64 	%rd41, %rd75, %rd40;
	shl.b64 	%rd42, %rd41, 2;
	add.s64 	%rd43, %rd2, %rd42;
	ld.global.u32 	%r259, [%rd43];
	setp.gt.s32 	%p60, %r259, 0;
	selp.u32 	%r260, 1, 0, %p60;
	add.s32 	%r261, %r591, %r260;
	ld.global.u32 	%r262, [%rd43+1024];
	setp.gt.s32 	%p61, %r262, 0;
	selp.u32 	%r263, 1, 0, %p61;
	add.s32 	%r264, %r261, %r263;
	ld.global.u32 	%r265, [%rd43+2048];
	setp.gt.s32 	%p62, %r265, 0;
	selp.u32 	%r266, 1, 0, %p62;
	add.s32 	%r267, %r264, %r266;
	ld.global.u32 	%r268, [%rd43+3072];
	setp.gt.s32 	%p63, %r268, 0;
	selp.u32 	%r269, 1, 0, %p63;
	add.s32 	%r270, %r267, %r269;
	ld.global.u32 	%r271, [%rd43+4096];
	setp.gt.s32 	%p64, %r271, 0;
	selp.u32 	%r272, 1, 0, %p64;
	add.s32 	%r273, %r270, %r272;
	ld.global.u32 	%r274, [%rd43+5120];
	setp.gt.s32 	%p65, %r274, 0;
	selp.u32 	%r275, 1, 0, %p65;
	add.s32 	%r276, %r273, %r275;
	ld.global.u32 	%r277, [%rd43+6144];
	setp.gt.s32 	%p66, %r277, 0;
	selp.u32 	%r278, 1, 0, %p66;
	add.s32 	%r279, %r276, %r278;
	ld.global.u32 	%r280, [%rd43+7168];
	setp.gt.s32 	%p67, %r280, 0;
	selp.u32 	%r281, 1, 0, %p67;
	add.s32 	%r591, %r279, %r281;
	add.s32 	%r581, %r581, 2048;
$L__BB8_36:
	setp.eq.s32 	%p68, %r68, 0;
	@%p68 bra 	$L__BB8_42;
	setp.lt.u32 	%p69, %r68, 4;
	@%p69 bra 	$L__BB8_39;
	cvt.u64.u32 	%rd44, %r581;
	add.s64 	%rd45, %rd75, %rd44;
	shl.b64 	%rd46, %rd45, 2;
	add.s64 	%rd47, %rd2, %rd46;
	ld.global.u32 	%r283, [%rd47];
	setp.gt.s32 	%p70, %r283, 0;
	selp.u32 	%r284, 1, 0, %p70;
	add.s32 	%r285, %r591, %r284;
	ld.global.u32 	%r286, [%rd47+1024];
	setp.gt.s32 	%p71, %r286, 0;
	selp.u32 	%r287, 1, 0, %p71;
	add.s32 	%r288, %r285, %r287;
	ld.global.u32 	%r289, [%rd47+2048];
	setp.gt.s32 	%p72, %r289, 0;
	selp.u32 	%r290, 1, 0, %p72;
	add.s32 	%r291, %r288, %r290;
	ld.global.u32 	%r292, [%rd47+3072];
	setp.gt.s32 	%p73, %r292, 0;
	selp.u32 	%r293, 1, 0, %p73;
	add.s32 	%r591, %r291, %r293;
	add.s32 	%r581, %r581, 1024;
$L__BB8_39:
	and.b32  	%r294, %r56, 3;
	setp.eq.s32 	%p74, %r294, 0;
	@%p74 bra 	$L__BB8_42;
	cvt.u64.u32 	%rd48, %r581;
	add.s64 	%rd49, %rd48, %rd74;
	shl.b64 	%rd50, %rd49, 2;
	add.s64 	%rd77, %rd2, %rd50;
	cvt.u16.u32 	%rs1, %r574;
	shr.u16 	%rs2, %rs1, 8;
	add.s16 	%rs3, %rs2, 1;
	cvt.u32.u16 	%r295, %rs3;
	and.b32  	%r296, %r295, 3;
	neg.s32 	%r589, %r296;
$L__BB8_41:
	.pragma "nounroll";
	ld.global.u32 	%r297, [%rd77];
	setp.gt.s32 	%p75, %r297, 0;
	selp.u32 	%r298, 1, 0, %p75;
	add.s32 	%r591, %r591, %r298;
	add.s64 	%rd77, %rd77, 1024;
	add.s32 	%r589, %r589, 1;
	setp.ne.s32 	%p76, %r589, 0;
	@%p76 bra 	$L__BB8_41;
$L__BB8_42:
	// begin inline asm
	mov.u32 %r299, %laneid;
	// end inline asm
	mov.b32 	%r302, 1;
	mov.b32 	%r323, 31;
	mov.b32 	%r324, -1;
	// begin inline asm
	shfl.sync.down.b32 %r300, %r591, %r302, %r323, %r324;
	// end inline asm
	setp.gt.s32 	%p77, %r299, 30;
	selp.b32 	%r325, 0, %r300, %p77;
	add.s32 	%r306, %r325, %r591;
	mov.b32 	%r307, 2;
	// begin inline asm
	shfl.sync.down.b32 %r305, %r306, %r307, %r323, %r324;
	// end inline asm
	setp.gt.s32 	%p78, %r299, 29;
	selp.b32 	%r326, 0, %r305, %p78;
	add.s32 	%r311, %r306, %r326;
	mov.b32 	%r312, 4;
	// begin inline asm
	shfl.sync.down.b32 %r310, %r311, %r312, %r323, %r324;
	// end inline asm
	setp.gt.s32 	%p79, %r299, 27;
	selp.b32 	%r327, 0, %r310, %p79;
	add.s32 	%r316, %r311, %r327;
	mov.b32 	%r317, 8;
	// begin inline asm
	shfl.sync.down.b32 %r315, %r316, %r317, %r323, %r324;
	// end inline asm
	setp.gt.s32 	%p80, %r299, 23;
	selp.b32 	%r328, 0, %r315, %p80;
	add.s32 	%r321, %r316, %r328;
	mov.b32 	%r322, 16;
	// begin inline asm
	shfl.sync.down.b32 %r320, %r321, %r322, %r323, %r324;
	// end inline asm
	setp.gt.s32 	%p81, %r299, 15;
	selp.b32 	%r329, 0, %r320, %p81;
	add.s32 	%r592, %r321, %r329;
	setp.ne.s32 	%p82, %r299, 0;
	@%p82 bra 	$L__BB8_44;
	shr.u32 	%r330, %r46, 3;
	and.b32  	%r331, %r330, 124;
	mov.u32 	%r332, _ZZN3cub18CUB_300001_SM_10006detail6reduce18DeviceReduceKernelINS2_10policy_hubIiyN4cuda3std3__44plusIiEEE10Policy1000EN6thrust24THRUST_300001_SM_1000_NS6detail15normal_iteratorINSD_10device_ptrIiEEEEyS9_i17ThresholdToBinaryEEvT0_PT3_T1_NS0_13GridEvenShareISN_EET2_T4_E12temp_storage;
	add.s32 	%r333, %r332, %r331;
	st.shared.u32 	[%r333+8], %r592;
$L__BB8_44:
	bar.sync 	0;
	setp.ne.s32 	%p83, %r46, 0;
	@%p83 bra 	$L__BB8_46;
	ld.shared.u32 	%r334, [_ZZN3cub18CUB_300001_SM_10006detail6reduce18DeviceReduceKernelINS2_10policy_hubIiyN4cuda3std3__44plusIiEEE10Policy1000EN6thrust24THRUST_300001_SM_1000_NS6detail15normal_iteratorINSD_10device_ptrIiEEEEyS9_i17ThresholdToBinaryEEvT0_PT3_T1_NS0_13GridEvenShareISN_EET2_T4_E12temp_storage+12];
	add.s32 	%r335, %r334, %r592;
	ld.shared.u32 	%r336, [_ZZN3cub18CUB_300001_SM_10006detail6reduce18DeviceReduceKernelINS2_10policy_hubIiyN4cuda3std3__44plusIiEEE10Policy1000EN6thrust24THRUST_300001_SM_1000_NS6detail15normal_iteratorINSD_10device_ptrIiEEEEyS9_i17ThresholdToBinaryEEvT0_PT3_T1_NS0_13GridEvenShareISN_EET2_T4_E12temp_storage+16];
	add.s32 	%r337, %r335, %r336;
	ld.shared.u32 	%r338, [_ZZN3cub18CUB_300001_SM_10006detail6reduce18DeviceReduceKernelINS2_10policy_hubIiyN4cuda3std3__44plusIiEEE10Policy1000EN6thrust24THRUST_300001_SM_1000_NS6detail15normal_iteratorINSD_10device_ptrIiEEEEyS9_i17ThresholdToBinaryEEvT0_PT3_T1_NS0_13GridEvenShareISN_EET2_T4_E12temp_storage+20];
	add.s32 	%r339, %r337, %r338;
	ld.shared.u32 	%r340, [_ZZN3cub18CUB_300001_SM_10006detail6reduce18DeviceReduceKernelINS2_10policy_hubIiyN4cuda3std3__44plusIiEEE10Policy1000EN6thrust24THRUST_300001_SM_1000_NS6detail15normal_iteratorINSD_10device_ptrIiEEEEyS9_i17ThresholdToBinaryEEvT0_PT3_T1_NS0_13GridEvenShareISN_EET2_T4_E12temp_storage+24];
	add.s32 	%r341, %r339, %r340;
	ld.shared.u32 	%r342, [_ZZN3cub18CUB_300001_SM_10006detail6reduce18DeviceReduceKernelINS2_10policy_hubIiyN4cuda3std3__44plusIiEEE10Policy1000EN6thrust24THRUST_300001_SM_1000_NS6detail15normal_iteratorINSD_10device_ptrIiEEEEyS9_i17ThresholdToBinaryEEvT0_PT3_T1_NS0_13GridEvenShareISN_EET2_T4_E12temp_storage+28];
	add.s32 	%r343, %r341, %r342;
	ld.shared.u32 	%r344, [_ZZN3cub18CUB_300001_SM_10006detail6reduce18DeviceReduceKernelINS2_10policy_hubIiyN4cuda3std3__44plusIiEEE10Policy1000EN6thrust24THRUST_300001_SM_1000_NS6detail15normal_iteratorINSD_10device_ptrIiEEEEyS9_i17ThresholdToBinaryEEvT0_PT3_T1_NS0_13GridEvenShareISN_EET2_T4_E12temp_storage+32];
	add.s32 	%r345, %r343, %r344;
	ld.shared.u32 	%r346, [_ZZN3cub18CUB_300001_SM_10006detail6reduce18DeviceReduceKernelINS2_10policy_hubIiyN4cuda3std3__44plusIiEEE10Policy1000EN6thrust24THRUST_300001_SM_1000_NS6detail15normal_iteratorINSD_10device_ptrIiEEEEyS9_i17ThresholdToBinaryEEvT0_PT3_T1_NS0_13GridEvenShareISN_EET2_T4_E12temp_storage+36];
	add.s32 	%r592, %r345, %r346;
$L__BB8_46:
	mov.u32 	%r555, %tid.x;
	setp.ne.s32 	%p147, %r555, 0;
	@%p147 bra 	$L__BB8_48;
	ld.param.u64 	%rd71, [_ZN3cub18CUB_300001_SM_10006detail6reduce18DeviceReduceKernelINS2_10policy_hubIiyN4cuda3std3__44plusIiEEE10Policy1000EN6thrust24THRUST_300001_SM_1000_NS6detail15normal_iteratorINSD_10device_ptrIiEEEEyS9_i17ThresholdToBinaryEEvT0_PT3_T1_NS0_13GridEvenShareISN_EET2_T4__param_1];
	cvta.to.global.u64 	%rd68, %rd71;
	mul.wide.u32 	%rd69, %r2, 4;
	add.s64 	%rd70, %rd68, %rd69;
	st.global.u32 	[%rd70], %r592;
$L__BB8_48:
	ret;

}
	// .globl	_ZN3cub18CUB_300001_SM_10006detail6reduce28DeviceReduceSingleTileKernelINS2_10policy_hubIiyN4cuda3std3__44plusIiEEE10Policy1000EPiSC_iS9_iiNS7_10__identityEEEvT0_T1_T2_T3_T4_T6_
.visible .entry _ZN3cub18CUB_300001_SM_10006detail6reduce28DeviceReduceSingleTileKernelINS2_10policy_hubIiyN4cuda3std3__44plusIiEEE10Policy1000EPiSC_iS9_iiNS7_10__identityEEEvT0_T1_T2_T3_T4_T6_(
	.param .u64 .ptr .align 1 _ZN3cub18CUB_300001_SM_10006detail6reduce28DeviceReduceSingleTileKernelINS2_10policy_hubIiyN4cuda3std3__44plusIiEEE10Policy1000EPiSC_iS9_iiNS7_10__identityEEEvT0_T1_T2_T3_T4_T6__param_0,
	.param .u64 .ptr .align 1 _ZN3cub18CUB_300001_SM_10006detail6reduce28DeviceReduceSingleTileKernelINS2_10policy_hubIiyN4cuda3std3__44plusIiEEE10Policy1000EPiSC_iS9_iiNS7_10__identityEEEvT0_T1_T2_T3_T4_T6__param_1,
	.param .u32 _ZN3cub18CUB_300001_SM_10006detail6reduce28DeviceReduceSingleTileKernelINS2_10policy_hubIiyN4cuda3std3__44plusIiEEE10Policy1000EPiSC_iS9_iiNS7_10__identityEEEvT0_T1_T2_T3_T4_T6__param_2,
	.param .align 1 .b8 _ZN3cub18CUB_300001_SM_10006detail6reduce28DeviceReduceSingleTileKernelINS2_10policy_hubIiyN4cuda3std3__44plusIiEEE10Policy1000EPiSC_iS9_iiNS7_10__identityEEEvT0_T1_T2_T3_T4_T6__param_3[1],
	.param .u32 _ZN3cub18CUB_300001_SM_10006detail6reduce28DeviceReduceSingleTileKernelINS2_10policy_hubIiyN4cuda3std3__44plusIiEEE10Policy1000EPiSC_iS9_iiNS7_10__identityEEEvT0_T1_T2_T3_T4_T6__param_4,
	.param .align 1 .b8 _ZN3cub18CUB_300001_SM_10006detail6reduce28DeviceReduceSingleTileKernelINS2_10policy_hubIiyN4cuda3std3__44plusIiEEE10Policy1000EPiSC_iS9_iiNS7_10__identityEEEvT0_T1_T2_T3_T4_T6__param_5[1]
)
.maxntid 256
.minnctapersm 1
{
	.reg .pred 	%p<97>;
	.reg .b32 	%r<687>;
	.reg .b64 	%rd<125>;
	// demoted variable
	.shared .align 4 .b8 _ZZN3cub18CUB_300001_SM_10006detail6reduce28DeviceReduceSingleTileKernelINS2_10policy_hubIiyN4cuda3std3__44plusIiEEE10Policy1000EPiSC_iS9_iiNS7_10__identityEEEvT0_T1_T2_T3_T4_T6_E12temp_storage[44];
	ld.param.u64 	%rd16, [_ZN3cub18CUB_300001_SM_10006detail6reduce28DeviceReduceSingleTileKernelINS2_10policy_hubIiyN4cuda3std3__44plusIiEEE10Policy1000EPiSC_iS9_iiNS7_10__identityEEEvT0_T1_T2_T3_T4_T6__param_0];
	ld.param.u64 	%rd17, [_ZN3cub18CUB_300001_SM_10006detail6reduce28DeviceReduceSingleTileKernelINS2_10policy_hubIiyN4cuda3std3__44plusIiEEE10Policy1000EPiSC_iS9_iiNS7_10__identityEEEvT0_T1_T2_T3_T4_T6__param_1];
	ld.param.u32 	%r120, [_ZN3cub18CUB_300001_SM_10006detail6reduce28DeviceReduceSingleTileKernelINS2_10policy_hubIiyN4cuda3std3__44plusIiEEE10Policy1000EPiSC_iS9_iiNS7_10__identityEEEvT0_T1_T2_T3_T4_T6__param_2];
	ld.param.u32 	%r121, [_ZN3cub18CUB_300001_SM_10006detail6reduce28DeviceReduceSingleTileKernelINS2_10policy_hubIiyN4cuda3std3__44plusIiEEE10Policy1000EPiSC_iS9_iiNS7_10__identityEEEvT0_T1_T2_T3_T4_T6__param_4];
	cvta.to.global.u64 	%rd1, %rd17;
	setp.ne.s32 	%p1, %r120, 0;
	@%p1 bra 	$L__BB9_3;
	mov.u32 	%r633, %tid.x;
	setp.ne.s32 	%p96, %r633, 0;
	@%p96 bra 	$L__BB9_74;
	st.global.u32 	[%rd1], %r121;
	bra.uni 	$L__BB9_74;
$L__BB9_3:
	and.b64  	%rd18, %rd16, 15;
	setp.ne.s64 	%p2, %rd18, 0;
	@%p2 bra 	$L__BB9_38;
	setp.gt.s32 	%p49, %r120, 4095;
	@%p49 bra 	$L__BB9_22;
	mov.u32 	%r1, %tid.x;
	setp.ge.s32 	%p66, %r1, %r120;
	mov.b32 	%r644, 0;
	mov.u32 	%r639, %r1;
	@%p66 bra 	$L__BB9_7;
	mul.wide.u32 	%rd113, %r1, 4;
	add.s64 	%rd112, %rd16, %rd113;
	// begin inline asm
	ld.global.nc.u32 %r644, [%rd112];
	// end inline asm
	add.s32 	%r639, %r1, 256;
$L__BB9_7:
	setp.ge.s32 	%p67, %r639, %r120;
	@%p67 bra 	$L__BB9_13;
	not.b32 	%r507, %r639;
	add.s32 	%r6, %r120, %r507;
	and.b32  	%r508, %r6, 768;
	setp.eq.s32 	%p68, %r508, 768;
	@%p68 bra 	$L__BB9_11;
	mul.wide.u32 	%rd114, %r639, 4;
	add.s64 	%rd121, %rd16, %rd114;
	shr.u32 	%r509, %r6, 8;
	add.s32 	%r510, %r509, 1;
	and.b32  	%r511, %r510, 3;
	neg.s32 	%r636, %r511;
$L__BB9_10:
	.pragma "nounroll";
	// begin inline asm
	ld.global.nc.u32 %r512, [%rd121];
	// end inline asm
	add.s32 	%r644, %r512, %r644;
	add.s32 	%r639, %r639, 256;
	add.s64 	%rd121, %rd121, 1024;
	add.s32 	%r636, %r636, 1;
	setp.ne.s32 	%p69, %r636, 0;
	@%p69 bra 	$L__BB9_10;
$L__BB9_11:
	setp.lt.u32 	%p70, %r6, 768;
	@%p70 bra 	$L__BB9_13;
$L__BB9_12:
	mul.wide.s32 	%rd120, %r639, 4;
	add.s64 	%rd116, %rd16, %rd120;
	// begin inline asm
	ld.global.nc.u32 %r513, [%rd116];
	// end inline asm
	add.s32 	%r517, %r513, %r644;
	add.s64 	%rd117, %rd116, 1024;
	// begin inline asm
	ld.global.nc.u32 %r514, [%rd117];
	// end inline asm
	add.s32 	%r518, %r514, %r517;
	add.s64 	%rd118, %rd116, 2048;
	// begin inline asm
	ld.global.nc.u32 %r515, [%rd118];
	// end inline asm
	add.s32 	%r519, %r515, %r518;
	add.s64 	%rd119, %rd116, 3072;
	// begin inline asm
	ld.global.nc.u32 %r516, [%rd119];
	// end inline asm
	add.s32 	%r644, %r516, %r519;
	add.s32 	%r639, %r639, 1024;
	setp.lt.s32 	%p71, %r639, %r120;
	@%p71 bra 	$L__BB9_12;
$L__BB9_13:
	setp.lt.s32 	%p72, %r120, 256;
	@%p72 bra 	$L__BB9_18;
	// begin inline asm
	mov.u32 %r583, %laneid;
	// end inline asm
	mov.b32 	%r586, 1;
	mov.b32 	%r607, 31;
	mov.b32 	%r608, -1;
	// begin inline asm
	shfl.sync.down.b32 %r584, %r644, %r586, %r607, %r608;
	// end inline asm
	setp.gt.s32 	%p88, %r583, 30;
	selp.b32 	%r609, 0, %r584, %p88;
	add.s32 	%r590, %r609, %r644;
	mov.b32 	%r591, 2;
	// begin inline asm
	shfl.sync.down.b32 %r589, %r590, %r591, %r607, %r608;
	// end inline asm
	setp.gt.s32 	%p89, %r583, 29;
	selp.b32 	%r610, 0, %r589, %p89;
	add.s32 	%r595, %r590, %r610;
	mov.b32 	%r596, 4;
	// begin inline asm
	shfl.sync.down.b32 %r594, %r595, %r596, %r607, %r608;
	// end inline asm
	setp.gt.s32 	%p90, %r583, 27;
	selp.b32 	%r611, 0, %r594, %p90;
	add.s32 	%r600, %r595, %r611;
	mov.b32 	%r601, 8;
	// begin inline asm
	shfl.sync.down.b32 %r599, %r600, %r601, %r607, %r608;
	// end inline asm
	setp.gt.s32 	%p91, %r583, 23;
	selp.b32 	%r612, 0, %r599, %p91;
	add.s32 	%r605, %r600, %r612;
	mov.b32 	%r606, 16;
	// begin inline asm
	shfl.sync.down.b32 %r604, %r605, %r606, %r607, %r608;
	// end inline asm
	setp.gt.s32 	%p92, %r583, 15;
	selp.b32 	%r613, 0, %r604, %p92;
	add.s32 	%r686, %r605, %r613;
	setp.ne.s32 	%p93, %r583, 0;
	@%p93 bra 	$L__BB9_16;
	shr.u32 	%r614, %r1, 3;
	and.b32  	%r615, %r614, 124;
	mov.u32 	%r616, _ZZN3cub18CUB_300001_SM_10006detail6reduce28DeviceReduceSingleTileKernelINS2_10policy_hubIiyN4cuda3std3__44plusIiEEE10Policy1000EPiSC_iS9_iiNS7_10__identityEEEvT0_T1_T2_T3_T4_T6_E12temp_storage;
	add.s32 	%r617, %r616, %r615;
	st.shared.u32 	[%r617+8], %r686;
$L__BB9_16:
	bar.sync 	0;
	setp.ne.s32 	%p94, %r1, 0;
	@%p94 bra 	$L__BB9_72;
	ld.shared.u32 	%r618, [_ZZN3cub18CUB_300001_SM_10006detail6reduce28DeviceReduceSingleTileKernelINS2_10policy_hubIiyN4cuda3std3__44plusIiEEE10Policy1000EPiSC_iS9_iiNS7_10__identityEEEvT0_T1_T2_T3_T4_T6_E12temp_storage+12];
	add.s32 	%r619, %r618, %r686;
	ld.shared.u32 	%r620, [_ZZN3cub18CUB_300001_SM_10006detail6reduce28DeviceReduceSingleTileKernelINS2_10policy_hubIiyN4cuda3std3__44plusIiEEE10Policy1000EPiSC_iS9_iiNS7_10__identityEEEvT0_T1_T2_T3_T4_T6_E12temp_storage+16];
	add.s32 	%r621, %r619, %r620;
	ld.shared.u32 	%r622, [_ZZN3cub18CUB_300001_SM_10006detail6reduce28DeviceReduceSingleTileKernelINS2_10policy_hubIiyN4cuda3std3__44plusIiEEE10Policy1000EPiSC_iS9_iiNS7_10__identityEEEvT0_T1_T2_T3_T4_T6_E12temp_storage+20];
	add.s32 	%r623, %r621, %r622;
	ld.shared.u32 	%r624, [_ZZN3cub18CUB_300001_SM_10006detail6reduce28DeviceReduceSingleTileKernelINS2_10policy_hubIiyN4cuda3std3__44plusIiEEE10Policy1000EPiSC_iS9_iiNS7_10__identityEEEvT0_T1_T2_T3_T4_T6_E12temp_storage+24];
	add.s32 	%r625, %r623, %r624;
	ld.shared.u32 	%r626, [_ZZN3cub18CUB_300001_SM_10006detail6reduce28DeviceReduceSingleTileKernelINS2_10policy_hubIiyN4cuda3std3__44plusIiEEE10Policy1000EPiSC_iS9_iiNS7_10__identityEEEvT0_T1_T2_T3_T4_T6_E12temp_storage+28];
	add.s32 	%r627, %r625, %r626;
	ld.shared.u32 	%r628, [_ZZN3cub18CUB_300001_SM_10006detail6reduce28DeviceReduceSingleTileKernelINS2_10policy_hubIiyN4cuda3std3__44plusIiEEE10Policy1000EPiSC_iS9_iiNS7_10__identityEEEvT0_T1_T2_T3_T4_T6_E12temp_storage+32];
	add.s32 	%r629, %r627, %r628;
	ld.shared.u32 	%r630, [_ZZN3cub18CUB_300001_SM_10006detail6reduce28DeviceReduceSingleTileKernelINS2_10policy_hubIiyN4cuda3std3__44plusIiEEE10Policy1000EPiSC_iS9_iiNS7_10__identityEEEvT0_T1_T2_T3_T4_T6_E12temp_storage+36];
	add.s32 	%r686, %r629, %r630;
	bra.uni 	$L__BB9_72;
$L__BB9_18:
	// begin inline asm
	mov.u32 %r520, %laneid;
	// end inline asm
	and.b32  	%r546, %r1, 992;
	add.s32 	%r547, %r546, 32;
	setp.gt.s32 	%p73, %r547, %r120;
	not.b32 	%r548, %r546;
	add.s32 	%r549, %r120, %r548;
	selp.b32 	%r544, %r549, 31, %p73;
	mov.b32 	%r523, 1;
	mov.b32 	%r545, -1;
	// begin inline asm
	shfl.sync.down.b32 %r521, %r644, %r523, %r544, %r545;
	// end inline asm
	setp.lt.s32 	%p74, %r520, %r544;
	selp.b32 	%r550, %r521, 0, %p74;
	add.s32 	%r527, %r550, %r644;
	mov.b32 	%r528, 2;
	// begin inline asm
	shfl.sync.down.b32 %r526, %r527, %r528, %r544, %r545;
	// end inline asm
	add.s32 	%r551, %r520, 2;
	setp.gt.s32 	%p75, %r551, %r544;
	selp.b32 	%r552, 0, %r526, %p75;
	add.s32 	%r532, %r527, %r552;
	mov.b32 	%r533, 4;
	// begin inline asm
	shfl.sync.down.b32 %r531, %r532, %r533, %r544, %r545;
	// end inline asm
	add.s32 	%r553, %r520, 4;
	setp.gt.s32 	%p76, %r553, %r544;
	selp.b32 	%r554, 0, %r531, %p76;
	add.s32 	%r537, %r532, %r554;
	mov.b32 	%r538, 8;
	// begin inline asm
	shfl.sync.down.b32 %r536, %r537, %r538, %r544, %r545;
	// end inline asm
	add.s32 	%r555, %r520, 8;
	setp.gt.s32 	%p77, %r555, %r544;
	selp.b32 	%r556, 0, %r536, %p77;
	add.s32 	%r542, %r537, %r556;
	mov.b32 	%r543, 16;
	// begin inline asm
	shfl.sync.down.b32 %r541, %r542, %r543, %r544, %r545;
	// end inline asm
	add.s32 	%r557, %r520, 16;
	setp.gt.s32 	%p78, %r557, %r544;
	selp.b32 	%r558, 0, %r541, %p78;
	add.s32 	%r686, %r542, %r558;
	setp.ne.s32 	%p79, %r520, 0;
	@%p79 bra 	$L__BB9_20;
	shr.u32 	%r559, %r1, 3;
	and.b32  	%r560, %r559, 124;
	mov.u32 	%r561, _ZZN3cub18CUB_300001_SM_10006detail6reduce28DeviceReduceSingleTileKernelINS2_10policy_hubIiyN4cuda3std3__44plusIiEEE10Policy1000EPiSC_iS9_iiNS7_10__identityEEEvT0_T1_T2_T3_T4_T6_E12temp_storage;
	add.s32 	%r562, %r561, %r560;
	st.shared.u32 	[%r562+8], %r686;
$L__BB9_20:
	bar.sync 	0;
	setp.ne.s32 	%p80, %r1, 0;
	@%p80 bra 	$L__BB9_72;
	setp.gt.s32 	%p81, %r120, 32;
	ld.shared.u32 	%r563, [_ZZN3cub18CUB_300001_SM_10006detail6reduce28DeviceReduceSingleTileKernelINS2_10policy_hubIiyN4cuda3std3__44plusIiEEE10Policy1000EPiSC_iS9_iiNS7_10__identityEEEvT0_T1_T2_T3_T4_T6_E12temp_storage+12];
	selp.b32 	%r564, %r563, 0, %p81;
	add.s32 	%r565, %r564, %r686;
	setp.gt.s32 	%p82, %r120, 64;
	ld.shared.u32 	%r566, [_ZZN3cub18CUB_300001_SM_10006detail6reduce28DeviceReduceSingleTileKernelINS2_10policy_hubIiyN4cuda3std3__44plusIiEEE10Policy1000EPiSC_iS9_iiNS7_10__identityEEEvT0_T1_T2_T3_T4_T6_E12temp_storage+16];
	selp.b32 	%r567, %r566, 0, %p82;
	add.s32 	%r568, %r565, %r567;
	setp.gt.s32 	%p83, %r120, 96;
	ld.shared.u32 	%r569, [_ZZN3cub18CUB_300001_SM_10006detail6reduce28DeviceReduceSingleTileKernelINS2_10policy_hubIiyN4cuda3std3__44plusIiEEE10Policy1000EPiSC_iS9_iiNS7_10__identityEEEvT0_T1_T2_T3_T4_T6_E12temp_storage+20];
	selp.b32 	%r570, %r569, 0, %p83;
	add.s32 	%r571, %r568, %r570;
	setp.gt.s32 	%p84, %r120, 128;
	ld.shared.u32 	%r572, [_ZZN3cub18CUB_300001_SM_10006detail6reduce28DeviceReduceSingleTileKernelINS2_10policy_hubIiyN4cuda3std3__44plusIiEEE10Policy1000EPiSC_iS9_iiNS7_10__identityEEEvT0_T1_T2_T3_T4_T6_E12temp_storage+24];
	selp.b32 	%r573, %r572, 0, %p84;
	add.s32 	%r574, %r571, %r573;
	setp.gt.s32 	%p85, %r120, 160;
	ld.shared.u32 	%r575, [_ZZN3cub18CUB_300001_SM_10006detail6reduce28DeviceReduceSingleTileKernelINS2_10policy_hubIiyN4cuda3std3__44plusIiEEE10Policy1000EPiSC_iS9_iiNS7_10__identityEEEvT0_T1_T2_T3_T4_T6_E12temp_storage+28];
	selp.b32 	%r576, %r575, 0, %p85;
	add.s32 	%r577, %r574, %r576;
	setp.gt.s32 	%p86, %r120, 192;
	ld.shared.u32 	%r578, [_ZZN3cub18CUB_300001_SM_10006detail6reduce28DeviceReduceSingleTileKernelINS2_10policy_hubIiyN4cuda3std3__44plusIiEEE10Policy1000EPiSC_iS9_iiNS7_10__identityEEEvT0_T1_T2_T3_T4_T6_E12temp_storage+32];
	selp.b32 	%r579, %r578, 0, %p86;
	add.s32 	%r580, %r577, %r579;
	setp.gt.s32 	%p87, %r120, 224;
	ld.shared.u32 	%r581, [_ZZN3cub18CUB_300001_SM_10006detail6reduce28DeviceReduceSingleTileKernelINS2_10policy_hubIiyN4cuda3std3__44plusIiEEE10Policy1000EPiSC_iS9_iiNS7_10__identityEEEvT0_T1_T2_T3_T4_T6_E12temp_storage+36];
	selp.b32 	%r582, %r581, 0, %p87;
	add.s32 	%r686, %r580, %r582;
	bra.uni 	$L__BB9_72;
$L__BB9_22:
	mov.u32 	%r26, %tid.x;
	shl.b32 	%r377, %r26, 2;
	mul.wide.u32 	%rd86, %r377, 4;
	add.s64 	%rd76, %rd16, %rd86;
	// begin inline asm
	ld.global.nc.v2.u64 {%rd74, %rd75}, [%rd76];
	// end inline asm
	mov.b64 	{%r378, %r379}, %rd75;
	mov.b64 	{%r380, %r381}, %rd74;
	add.s64 	%rd79, %rd76, 4096;
	// begin inline asm
	ld.global.nc.v2.u64 {%rd77, %rd78}, [%rd79];
	// end inline asm
	mov.b64 	{%r382, %r383}, %rd78;
	mov.b64 	{%r384, %r385}, %rd77;
	add.s64 	%rd82, %rd76, 8192;
	// begin inline asm
	ld.global.nc.v2.u64 {%rd80, %rd81}, [%rd82];
	// end inline asm
	mov.b64 	{%r386, %r387}, %rd81;
	mov.b64 	{%r388, %r389}, %rd80;
	add.s64 	%rd85, %rd76, 12288;
	// begin inline asm
	ld.global.nc.v2.u64 {%rd83, %rd84}, [%rd85];
	// end inline asm
	mov.b64 	{%r390, %r391}, %rd84;
	mov.b64 	{%r392, %r393}, %rd83;
	add.s32 	%r394, %r381, %r380;
	add.s32 	%r395, %r378, %r394;
	add.s32 	%r396, %r379, %r395;
	add.s32 	%r397, %r384, %r396;
	add.s32 	%r398, %r385, %r397;
	add.s32 	%r399, %r382, %r398;
	add.s32 	%r400, %r383, %r399;
	add.s32 	%r401, %r388, %r400;
	add.s32 	%r402, %r389, %r401;
	add.s32 	%r403, %r386, %r402;
	add.s32 	%r404, %r387, %r403;
	add.s32 	%r405, %r392, %r404;
	add.s32 	%r406, %r393, %r405;
	add.s32 	%r407, %r390, %r406;
	add.s32 	%r659, %r391, %r407;
	setp.lt.u32 	%p50, %r120, 8192;
	mov.b32 	%r648, 4096;
	@%p50 bra 	$L__BB9_26;
	add.s32 	%r28, %r120, -4096;
	mov.b32 	%r648, 4096;
$L__BB9_24:
	mul.wide.s32 	%rd99, %r648, 4;
	add.s64 	%rd89, %rd76, %rd99;
	// begin inline asm
	ld.global.nc.v2.u64 {%rd87, %rd88}, [%rd89];
	// end inline asm
	mov.b64 	{%r409, %r410}, %rd88;
	mov.b64 	{%r411, %r412}, %rd87;
	add.s64 	%rd92, %rd89, 4096;
	// begin inline asm
	ld.global.nc.v2.u64 {%rd90, %rd91}, [%rd92];
	// end inline asm
	mov.b64 	{%r413, %r414}, %rd91;
	mov.b64 	{%r415, %r416}, %rd90;
	add.s64 	%rd95, %rd89, 8192;
	// begin inline asm
	ld.global.nc.v2.u64 {%rd93, %rd94}, [%rd95];
	// end inline asm
	mov.b64 	{%r417, %r418}, %rd94;
	mov.b64 	{%r419, %r420}, %rd93;
	add.s64 	%rd98, %rd89, 12288;
	// begin inline asm
	ld.global.nc.v2.u64 {%rd96, %rd97}, [%rd98];
	// end inline asm
	mov.b64 	{%r421, %r422}, %rd97;
	mov.b64 	{%r423, %r424}, %rd96;
	add.s32 	%r425, %r411, %r659;
	add.s32 	%r426, %r412, %r425;
	add.s32 	%r427, %r409, %r426;
	add.s32 	%r428, %r410, %r427;
	add.s32 	%r429, %r415, %r428;
	add.s32 	%r430, %r416, %r429;
	add.s32 	%r431, %r413, %r430;
	add.s32 	%r432, %r414, %r431;
	add.s32 	%r433, %r419, %r432;
	add.s32 	%r434, %r420, %r433;
	add.s32 	%r435, %r417, %r434;
	add.s32 	%r436, %r418, %r435;
	add.s32 	%r437, %r423, %r436;
	add.s32 	%r438, %r424, %r437;
	add.s32 	%r439, %r421, %r438;
	add.s32 	%r659, %r422, %r439;
	sub.s32 	%r440, %r120, %r648;
	setp.lt.s32 	%p51, %r440, 4096;
	@%p51 bra 	$L__BB9_34;
	add.s32 	%r648, %r648, 4096;
	setp.le.s32 	%p52, %r648, %r28;
	@%p52 bra 	$L__BB9_24;
$L__BB9_26:
	setp.le.s32 	%p53, %r120, %r648;
	@%p53 bra 	$L__BB9_34;
	sub.s32 	%r35, %r120, %r648;
	setp.ge.s32 	%p54, %r26, %r35;
	@%p54 bra 	$L__BB9_34;
	not.b32 	%r442, %r26;
	add.s32 	%r443, %r120, %r442;
	sub.s32 	%r36, %r443, %r648;
	and.b32  	%r444, %r36, 768;
	setp.eq.s32 	%p55, %r444, 768;
	mov.u32 	%r653, %r26;
	@%p55 bra 	$L__BB9_31;
	add.s32 	%r650, %r26, %r648;
	shr.u32 	%r445, %r36, 8;
	add.s32 	%r446, %r445, 1;
	and.b32  	%r447, %r446, 3;
	neg.s32 	%r649, %r447;
	mov.u32 	%r653, %r26;
$L__BB9_30:
	.pragma "nounroll";
	mul.wide.u32 	%rd101, %r650, 4;
	add.s64 	%rd100, %rd16, %rd101;
	// begin inline asm
	ld.global.nc.u32 %r448, [%rd100];
	// end inline asm
	add.s32 	%r659, %r448, %r659;
	add.s32 	%r653, %r653, 256;
	add.s32 	%r650, %r650, 256;
	add.s32 	%r649, %r649, 1;
	setp.ne.s32 	%p56, %r649, 0;
	@%p56 bra 	$L__BB9_30;
$L__BB9_31:
	setp.lt.u32 	%p57, %r36, 768;
	@%p57 bra 	$L__BB9_34;
	cvt.u64.u32 	%rd102, %r653;
	cvt.u64.u32 	%rd103, %r648;
	add.s64 	%rd104, %rd102, %rd103;
	shl.b64 	%rd105, %rd104, 2;
	add.s64 	%rd106, %rd105, %rd16;
	add.s64 	%rd122, %rd106, 2048;
	add.s32 	%r656, %r653, %r648;
$L__BB9_33:
	mul.wide.u32 	%rd111, %r656, 4;
	add.s64 	%rd107, %rd16, %rd111;
	// begin inline asm
	ld.global.nc.u32 %r449, [%rd107];
	// end inline asm
	add.s32 	%r453, %r449, %r659;
	add.s64 	%rd108, %rd122, -1024;
	// begin inline asm
	ld.global.nc.u32 %r450, [%rd108];
	// end inline asm
	add.s32 	%r454, %r450, %r453;
	// begin inline asm
	ld.global.nc.u32 %r451, [%rd122];
	// end inline asm
	add.s32 	%r455, %r451, %r454;
	add.s64 	%rd110, %rd122, 1024;
	// begin inline asm
	ld.global.nc.u32 %r452, [%rd110];
	// end inline asm
	add.s32 	%r659, %r452, %r455;
	add.s32 	%r653, %r653, 1024;
	add.s64 	%rd122, %rd122, 4096;
	add.s32 	%r656, %r656, 1024;
	setp.lt.s32 	%p58, %r653, %r35;
	@%p58 bra 	$L__BB9_33;
$L__BB9_34:
	// begin inline asm
	mov.u32 %r456, %laneid;
	// end inline asm
	mov.b32 	%r459, 1;
	mov.b32 	%r480, 31;
	mov.b32 	%r481, -1;
	// begin inline asm
	shfl.sync.down.b32 %r457, %r659, %r459, %r480, %r481;
	// end inline asm
	setp.gt.s32 	%p59, %r456, 30;
	selp.b32 	%r482, 0, %r457, %p59;
	add.s32 	%r463, %r482, %r659;
	mov.b32 	%r464, 2;
	// begin inline asm
	shfl.sync.down.b32 %r462, %r463, %r464, %r480, %r481;
	// end inline asm
	setp.gt.s32 	%p60, %r456, 29;
	selp.b32 	%r483, 0, %r462, %p60;
	add.s32 	%r468, %r463, %r483;
	mov.b32 	%r469, 4;
	// begin inline asm
	shfl.sync.down.b32 %r467, %r468, %r469, %r480, %r481;
	// end inline asm
	setp.gt.s32 	%p61, %r456, 27;
	selp.b32 	%r484, 0, %r467, %p61;
	add.s32 	%r473, %r468, %r484;
	mov.b32 	%r474, 8;
	// begin inline asm
	shfl.sync.down.b32 %r472, %r473, %r474, %r480, %r481;
	// end inline asm
	setp.gt.s32 	%p62, %r456, 23;
	selp.b32 	%r485, 0, %r472, %p62;
	add.s32 	%r478, %r473, %r485;
	mov.b32 	%r479, 16;
	// begin inline asm
	shfl.sync.down.b32 %r477, %r478, %r479, %r480, %r481;
	// end inline asm
	setp.gt.s32 	%p63, %r456, 15;
	selp.b32 	%r486, 0, %r477, %p63;
	add.s32 	%r686, %r478, %r486;
	setp.ne.s32 	%p64, %r456, 0;
	@%p64 bra 	$L__BB9_36;
	shr.u32 	%r487, %r26, 3;
	and.b32  	%r488, %r487, 124;
	mov.u32 	%r489, _ZZN3cub18CUB_300001_SM_10006detail6reduce28DeviceReduceSingleTileKernelINS2_10policy_hubIiyN4cuda3std3__44plusIiEEE10Policy1000EPiSC_iS9_iiNS7_10__identityEEEvT0_T1_T2_T3_T4_T6_E12temp_storage;
	add.s32 	%r490, %r489, %r488;
	st.shared.u32 	[%r490+8], %r686;
$L__BB9_36:
	bar.sync 	0;
	setp.ne.s32 	%p65, %r26, 0;
	@%p65 bra 	$L__BB9_72;
	ld.shared.u32 	%r491, [_ZZN3cub18CUB_300001_SM_10006detail6reduce28DeviceReduceSingleTileKernelINS2_10policy_hubIiyN4cuda3std3__44plusIiEEE10Policy1000EPiSC_iS9_iiNS7_10__identityEEEvT0_T1_T2_T3_T4_T6_E12temp_storage+12];
	add.s32 	%r492, %r491, %r686;
	ld.shared.u32 	%r493, [_ZZN3cub18CUB_300001_SM_10006detail6reduce28DeviceReduceSingleTileKernelINS2_10policy_hubIiyN4cuda3std3__44plusIiEEE10Policy1000EPiSC_iS9_iiNS7_10__identityEEEvT0_T1_T2_T3_T4_T6_E12temp_storage+16];
	add.s32 	%r494, %r492, %r493;
	ld.shared.u32 	%r495, [_ZZN3cub18CUB_300001_SM_10006detail6reduce28DeviceReduceSingleTileKernelINS2_10policy_hubIiyN4cuda3std3__44plusIiEEE10Policy1000EPiSC_iS9_iiNS7_10__identityEEEvT0_T1_T2_T3_T4_T6_E12temp_storage+20];
	add.s32 	%r496, %r494, %r495;
	ld.shared.u32 	%r497, [_ZZN3cub18CUB_300001_SM_10006detail6reduce28DeviceReduceSingleTileKernelINS2_10policy_hubIiyN4cuda3std3__44plusIiEEE10Policy1000EPiSC_iS9_iiNS7_10__identityEEEvT0_T1_T2_T3_T4_T6_E12temp_storage+24];
	add.s32 	%r498, %r496, %r497;
	ld.shared.u32 	%r499, [_ZZN3cub18CUB_300001_SM_10006detail6reduce28DeviceReduceSingleTileKernelINS2_10policy_hubIiyN4cuda3std3__44plusIiEEE10Policy1000EPiSC_iS9_iiNS7_10__identityEEEvT0_T1_T2_T3_T4_T6_E12temp_storage+28];
	add.s32 	%r500, %r498, %r499;
	ld.shared.u32 	%r501, [_ZZN3cub18CUB_300001_SM_10006detail6reduce28DeviceReduceSingleTileKernelINS2_10policy_hubIiyN4cuda3std3__44plusIiEEE10Policy1000EPiSC_iS9_iiNS7_10__identityEEEvT0_T1_T2_T3_T4_T6_E12temp_storage+32];
	add.s32 	%r502, %r500, %r501;
	ld.shared.u32 	%r503, [_ZZN3cub18CUB_300001_SM_10006detail6reduce28DeviceReduceSingleTileKernelINS2_10policy_hubIiyN4cuda3std3__44plusIiEEE10Policy1000EPiSC_iS9_iiNS7_10__identityEEEvT0_T1_T2_T3_T4_T6_E12temp_storage+36];
	add.s32 	%r686, %r502, %r503;
	bra.uni 	$L__BB9_72;
$L__BB9_38:
	setp.gt.s32 	%p3, %r120, 4095;
	@%p3 bra 	$L__BB9_56;
	mov.u32 	%r60, %tid.x;
	setp.ge.s32 	%p20, %r60, %r120;
	mov.b32 	%r670, 0;
	mov.u32 	%r665, %r60;
	@%p20 bra 	$L__BB9_41;
	mul.wide.u32 	%rd66, %r60, 4;
	add.s64 	%rd65, %rd16, %rd66;
	// begin inline asm
	ld.global.nc.u32 %r670, [%rd65];
	// end inline asm
	add.s32 	%r665, %r60, 256;
$L__BB9_41:
	setp.ge.s32 	%p21, %r665, %r120;
	@%p21 bra 	$L__BB9_47;
	not.b32 	%r252, %r665;
	add.s32 	%r65, %r120, %r252;
	and.b32  	%r253, %r65, 768;
	setp.eq.s32 	%p22, %r253, 768;
	@%p22 bra 	$L__BB9_45;
	mul.wide.u32 	%rd67, %r665, 4;
	add.s64 	%rd123, %rd16, %rd67;
	shr.u32 	%r254, %r65, 8;
	add.s32 	%r255, %r254, 1;
	and.b32  	%r256, %r255, 3;
	neg.s32 	%r662, %r256;
$L__BB9_44:
	.pragma "nounroll";
	// begin inline asm
	ld.global.nc.u32 %r257, [%rd123];
	// end inline asm
	add.s32 	%r670, %r257, %r670;
	add.s32 	%r665, %r665, 256;
	add.s64 	%rd123, %rd123, 1024;
	add.s32 	%r662, %r662, 1;
	setp.ne.s32 	%p23, %r662, 0;
	@%p23 bra 	$L__BB9_44;
$L__BB9_45:
	setp.lt.u32 	%p24, %r65, 768;
	@%p24 bra 	$L__BB9_47;
$L__BB9_46:
	mul.wide.s32 	%rd73, %r665, 4;
	add.s64 	%rd69, %rd16, %rd73;
	// begin inline asm
	ld.global.nc.u32 %r258, [%rd69];
	// end inline asm
	add.s32 	%r262, %r258, %r670;
	add.s64 	%rd70, %rd69, 1024;
	// begin inline asm
	ld.global.nc.u32 %r259, [%rd70];
	// end inline asm
	add.s32 	%r263, %r259, %r262;
	add.s64 	%rd71, %rd69, 2048;
	// begin inline asm
	ld.global.nc.u32 %r260, [%rd71];
	// end inline asm
	add.s32 	%r264, %r260, %r263;
	add.s64 	%rd72, %rd69, 3072;
	// begin inline asm
	ld.global.nc.u32 %r261, [%rd72];
	// end inline asm
	add.s32 	%r670, %r261, %r264;
	add.s32 	%r665, %r665, 1024;
	setp.lt.s32 	%p25, %r665, %r120;
	@%p25 bra 	$L__BB9_46;
$L__BB9_47:
	setp.lt.s32 	%p26, %r120, 256;
	@%p26 bra 	$L__BB9_52;
	// begin inline asm
	mov.u32 %r328, %laneid;
	// end inline asm
	mov.b32 	%r331, 1;
	mov.b32 	%r352, 31;
	mov.b32 	%r353, -1;
	// begin inline asm
	shfl.sync.down.b32 %r329, %r670, %r331, %r352, %r353;
	// end inline asm
	setp.gt.s32 	%p42, %r328, 30;
	selp.b32 	%r354, 0, %r329, %p42;
	add.s32 	%r335, %r354, %r670;
	mov.b32 	%r336, 2;
	// begin inline asm
	shfl.sync.down.b32 %r334, %r335, %r336, %r352, %r353;
	// end inline asm
	setp.gt.s32 	%p43, %r328, 29;
	selp.b32 	%r355, 0, %r334, %p43;
	add.s32 	%r340, %r335, %r355;
	mov.b32 	%r341, 4;
	// begin inline asm
	shfl.sync.down.b32 %r339, %r340, %r341, %r352, %r353;
	// end inline asm
	setp.gt.s32 	%p44, %r328, 27;
	selp.b32 	%r356, 0, %r339, %p44;
	add.s32 	%r345, %r340, %r356;
	mov.b32 	%r346, 8;
	// begin inline asm
	shfl.sync.down.b32 %r344, %r345, %r346, %r352, %r353;
	// end inline asm
	setp.gt.s32 	%p45, %r328, 23;
	selp.b32 	%r357, 0, %r344, %p45;
	add.s32 	%r350, %r345, %r357;
	mov.b32 	%r351, 16;
	// begin inline asm
	shfl.sync.down.b32 %r349, %r350, %r351, %r352, %r353;
	// end inline asm
	setp.gt.s32 	%p46, %r328, 15;
	selp.b32 	%r358, 0, %r349, %p46;
	add.s32 	%r686, %r350, %r358;
	setp.ne.s32 	%p47, %r328, 0;
	@%p47 bra 	$L__BB9_50;
	shr.u32 	%r359, %r60, 3;
	and.b32  	%r360, %r359, 124;
	mov.u32 	%r361, _ZZN3cub18CUB_300001_SM_10006detail6reduce28DeviceReduceSingleTileKernelINS2_10policy_hubIiyN4cuda3std3__44plusIiEEE10Policy1000EPiSC_iS9_iiNS7_10__identityEEEvT0_T1_T2_T3_T4_T6_E12temp_storage;
	add.s32 	%r362, %r361, %r360;
	st.shared.u32 	[%r362+8], %r686;
$L__BB9_50:
	bar.sync 	0;
	setp.ne.s32 	%p48, %r60, 0;
	@%p48 bra 	$L__BB9_72;
	ld.shared.u32 	%r363, [_ZZN3cub18CUB_300001_SM_10006detail6reduce28DeviceReduceSingleTileKernelINS2_10policy_hubIiyN4cuda3std3__44plusIiEEE10Policy1000EPiSC_iS9_iiNS7_10__identityEEEvT0_T1_T2_T3_T4_T6_E12temp_storage+12];
	add.s32 	%r364, %r363, %r686;
	ld.shared.u32 	%r365, [_ZZN3cub18CUB_300001_SM_10006detail6reduce28DeviceReduceSingleTileKernelINS2_10policy_hubIiyN4cuda3std3__44plusIiEEE10Policy1000EPiSC_iS9_iiNS7_10__identityEEEvT0_T1_T2_T3_T4_T6_E12temp_storage+16];
	add.s32 	%r366, %r364, %r365;
	ld.shared.u32 	%r367, [_ZZN3cub18CUB_300001_SM_10006detail6reduce28DeviceReduceSingleTileKernelINS2_10policy_hubIiyN4cuda3std3__44plusIiEEE10Policy1000EPiSC_iS9_iiNS7_10__identityEEEvT0_T1_T2_T3_T4_T6_E12temp_storage+20];
	add.s32 	%r368, %r366, %r367;
	ld.shared.u32 	%r369, [_ZZN3cub18CUB_300001_SM_10006detail6reduce28DeviceReduceSingleTileKernelINS2_10policy_hubIiyN4cuda3std3__44plusIiEEE10Policy1000EPiSC_iS9_iiNS7_10__identityEEEvT0_T1_T2_T3_T4_T6_E12temp_storage+24];
	add.s32 	%r370, %r368, %r369;
	ld.shared.u32 	%r371, [_ZZN3cub18CUB_300001_SM_10006detail6reduce28DeviceReduceSingleTileKernelINS2_10policy_hubIiyN4cuda3std3__44plusIiEEE10Policy1000EPiSC_iS9_iiNS7_10__identityEEEvT0_T1_T2_T3_T4_T6_E12temp_storage+28];
	add.s32 	%r372, %r370, %r371;
	ld.shared.u32 	%r373, [_ZZN3cub18CUB_300001_SM_10006detail6reduce28DeviceReduceSingleTileKernelINS2_10policy_hubIiyN4cuda3std3__44plusIiEEE10Policy1000EPiSC_iS9_iiNS7_10__identityEEEvT0_T1_T2_T3_T4_T6_E12temp_storage+32];
	add.s32 	%r374, %r372, %r373;
	ld.shared.u32 	%r375, [_ZZN3cub18CUB_300001_SM_10006detail6reduce28DeviceReduceSingleTileKernelINS2_10policy_hubIiyN4cuda3std3__44plusIiEEE10Policy1000EPiSC_iS9_iiNS7_10__identityEEEvT0_T1_T2_T3_T4_T6_E12temp_storage+36];
	add.s32 	%r686, %r374, %r375;
	bra.uni 	$L__BB9_72;
$L__BB9_52:
	// begin inline asm
	mov.u32 %r265, %laneid;
	// end inline asm
	and.b32  	%r291, %r60, 992;
	add.s32 	%r292, %r291, 32;
	setp.gt.s32 	%p27, %r292, %r120;
	not.b32 	%r293, %r291;
	add.s32 	%r294, %r120, %r293;
	selp.b32 	%r289, %r294, 31, %p27;
	mov.b32 	%r268, 1;
	mov.b32 	%r290, -1;
	// begin inline asm
	shfl.sync.down.b32 %r266, %r670, %r268, %r289, %r290;
	// end inline asm
	setp.lt.s32 	%p28, %r265, %r289;
	selp.b32 	%r295, %r266, 0, %p28;
	add.s32 	%r272, %r295, %r670;
	mov.b32 	%r273, 2;
	// begin inline asm
	shfl.sync.down.b32 %r271, %r272, %r273, %r289, %r290;
	// end inline asm
	add.s32 	%r296, %r265, 2;
	setp.gt.s32 	%p29, %r296, %r289;
	selp.b32 	%r297, 0, %r271, %p29;
	add.s32 	%r277, %r272, %r297;
	mov.b32 	%r278, 4;
	// begin inline asm
	shfl.sync.down.b32 %r276, %r277, %r278, %r289, %r290;
	// end inline asm
	add.s32 	%r298, %r265, 4;
	setp.gt.s32 	%p30, %r298, %r289;
	selp.b32 	%r299, 0, %r276, %p30;
	add.s32 	%r282, %r277, %r299;
	mov.b32 	%r283, 8;
	// begin inline asm
	shfl.sync.down.b32 %r281, %r282, %r283, %r289, %r290;
	// end inline asm
	add.s32 	%r300, %r265, 8;
	setp.gt.s32 	%p31, %r300, %r289;
	selp.b32 	%r301, 0, %r281, %p31;
	add.s32 	%r287, %r282, %r301;
	mov.b32 	%r288, 16;
	// begin inline asm
	shfl.sync.down.b32 %r286, %r287, %r288, %r289, %r290;
	// end inline asm
	add.s32 	%r302, %r265, 16;
	setp.gt.s32 	%p32, %r302, %r289;
	selp.b32 	%r303, 0, %r286, %p32;
	add.s32 	%r686, %r287, %r303;
	setp.ne.s32 	%p33, %r265, 0;
	@%p33 bra 	$L__BB9_54;
	shr.u32 	%r304, %r60, 3;
	and.b32  	%r305, %r304, 124;
	mov.u32 	%r306, _ZZN3cub18CUB_300001_SM_10006detail6reduce28DeviceReduceSingleTileKernelINS2_10policy_hubIiyN4cuda3std3__44plusIiEEE10Policy1000EPiSC_iS9_iiNS7_10__identityEEEvT0_T1_T2_T3_T4_T6_E12temp_storage;
	add.s32 	%r307, %r306, %r305;
	st.shared.u32 	[%r307+8], %r686;
$L__BB9_54:
	bar.sync 	0;
	setp.ne.s32 	%p34, %r60, 0;
	@%p34 bra 	$L__BB9_72;
	setp.gt.s32 	%p35, %r120, 32;
	ld.shared.u32 	%r308, [_ZZN3cub18CUB_300001_SM_10006detail6reduce28DeviceReduceSingleTileKernelINS2_10policy_hubIiyN4cuda3std3__44plusIiEEE10Policy1000EPiSC_iS9_iiNS7_10__identityEEEvT0_T1_T2_T3_T4_T6_E12temp_storage+12];
	selp.b32 	%r309, %r308, 0, %p35;
	add.s32 	%r310, %r309, %r686;
	setp.gt.s32 	%p36, %r120, 64;
	ld.shared.u32 	%r311, [_ZZN3cub18CUB_300001_SM_10006detail6reduce28DeviceReduceSingleTileKernelINS2_10policy_hubIiyN4cuda3std3__44plusIiEEE10Policy1000EPiSC_iS9_iiNS7_10__identityEEEvT0_T1_T2_T3_T4_T6_E12temp_storage+16];
	selp.b32 	%r312, %r311, 0, %p36;
	add.s32 	%r313, %r310, %r312;
	setp.gt.s32 	%p37, %r120, 96;
	ld.shared.u32 	%r314, [_ZZN3cub18CUB_300001_SM_10006detail6reduce28DeviceReduceSingleTileKernelINS2_10policy_hubIiyN4cuda3std3__44plusIiEEE10Policy1000EPiSC_iS9_iiNS7_10__identityEEEvT0_T1_T2_T3_T4_T6_E12temp_storage+20];
	selp.b32 	%r315, %r314, 0, %p37;
	add.s32 	%r316, %r313, %r315;
	setp.gt.s32 	%p38, %r120, 128;
	ld.shared.u32 	%r317, [_ZZN3cub18CUB_300001_SM_10006detail6reduce28DeviceReduceSingleTileKernelINS2_10policy_hubIiyN4cuda3std3__44plusIiEEE10Policy1000EPiSC_iS9_iiNS7_10__identityEEEvT0_T1_T2_T3_T4_T6_E12temp_storage+24];
	selp.b32 	%r318, %r317, 0, %p38;
	add.s32 	%r319, %r316, %r318;
	setp.gt.s32 	%p39, %r120, 160;
	ld.shared.u32 	%r320, [_ZZN3cub18CUB_300001_SM_10006detail6reduce28DeviceReduceSingleTileKernelINS2_10policy_hubIiyN4cuda3std3__44plusIiEEE10Policy1000EPiSC_iS9_iiNS7_10__identityEEEvT0_T1_T2_T3_T4_T6_E12temp_storage+28];
	selp.b32 	%r321, %r320, 0, %p39;
	add.s32 	%r322, %r319, %r321;
	setp.gt.s32 	%p40, %r120, 192;
	ld.shared.u32 	%r323, [_ZZN3cub18CUB_300001_SM_10006detail6reduce28DeviceReduceSingleTileKernelINS2_10policy_hubIiyN4cuda3std3__44plusIiEEE10Policy1000EPiSC_iS9_iiNS7_10__identityEEEvT0_T1_T2_T3_T4_T6_E12temp_storage+32];
	selp.b32 	%r324, %r323, 0, %p40;
	add.s32 	%r325, %r322, %r324;
	setp.gt.s32 	%p41, %r120, 224;
	ld.shared.u32 	%r326, [_ZZN3cub18CUB_300001_SM_10006detail6reduce28DeviceReduceSingleTileKernelINS2_10policy_hubIiyN4cuda3std3__44plusIiEEE10Policy1000EPiSC_iS9_iiNS7_10__identityEEEvT0_T1_T2_T3_T4_T6_E12temp_storage+36];
	selp.b32 	%r327, %r326, 0, %p41;
	add.s32 	%r686, %r325, %r327;
	bra.uni 	$L__BB9_72;
$L__BB9_56:
	mov.u32 	%r85, %tid.x;
	mul.wide.u32 	%rd35, %r85, 4;
	add.s64 	%rd19, %rd16, %rd35;
	// begin inline asm
	ld.global.nc.u32 %r122, [%rd19];
	// end inline asm
	add.s64 	%rd20, %rd19, 1024;
	// begin inline asm
	ld.global.nc.u32 %r123, [%rd20];
	// end inline asm
	add.s64 	%rd21, %rd19, 2048;
	// begin inline asm
	ld.global.nc.u32 %r124, [%rd21];
	// end inline asm
	add.s64 	%rd22, %rd19, 3072;
	// begin inline asm
	ld.global.nc.u32 %r125, [%rd22];
	// end inline asm
	add.s64 	%rd23, %rd19, 4096;
	// begin inline asm
	ld.global.nc.u32 %r126, [%rd23];
	// end inline asm
	add.s64 	%rd24, %rd19, 5120;
	// begin inline asm
	ld.global.nc.u32 %r127, [%rd24];
	// end inline asm
	add.s64 	%rd25, %rd19, 6144;
	// begin inline asm
	ld.global.nc.u32 %r128, [%rd25];
	// end inline asm
	add.s64 	%rd26, %rd19, 7168;
	// begin inline asm
	ld.global.nc.u32 %r129, [%rd26];
	// end inline asm
	add.s64 	%rd27, %rd19, 8192;
	// begin inline asm
	ld.global.nc.u32 %r130, [%rd27];
	// end inline asm
	add.s64 	%rd28, %rd19, 9216;
	// begin inline asm
	ld.global.nc.u32 %r131, [%rd28];
	// end inline asm
	add.s64 	%rd29, %rd19, 10240;
	// begin inline asm
	ld.global.nc.u32 %r132, [%rd29];
	// end inline asm
	add.s64 	%rd30, %rd19, 11264;
	// begin inline asm
	ld.global.nc.u32 %r133, [%rd30];
	// end inline asm
	add.s64 	%rd31, %rd19, 12288;
	// begin inline asm
	ld.global.nc.u32 %r134, [%rd31];
	// end inline asm
	add.s64 	%rd32, %rd19, 13312;
	// begin inline asm
	ld.global.nc.u32 %r135, [%rd32];
	// end inline asm
	add.s64 	%rd33, %rd19, 14336;
	// begin inline asm
	ld.global.nc.u32 %r136, [%rd33];
	// end inline asm
	add.s64 	%rd34, %rd19, 15360;
	// begin inline asm
	ld.global.nc.u32 %r137, [%rd34];
	// end inline asm
	add.s32 	%r139, %r123, %r122;
	add.s32 	%r140, %r124, %r139;
	add.s32 	%r141, %r125, %r140;
	add.s32 	%r142, %r126, %r141;
	add.s32 	%r143, %r127, %r142;
	add.s32 	%r144, %r128, %r143;
	add.s32 	%r145, %r129, %r144;
	add.s32 	%r146, %r130, %r145;
	add.s32 	%r147, %r131, %r146;
	add.s32 	%r148, %r132, %r147;
	add.s32 	%r149, %r133, %r148;
	add.s32 	%r150, %r134, %r149;
	add.s32 	%r151, %r135, %r150;
	add.s32 	%r152, %r136, %r151;
	add.s32 	%r685, %r137, %r152;
	setp.lt.u32 	%p4, %r120, 8192;
	mov.b32 	%r674, 4096;
	@%p4 bra 	$L__BB9_60;
	add.s32 	%r87, %r120, -4096;
	mov.b32 	%r674, 4096;
$L__BB9_58:
	mul.wide.s32 	%rd52, %r674, 4;
	add.s64 	%rd36, %rd19, %rd52;
	// begin inline asm
	ld.global.nc.u32 %r154, [%rd36];
	// end inline asm
	add.s64 	%rd37, %rd36, 1024;
	// begin inline asm
	ld.global.nc.u32 %r155, [%rd37];
	// end inline asm
	add.s64 	%rd38, %rd36, 2048;
	// begin inline asm
	ld.global.nc.u32 %r156, [%rd38];
	// end inline asm
	add.s64 	%rd39, %rd36, 3072;
	// begin inline asm
	ld.global.nc.u32 %r157, [%rd39];
	// end inline asm
	add.s64 	%rd40, %rd36, 4096;
	// begin inline asm
	ld.global.nc.u32 %r158, [%rd40];
	// end inline asm
	add.s64 	%rd41, %rd36, 5120;
	// begin inline asm
	ld.global.nc.u32 %r159, [%rd41];
	// end inline asm
	add.s64 	%rd42, %rd36, 6144;
	// begin inline asm
	ld.global.nc.u32 %r160, [%rd42];
	// end inline asm
	add.s64 	%rd43, %rd36, 7168;
	// begin inline asm
	ld.global.nc.u32 %r161, [%rd43];
	// end inline asm
	add.s64 	%rd44, %rd36, 8192;
	// begin inline asm
	ld.global.nc.u32 %r162, [%rd44];
	// end inline asm
	add.s64 	%rd45, %rd36, 9216;
	// begin inline asm
	ld.global.nc.u32 %r163, [%rd45];
	// end inline asm
	add.s64 	%rd46, %rd36, 10240;
	// begin inline asm
	ld.global.nc.u32 %r164, [%rd46];
	// end inline asm
	add.s64 	%rd47, %rd36, 11264;
	// begin inline asm
	ld.global.nc.u32 %r165, [%rd47];
	// end inline asm
	add.s64 	%rd48, %rd36, 12288;
	// begin inline asm
	ld.global.nc.u32 %r166, [%rd48];
	// end inline asm
	add.s64 	%rd49, %rd36, 13312;
	// begin inline asm
	ld.global.nc.u32 %r167, [%rd49];
	// end inline asm
	add.s64 	%rd50, %rd36, 14336;
	// begin inline asm
	ld.global.nc.u32 %r168, [%rd50];
	// end inline asm
	add.s64 	%rd51, %rd36, 15360;
	// begin inline asm
	ld.global.nc.u32 %r169, [%rd51];
	// end inline asm
	add.s32 	%r170, %r154, %r685;
	add.s32 	%r171, %r155, %r170;
	add.s32 	%r172, %r156, %r171;
	add.s32 	%r173, %r157, %r172;
	add.s32 	%r174, %r158, %r173;
	add.s32 	%r175, %r159, %r174;
	add.s32 	%r176, %r160, %r175;
	add.s32 	%r177, %r161, %r176;
	add.s32 	%r178, %r162, %r177;
	add.s32 	%r179, %r163, %r178;
	add.s32 	%r180, %r164, %r179;
	add.s32 	%r181, %r165, %r180;
	add.s32 	%r182, %r166, %r181;
	add.s32 	%r183, %r167, %r182;
	add.s32 	%r184, %r168, %r183;
	add.s32 	%r685, %r169, %r184;
	sub.s32 	%r185, %r120, %r674;
	setp.lt.s32 	%p5, %r185, 4096;
	@%p5 bra 	$L__BB9_68;
	add.s32 	%r674, %r674, 4096;
	setp.le.s32 	%p6, %r674, %r87;
	@%p6 bra 	$L__BB9_58;
$L__BB9_60:
	setp.le.s32 	%p7, %r120, %r674;
	@%p7 bra 	$L__BB9_68;
	sub.s32 	%r94, %r120, %r674;
	setp.ge.s32 	%p8, %r85, %r94;
	@%p8 bra 	$L__BB9_68;
	not.b32 	%r187, %r85;
	add.s32 	%r188, %r120, %r187;
	sub.s32 	%r95, %r188, %r674;
	and.b32  	%r189, %r95, 768;
	setp.eq.s32 	%p9, %r189, 768;
	mov.u32 	%r679, %r85;
	@%p9 bra 	$L__BB9_65;
	add.s32 	%r676, %r85, %r674;
	shr.u32 	%r190, %r95, 8;
	add.s32 	%r191, %r190, 1;
	and.b32  	%r192, %r191, 3;
	neg.s32 	%r675, %r192;
	mov.u32 	%r679, %r85;
$L__BB9_64:
	.pragma "nounroll";
	mul.wide.u32 	%rd54, %r676, 4;
	add.s64 	%rd53, %rd16, %rd54;
	// begin inline asm
	ld.global.nc.u32 %r193, [%rd53];
	// end inline asm
	add.s32 	%r685, %r193, %r685;
	add.s32 	%r679, %r679, 256;
	add.s32 	%r676, %r676, 256;
	add.s32 	%r675, %r675, 1;
	setp.ne.s32 	%p10, %r675, 0;
	@%p10 bra 	$L__BB9_64;
$L__BB9_65:
	setp.lt.u32 	%p11, %r95, 768;
	@%p11 bra 	$L__BB9_68;
	cvt.u64.u32 	%rd55, %r679;
	cvt.u64.u32 	%rd56, %r674;
	add.s64 	%rd57, %rd55, %rd56;
	shl.b64 	%rd58, %rd57, 2;
	add.s64 	%rd59, %rd58, %rd16;
	add.s64 	%rd124, %rd59, 2048;
	add.s32 	%r682, %r679, %r674;
$L__BB9_67:
	mul.wide.u32 	%rd64, %r682, 4;
	add.s64 	%rd60, %rd16, %rd64;
	// begin inline asm
	ld.global.nc.u32 %r194, [%rd60];
	// end inline asm
	add.s32 	%r198, %r194, %r685;
	add.s64 	%rd61, %rd124, -1024;
	// begin inline asm
	ld.global.nc.u32 %r195, [%rd61];
	// end inline asm
	add.s32 	%r199, %r195, %r198;
	// begin inline asm
	ld.global.nc.u32 %r196, [%rd124];
	// end inline asm
	add.s32 	%r200, %r196, %r199;
	add.s64 	%rd63, %rd124, 1024;
	// begin inline asm
	ld.global.nc.u32 %r197, [%rd63];
	// end inline asm
	add.s32 	%r685, %r197, %r200;
	add.s32 	%r679, %r679, 1024;
	add.s64 	%rd124, %rd124, 4096;
	add.s32 	%r682, %r682, 1024;
	setp.lt.s32 	%p12, %r679, %r94;
	@%p12 bra 	$L__BB9_67;
$L__BB9_68:
	// begin inline asm
	mov.u32 %r201, %laneid;
	// end inline asm
	mov.b32 	%r204, 1;
	mov.b32 	%r225, 31;
	mov.b32 	%r226, -1;
	// begin inline asm
	shfl.sync.down.b32 %r202, %r685, %r204, %r225, %r226;
	// end inline asm
	setp.gt.s32 	%p13, %r201, 30;
	selp.b32 	%r227, 0, %r202, %p13;
	add.s32 	%r208, %r227, %r685;
	mov.b32 	%r209, 2;
	// begin inline asm
	shfl.sync.down.b32 %r207, %r208, %r209, %r225, %r226;
	// end inline asm
	setp.gt.s32 	%p14, %r201, 29;
	selp.b32 	%r228, 0, %r207, %p14;
	add.s32 	%r213, %r208, %r228;
	mov.b32 	%r214, 4;
	// begin inline asm
	shfl.sync.down.b32 %r212, %r213, %r214, %r225, %r226;
	// end inline asm
	setp.gt.s32 	%p15, %r201, 27;
	selp.b32 	%r229, 0, %r212, %p15;
	add.s32 	%r218, %r213, %r229;
	mov.b32 	%r219, 8;
	// begin inline asm
	shfl.sync.down.b32 %r217, %r218, %r219, %r225, %r226;
	// end inline asm
	setp.gt.s32 	%p16, %r201, 23;
	selp.b32 	%r230, 0, %r217, %p16;
	add.s32 	%r223, %r218, %r230;
	mov.b32 	%r224, 16;
	// begin inline asm
	shfl.sync.down.b32 %r222, %r223, %r224, %r225, %r226;
	// end inline asm
	setp.gt.s32 	%p17, %r201, 15;
	selp.b32 	%r231, 0, %r222, %p17;
	add.s32 	%r686, %r223, %r231;
	setp.ne.s32 	%p18, %r201, 0;
	@%p18 bra 	$L__BB9_70;
	shr.u32 	%r232, %r85, 3;
	and.b32  	%r233, %r232, 124;
	mov.u32 	%r234, _ZZN3cub18CUB_300001_SM_10006detail6reduce28DeviceReduceSingleTileKernelINS2_10policy_hubIiyN4cuda3std3__44plusIiEEE10Policy1000EPiSC_iS9_iiNS7_10__identityEEEvT0_T1_T2_T3_T4_T6_E12temp_storage;
	add.s32 	%r235, %r234, %r233;
	st.shared.u32 	[%r235+8], %r686;
$L__BB9_70:
	bar.sync 	0;
	setp.ne.s32 	%p19, %r85, 0;
	@%p19 bra 	$L__BB9_72;
	ld.shared.u32 	%r236, [_ZZN3cub18CUB_300001_SM_10006detail6reduce28DeviceReduceSingleTileKernelINS2_10policy_hubIiyN4cuda3std3__44plusIiEEE10Policy1000EPiSC_iS9_iiNS7_10__identityEEEvT0_T1_T2_T3_T4_T6_E12temp_storage+12];
	add.s32 	%r237, %r236, %r686;
	ld.shared.u32 	%r238, [_ZZN3cub18CUB_300001_SM_10006detail6reduce28DeviceReduceSingleTileKernelINS2_10policy_hubIiyN4cuda3std3__44plusIiEEE10Policy1000EPiSC_iS9_iiNS7_10__identityEEEvT0_T1_T2_T3_T4_T6_E12temp_storage+16];
	add.s32 	%r239, %r237, %r238;
	ld.shared.u32 	%r240, [_ZZN3cub18CUB_300001_SM_10006detail6reduce28DeviceReduceSingleTileKernelINS2_10policy_hubIiyN4cuda3std3__44plusIiEEE10Policy1000EPiSC_iS9_iiNS7_10__identityEEEvT0_T1_T2_T3_T4_T6_E12temp_storage+20];
	add.s32 	%r241, %r239, %r240;
	ld.shared.u32 	%r242, [_ZZN3cub18CUB_300001_SM_10006detail6reduce28DeviceReduceSingleTileKernelINS2_10policy_hubIiyN4cuda3std3__44plusIiEEE10Policy1000EPiSC_iS9_iiNS7_10__identityEEEvT0_T1_T2_T3_T4_T6_E12temp_storage+24];
	add.s32 	%r243, %r241, %r242;
	ld.shared.u32 	%r244, [_ZZN3cub18CUB_300001_SM_10006detail6reduce28DeviceReduceSingleTileKernelINS2_10policy_hubIiyN4cuda3std3__44plusIiEEE10Policy1000EPiSC_iS9_iiNS7_10__identityEEEvT0_T1_T2_T3_T4_T6_E12temp_storage+28];
	add.s32 	%r245, %r243, %r244;
	ld.shared.u32 	%r246, [_ZZN3cub18CUB_300001_SM_10006detail6reduce28DeviceReduceSingleTileKernelINS2_10policy_hubIiyN4cuda3std3__44plusIiEEE10Policy1000EPiSC_iS9_iiNS7_10__identityEEEvT0_T1_T2_T3_T4_T6_E12temp_storage+32];
	add.s32 	%r247, %r245, %r246;
	ld.shared.u32 	%r248, [_ZZN3cub18CUB_300001_SM_10006detail6reduce28DeviceReduceSingleTileKernelINS2_10policy_hubIiyN4cuda3std3__44plusIiEEE10Policy1000EPiSC_iS9_iiNS7_10__identityEEEvT0_T1_T2_T3_T4_T6_E12temp_storage+36];
	add.s32 	%r686, %r247, %r248;
$L__BB9_72:
	mov.u32 	%r631, %tid.x;
	setp.ne.s32 	%p95, %r631, 0;
	@%p95 bra 	$L__BB9_74;
	add.s32 	%r632, %r686, %r121;
	st.global.u32 	[%rd1], %r632;
$L__BB9_74:
	ret;

}


// ===== COMPILED SASS (sm_100) =====

	.target	sm_100

	.elftype	@"ET_EXEC"


//--------------------- .note.nv.tkinfo           --------------------------
	.section	.note.nv.tkinfo,"",@"SHT_NOTE"
	.sectionflags	@"SHF_NOTE_NV_TKINFO"
	.tkinfo
        /*0018*/ 	.word	0x00000002
        /*0030*/ 	.string	""
        /*0030*/ 	.string	"ptxas"
        /*0030*/ 	.string	"Cuda compilation tools, release 13.0, V13.0.88"
        /*0030*/ 	.string	"Build cuda_13.0.r13.0/compiler.36424714_0"
        /*0030*/ 	.string	"-arch sm_100 -m 64 "



//--------------------- .note.nv.cuinfo           --------------------------
	.section	.note.nv.cuinfo,"",@"SHT_NOTE"
	.sectionflags	@"SHF_NOTE_NV_CUINFO"
        /*0018*/ 	.short	0x0002
        /*001a*/ 	.short	0x0064
        /*001c*/ 	.short	0x0082
	.zero		2


//--------------------- .nv.info                  --------------------------
	.section	.nv.info,"",@"SHT_CUDA_INFO"
	.align	4


	//----- nvinfo : EIATTR_REGCOUNT
	.align		4
        /*0000*/ 	.byte	0x04, 0x2f
        /*0002*/ 	.short	(.L_44 - .L_43)
	.align		4
.L_43:
        /*0004*/ 	.word	index@(_Z14target_settingPiS_S_S_ii)
        /*0008*/ 	.word	0x0000001e


	//----- nvinfo : EIATTR_FRAME_SIZE
	.align		4
.L_44:
        /*000c*/ 	.byte	0x04, 0x11
        /*000e*/ 	.short	(.L_46 - .L_45)
	.align		4
.L_45:
        /*0010*/ 	.word	index@(_Z14target_settingPiS_S_S_ii)
        /*0014*/ 	.word	0x00000000


	//----- nvinfo : EIATTR_REGCOUNT
	.align		4
.L_46:
        /*0018*/ 	.byte	0x04, 0x2f
        /*001a*/ 	.short	(.L_48 - .L_47)
	.align		4
.L_47:
        /*001c*/ 	.word	index@(_Z11updatescorePiS_S_)
        /*0020*/ 	.word	0x00000010


	//----- nvinfo : EIATTR_FRAME_SIZE
	.align		4
.L_48:
        /*0024*/ 	.byte	0x04, 0x11
        /*0026*/ 	.short	(.L_50 - .L_49)
	.align		4
.L_49:
        /*0028*/ 	.word	index@(_Z11updatescorePiS_S_)
        /*002c*/ 	.word	0x00000000


	//----- nvinfo : EIATTR_REGCOUNT
	.align		4
.L_50:
        /*0030*/ 	.byte	0x04, 0x2f
        /*0032*/ 	.short	(.L_52 - .L_51)
	.align		4
.L_51:
        /*0034*/ 	.word	index@(_ZN3cub18CUB_300001_SM_10006detail11EmptyKernelIvEEvv)
        /*0038*/ 	.word	0x00000004


	//----- nvinfo : EIATTR_FRAME_SIZE
	.align		4
.L_52:
        /*003c*/ 	.byte	0x04, 0x11
        /*003e*/ 	.short	(.L_54 - .L_53)
	.align		4
.L_53:
        /*0040*/ 	.word	index@(_ZN3cub18CUB_300001_SM_10006detail11EmptyKernelIvEEvv)
        /*0044*/ 	.word	0x00000000


	//----- nvinfo : EIATTR_REGCOUNT
	.align		4
.L_54:
        /*0048*/ 	.byte	0x04, 0x2f
        /*004a*/ 	.short	(.L_56 - .L_55)
	.align		4
.L_55:
        /*004c*/ 	.word	index@(_ZN3cub18CUB_300001_SM_10006detail8for_each13static_kernelINS2_12policy_hub_t12policy_500_tEmN6thrust24THRUST_300001_SM_1000_NS8cuda_cub20__uninitialized_fill7functorINS7_10device_ptrIiEEiEEEEvT0_T1_)
        /*0050*/ 	.word	0x00000008


	//----- nvinfo : EIATTR_FRAME_SIZE
	.align		4
.L_56:
        /*0054*/ 	.byte	0x04, 0x11
        /*0056*/ 	.short	(.L_58 - .L_57)
	.align		4
.L_57:
        /*0058*/ 	.word	index@(_ZN3cub18CUB_300001_SM_10006detail8for_each13static_kernelINS2_12policy_hub_t12policy_500_tEmN6thrust24THRUST_300001_SM_1000_NS8cuda_cub20__uninitialized_fill7functorINS7_10device_ptrIiEEiEEEEvT0_T1_)
        /*005c*/ 	.word	0x00000000


	//----- nvinfo : EIATTR_REGCOUNT
	.align		4
.L_58:
        /*0060*/ 	.byte	0x04, 0x2f
        /*0062*/ 	.short	(.L_60 - .L_59)
	.align		4
.L_59:
        /*0064*/ 	.word	index@(_ZN3cub18CUB_300001_SM_10006detail6reduce28DeviceReduceSingleTileKernelINS2_10policy_hubIijN4cuda3std3__44plusIiEEE10Policy1000EN6thrust24THRUST_300001_SM_1000_NS6detail15normal_iteratorINSD_10device_ptrIiEEEEPijS9_ii17ThresholdToBinaryEEvT0_T1_T2_T3_T4_T6_)
        /*0068*/ 	.word	0x00000020


	//----- nvinfo : EIATTR_FRAME_SIZE
	.align		4
.L_60:
        /*006c*/ 	.byte	0x04, 0x11
        /*006e*/ 	.short	(.L_62 - .L_61)
	.align		4
.L_61:
        /*0070*/ 	.word	index@(_ZN3cub18CUB_300001_SM_10006detail6reduce28DeviceReduceSingleTileKernelINS2_10policy_hubIijN4cuda3std3__44plusIiEEE10Policy1000EN6thrust24THRUST_300001_SM_1000_NS6detail15normal_iteratorINSD_10device_ptrIiEEEEPijS9_ii17ThresholdToBinaryEEvT0_T1_T2_T3_T4_T6_)
        /*0074*/ 	.word	0x00000000


	//----- nvinfo : EIATTR_REGCOUNT
	.align		4
.L_62:
        /*0078*/ 	.byte	0x04, 0x2f
        /*007a*/ 	.short	(.L_64 - .L_63)
	.align		4
.L_63:
        /*007c*/ 	.word	index@(_ZN3cub18CUB_300001_SM_10006detail6reduce18DeviceReduceKernelINS2_10policy_hubIijN4cuda3std3__44plusIiEEE10Policy1000EN6thrust24THRUST_300001_SM_1000_NS6detail15normal_iteratorINSD_10device_ptrIiEEEEjS9_i17ThresholdToBinaryEEvT0_PT3_T1_NS0_13GridEvenShareISN_EET2_T4_)
        /*0080*/ 	.word	0x00000020


	//----- nvinfo : EIATTR_FRAME_SIZE
	.align		4
.L_64:
        /*0084*/ 	.byte	0x04, 0x11
        /*0086*/ 	.short	(.L_66 - .L_65)
	.align		4
.L_65:
        /*0088*/ 	.word	index@(_ZN3cub18CUB_300001_SM_10006detail6reduce18DeviceReduceKernelINS2_10policy_hubIijN4cuda3std3__44plusIiEEE10Policy1000EN6thrust24THRUST_300001_SM_1000_NS6detail15normal_iteratorINSD_10device_ptrIiEEEEjS9_i17ThresholdToBinaryEEvT0_PT3_T1_NS0_13GridEvenShareISN_EET2_T4_)
        /*008c*/ 	.word	0x00000000


	//----- nvinfo : EIATTR_REGCOUNT
	.align		4
.L_66:
        /*0090*/ 	.byte	0x04, 0x2f
        /*0092*/ 	.short	(.L_68 - .L_67)
	.align		4
.L_67:
        /*0094*/ 	.word	index@(_ZN3cub18CUB_300001_SM_10006detail6reduce28DeviceReduceSingleTileKernelINS2_10policy_hubIijN4cuda3std3__44plusIiEEE10Policy1000EPiSC_iS9_iiNS7_10__identityEEEvT0_T1_T2_T3_T4_T6_)
        /*0098*/ 	.word	0x00000020


	//----- nvinfo : EIATTR_FRAME_SIZE
	.align		4
.L_68:
        /*009c*/ 	.byte	0x04, 0x11
        /*009e*/ 	.short	(.L_70 - .L_69)
	.align		4
.L_69:
        /*00a0*/ 	.word	index@(_ZN3cub18CUB_300001_SM_10006detail6reduce28DeviceReduceSingleTileKernelINS2_10policy_hubIijN4cuda3std3__44plusIiEEE10Policy1000EPiSC_iS9_iiNS7_10__identityEEEvT0_T1_T2_T3_T4_T6_)
        /*00a4*/ 	.word	0x00000000


	//----- nvinfo : EIATTR_REGCOUNT
	.align		4
.L_70:
        /*00a8*/ 	.byte	0x04, 0x2f
        /*00aa*/ 	.short	(.L_72 - .L_71)
	.align		4
.L_71:
        /*00ac*/ 	.word	index@(_ZN3cub18CUB_300001_SM_10006detail6reduce28DeviceReduceSingleTileKernelINS2_10policy_hubIiyN4cuda3std3__44plusIiEEE10Policy1000EN6thrust24THRUST_300001_SM_1000_NS6detail15normal_iteratorINSD_10device_ptrIiEEEEPiyS9_ii17ThresholdToBinaryEEvT0_T1_T2_T3_T4_T6_)
        /*00b0*/ 	.word	0x0000001f


	//----- nvinfo : EIATTR_FRAME_SIZE
	.align		4
.L_72:
        /*00b4*/ 	.byte	0x04, 0x11
        /*00b6*/ 	.short	(.L_74 - .L_73)
	.align		4
.L_73:
        /*00b8*/ 	.word	index@(_ZN3cub18CUB_300001_SM_10006detail6reduce28DeviceReduceSingleTileKernelINS2_10policy_hubIiyN4cuda3std3__44plusIiEEE10Policy1000EN6thrust24THRUST_300001_SM_1000_NS6detail15normal_iteratorINSD_10device_ptrIiEEEEPiyS9_ii17ThresholdToBinaryEEvT0_T1_T2_T3_T4_T6_)
        /*00bc*/ 	.word	0x00000000


	//----- nvinfo : EIATTR_REGCOUNT
	.align		4
.L_74:
        /*00c0*/ 	.byte	0x04, 0x2f
        /*00c2*/ 	.short	(.L_76 - .L_75)
	.align		4
.L_75:
        /*00c4*/ 	.word	index@(_ZN3cub18CUB_300001_SM_10006detail6reduce18DeviceReduceKernelINS2_10policy_hubIiyN4cuda3std3__44plusIiEEE10Policy1000EN6thrust24THRUST_300001_SM_1000_NS6detail15normal_iteratorINSD_10device_ptrIiEEEEyS9_i17ThresholdToBinaryEEvT0_PT3_T1_NS0_13GridEvenShareISN_EET2_T4_)
        /*00c8*/ 	.word	0x0000001f


	//----- nvinfo : EIATTR_FRAME_SIZE
	.align		4
.L_76:
        /*00cc*/ 	.byte	0x04, 0x11
        /*00ce*/ 	.short	(.L_78 - .L_77)
	.align		4
.L_77:
        /*00d0*/ 	.word	index@(_ZN3cub18CUB_300001_SM_10006detail6reduce18DeviceReduceKernelINS2_10policy_hubIiyN4cuda3std3__44plusIiEEE10Policy1000EN6thrust24THRUST_300001_SM_1000_NS6detail15normal_iteratorINSD_10device_ptrIiEEEEyS9_i17ThresholdToBinaryEEvT0_PT3_T1_NS0_13GridEvenShareISN_EET2_T4_)
        /*00d4*/ 	.word	0x00000000


	//----- nvinfo : EIATTR_REGCOUNT
	.align		4
.L_78:
        /*00d8*/ 	.byte	0x04, 0x2f
        /*00da*/ 	.short	(.L_80 - .L_79)
	.align		4
.L_79:
        /*00dc*/ 	.word	index@(_ZN3cub18CUB_300001_SM_10006detail6reduce28DeviceReduceSingleTileKernelINS2_10policy_hubIiyN4cuda3std3__44plusIiEEE10Policy1000EPiSC_iS9_iiNS7_10__identityEEEvT0_T1_T2_T3_T4_T6_)
        /*00e0*/ 	.word	0x00000020


	//----- nvinfo : EIATTR_FRAME_SIZE
	.align		4
.L_80:
        /*00e4*/ 	.byte	0x04, 0x11
        /*00e6*/ 	.short	(.L_82 - .L_81)
	.align		4
.L_81:
        /*00e8*/ 	.word	index@(_ZN3cub18CUB_300001_SM_10006detail6reduce28DeviceReduceSingleTileKernelINS2_10policy_hubIiyN4cuda3std3__44plusIiEEE10Policy1000EPiSC_iS9_iiNS7_10__identityEEEvT0_T1_T2_T3_T4_T6_)
        /*00ec*/ 	.word	0x00000000


	//----- nvinfo : EIATTR_MIN_STACK_SIZE
	.align		4
.L_82:
        /*00f0*/ 	.byte	0x04, 0x12
        /*00f2*/ 	.short	(.L_84 - .L_83)
	.align		4
.L_83:
        /*00f4*/ 	.word	index@(_ZN3cub18CUB_300001_SM_10006detail6reduce28DeviceReduceSingleTileKernelINS2_10policy_hubIiyN4cuda3std3__44plusIiEEE10Policy1000EPiSC_iS9_iiNS7_10__identityEEEvT0_T1_T2_T3_T4_T6_)
        /*00f8*/ 	.word	0x00000000


	//----- nvinfo : EIATTR_MIN_STACK_SIZE
	.align		4
.L_84:
        /*00fc*/ 	.byte	0x04, 0x12
        /*00fe*/ 	.short	(.L_86 - .L_85)
	.align		4
.L_85:
        /*0100*/ 	.word	index@(_ZN3cub18CUB_300001_SM_10006detail6reduce18DeviceReduceKernelINS2_10policy_hubIiyN4cuda3std3__44plusIiEEE10Policy1000EN6thrust24THRUST_300001_SM_1000_NS6detail15normal_iteratorINSD_10device_ptrIiEEEEyS9_i17ThresholdToBinaryEEvT0_PT3_T1_NS0_13GridEvenShareISN_EET2_T4_)
        /*0104*/ 	.word	0x00000000


	//----- nvinfo : EIATTR_MIN_STACK_SIZE
	.align		4
.L_86:
        /*0108*/ 	.byte	0x04, 0x12
        /*010a*/ 	.short	(.L_88 - .L_87)
	.align		4
.L_87:
        /*010c*/ 	.word	index@(_ZN3cub18CUB_300001_SM_10006detail6reduce28DeviceReduceSingleTileKernelINS2_10policy_hubIiyN4cuda3std3__44plusIiEEE10Policy1000EN6thrust24THRUST_300001_SM_1000_NS6detail15normal_iteratorINSD_10device_ptrIiEEEEPiyS9_ii17ThresholdToBinaryEEvT0_T1_T2_T3_T4_T6_)
        /*0110*/ 	.word	0x00000000


	//----- nvinfo : EIATTR_MIN_STACK_SIZE
	.align		4
.L_88:
        /*0114*/ 	.byte	0x04, 0x12
        /*0116*/ 	.short	(.L_90 - .L_89)
	.align		4
.L_89:
        /*0118*/ 	.word	index@(_ZN3cub18CUB_300001_SM_10006detail6reduce28DeviceReduceSingleTileKernelINS2_10policy_hubIijN4cuda3std3__44plusIiEEE10Policy1000EPiSC_iS9_iiNS7_10__identityEEEvT0_T1_T2_T3_T4_T6_)
        /*011c*/ 	.word	0x00000000


	//----- nvinfo : EIATTR_MIN_STACK_SIZE
	.align		4
.L_90:
        /*0120*/ 	.byte	0x04, 0x12
        /*0122*/ 	.short	(.L_92 - .L_91)
	.align		4
.L_91:
        /*0124*/ 	.word	index@(_ZN3cub18CUB_300001_SM_10006detail6reduce18DeviceReduceKernelINS2_10policy_hubIijN4cuda3std3__44plusIiEEE10Policy1000EN6thrust24THRUST_300001_SM_1000_NS6detail15normal_iteratorINSD_10device_ptrIiEEEEjS9_i17ThresholdToBinaryEEvT0_PT3_T1_NS0_13GridEvenShareISN_EET2_T4_)
        /*0128*/ 	.word	0x00000000


	//----- nvinfo : EIATTR_MIN_STACK_SIZE
	.align		4
.L_92:
        /*012c*/ 	.byte	0x04, 0x12
        /*012e*/ 	.short	(.L_94 - .L_93)
	.align		4
.L_93:
        /*0130*/ 	.word	index@(_ZN3cub18CUB_300001_SM_10006detail6reduce28DeviceReduceSingleTileKernelINS2_10policy_hubIijN4cuda3std3__44plusIiEEE10Policy1000EN6thrust24THRUST_300001_SM_1000_NS6detail15normal_iteratorINSD_10device_ptrIiEEEEPijS9_ii17ThresholdToBinaryEEvT0_T1_T2_T3_T4_T6_)
        /*0134*/ 	.word	0x00000000


	//----- nvinfo : EIATTR_MIN_STACK_SIZE
	.align		4
.L_94:
        /*0138*/ 	.byte	0x04, 0x12
        /*013a*/ 	.short	(.L_96 - .L_95)
	.align		4
.L_95:
        /*013c*/ 	.word	index@(_ZN3cub18CUB_300001_SM_10006detail8for_each13static_kernelINS2_12policy_hub_t12policy_500_tEmN6thrust24THRUST_300001_SM_1000_NS8cuda_cub20__uninitialized_fill7functorINS7_10device_ptrIiEEiEEEEvT0_T1_)
        /*0140*/ 	.word	0x00000000


	//----- nvinfo : EIATTR_MIN_STACK_SIZE
	.align		4
.L_96:
        /*0144*/ 	.byte	0x04, 0x12
        /*0146*/ 	.short	(.L_98 - .L_97)
	.align		4
.L_97:
        /*0148*/ 	.word	index@(_ZN3cub18CUB_300001_SM_10006detail11EmptyKernelIvEEvv)
        /*014c*/ 	.word	0x00000000


	//----- nvinfo : EIATTR_MIN_STACK_SIZE
	.align		4
.L_98:
        /*0150*/ 	.byte	0x04, 0x12
        /*0152*/ 	.short	(.L_100 - .L_99)
	.align		4
.L_99:
        /*0154*/ 	.word	index@(_Z11updatescorePiS_S_)
        /*0158*/ 	.word	0x00000000


	//----- nvinfo : EIATTR_MIN_STACK_SIZE
	.align		4
.L_100:
        /*015c*/ 	.byte	0x04, 0x12
        /*015e*/ 	.short	(.L_102 - .L_101)
	.align		4
.L_101:
        /*0160*/ 	.word	index@(_Z14target_settingPiS_S_S_ii)
        /*0164*/ 	.word	0x00000000
.L_102:


//--------------------- .nv.compat                --------------------------
	.section	.nv.compat,"",@"SHT_CUDA_COMPAT_INFO"
	.align	4
        /*0000*/ 	.byte	0x02, 0x09, 0x00, 0x00, 0x02, 0x02, 0x01, 0x00, 0x02, 0x05, 0x05, 0x00, 0x03, 0x07, 0x01, 0x01
        /*0010*/ 	.byte	0x02, 0x03, 0x00, 0x00, 0x02, 0x06, 0x01, 0x00, 0x04, 0x0b, 0x08, 0x00, 0x09, 0x00, 0x00, 0x00
        /*0020*/ 	.byte	0x00, 0x00, 0x00, 0x00


//--------------------- .nv.info._ZN3cub18CUB_300001_SM_10006detail6reduce28DeviceReduceSingleTileKernelINS2_10policy_hubIiyN4cuda3std3__44plusIiEEE10Policy1000EPiSC_iS9_iiNS7_10__identityEEEvT0_T1_T2_T3_T4_T6_ --------------------------
	.section	.nv.info._ZN3cub18CUB_300001_SM_10006detail6reduce28DeviceReduceSingleTileKernelINS2_10policy_hubIiyN4cuda3std3__44plusIiEEE10Policy1000EPiSC_iS9_iiNS7_10__identityEEEvT0_T1_T2_T3_T4_T6_,"",@"SHT_CUDA_INFO"
	.sectionflags	@""
	.align	4


	//----- nvinfo : EIATTR_CUDA_API_VERSION
	.align		4
        /*0000*/ 	.byte	0x04, 0x37
        /*0002*/ 	.short	(.L_104 - .L_103)
.L_103:
        /*0004*/ 	.word	0x00000082


	//----- nvinfo : EIATTR_KPARAM_INFO
	.align		4
.L_104:
        /*0008*/ 	.byte	0x04, 0x17
        /*000a*/ 	.short	(.L_106 - .L_105)
.L_105:
        /*000c*/ 	.word	0x00000000
        /*0010*/ 	.short	0x0005
        /*0012*/ 	.short	0x001c
        /*0014*/ 	.byte	0x00, 0xf0, 0x05, 0x00


	//----- nvinfo : EIATTR_KPARAM_INFO
	.align		4
.L_106:
        /*0018*/ 	.byte	0x04, 0x17
        /*001a*/ 	.short	(.L_108 - .L_107)
.L_107:
        /*001c*/ 	.word	0x00000000
        /*0020*/ 	.short	0x0004
        /*0022*/ 	.short	0x0018
        /*0024*/ 	.byte	0x00, 0xf0, 0x11, 0x00


	//----- nvinfo : EIATTR_KPARAM_INFO
	.align		4
.L_108:
        /*0028*/ 	.byte	0x04, 0x17
        /*002a*/ 	.short	(.L_110 - .L_109)
.L_109:
        /*002c*/ 	.word	0x00000000
        /*0030*/ 	.short	0x0003
        /*0032*/ 	.short	0x0014
        /*0034*/ 	.byte	0x00, 0xf0, 0x05, 0x00


	//----- nvinfo : EIATTR_KPARAM_INFO
	.align		4
.L_110:
        /*0038*/ 	.byte	0x04, 0x17
        /*003a*/ 	.short	(.L_112 - .L_111)
.L_111:
        /*003c*/ 	.word	0x00000000
        /*0040*/ 	.short	0x0002
        /*0042*/ 	.short	0x0010
        /*0044*/ 	.byte	0x00, 0xf0, 0x11, 0x00


	//----- nvinfo : EIATTR_KPARAM_INFO
	.align		4
.L_112:
        /*0048*/ 	.byte	0x04, 0x17
        /*004a*/ 	.short	(.L_114 - .L_113)
.L_113:
        /*004c*/ 	.word	0x00000000
        /*0050*/ 	.short	0x0001
        /*0052*/ 	.short	0x0008
        /*0054*/ 	.byte	0x00, 0xf5, 0x21, 0x00


	//----- nvinfo : EIATTR_KPARAM_INFO
	.align		4
.L_114:
        /*0058*/ 	.byte	0x04, 0x17
        /*005a*/ 	.short	(.L_116 - .L_115)
.L_115:
        /*005c*/ 	.word	0x00000000
        /*0060*/ 	.short	0x0000
        /*0062*/ 	.short	0x0000
        /*0064*/ 	.byte	0x00, 0xf5, 0x21, 0x00


	//----- nvinfo : EIATTR_SPARSE_MMA_MASK
	.align		4
.L_116:
        /*0068*/ 	.byte	0x03, 0x50
        /*006a*/ 	.short	0x0000


	//----- nvinfo : EIATTR_MAXREG_COUNT
	.align		4
        /*006c*/ 	.byte	0x03, 0x1b
        /*006e*/ 	.short	0x00ff


	//----- nvinfo : EIATTR_NUM_BARRIERS
	.align		4
        /*0070*/ 	.byte	0x02, 0x4c
        /*0072*/ 	.byte	0x01
	.zero		1


	//----- nvinfo : EIATTR_MERCURY_ISA_VERSION
	.align		4
        /*0074*/ 	.byte	0x03, 0x5f
        /*0076*/ 	.short	0x0101


	//----- nvinfo : EIATTR_COOP_GROUP_MASK_REGIDS
	.align		4
        /*0078*/ 	.byte	0x04, 0x29
        /*007a*/ 	.short	(.L_118 - .L_117)


	//   ....[0]....
.L_117:
        /*007c*/ 	.word	0xffffffff


	//   ....[1]....
        /*0080*/ 	.word	0xffffffff


	//   ....[2]....
        /*0084*/ 	.word	0xffffffff


	//   ....[3]....
        /*0088*/ 	.word	0xffffffff


	//   ....[4]....
        /*008c*/ 	.word	0xffffffff


	//   ....[5]....
        /*0090*/ 	.word	0xffffffff


	//   ....[6]....
        /*0094*/ 	.word	0xffffffff


	//   ....[7]....
        /*0098*/ 	.word	0xffffffff


	//   ....[8]....
        /*009c*/ 	.word	0xffffffff


	//   ....[9]....
        /*00a0*/ 	.word	0xffffffff


	//   ....[10]....
        /*00a4*/ 	.word	0xffffffff


	//   ....[11]....
        /*00a8*/ 	.word	0xffffffff


	//   ....[12]....
        /*00ac*/ 	.word	0xffffffff


	//   ....[13]....
        /*00b0*/ 	.word	0xffffffff


	//   ....[14]....
        /*00b4*/ 	.word	0xffffffff


	//   ....[15]....
        /*00b8*/ 	.word	0xffffffff


	//   ....[16]....
        /*00bc*/ 	.word	0xffffffff


	//   ....[17]....
        /*00c0*/ 	.word	0xffffffff


	//   ....[18]....
        /*00c4*/ 	.word	0xffffffff


	//   ....[19]....
        /*00c8*/ 	.word	0xffffffff


	//   ....[20]....
        /*00cc*/ 	.word	0xffffffff


	//   ....[21]....
        /*00d0*/ 	.word	0xffffffff


	//   ....[22]....
        /*00d4*/ 	.word	0xffffffff


	//   ....[23]....
        /*00d8*/ 	.word	0xffffffff


	//   ....[24]....
        /*00dc*/ 	.word	0xffffffff


	//   ....[25]....
        /*00e0*/ 	.word	0xffffffff


	//   ....[26]....
        /*00e4*/ 	.word	0xffffffff


	//   ....[27]....
        /*00e8*/ 	.word	0xffffffff


	//   ....[28]....
        /*00ec*/ 	.word	0xffffffff


	//   ....[29]....
        /*00f0*/ 	.word	0xffffffff


	//----- nvinfo : EIATTR_COOP_GROUP_INSTR_OFFSETS
	.align		4
.L_118:
        /*00f4*/ 	.byte	0x04, 0x28
        /*00f6*/ 	.short	(.L_120 - .L_119)


	//   ....[0]....
.L_119:
        /*00f8*/ 	.word	0x00000890


	//   ....[1]....
        /*00fc*/ 	.word	0x000008f0


	//   ....[2]....
        /*0100*/ 	.word	0x00000940


	//   ....[3]....
        /*0104*/ 	.word	0x000009b0


	//   ....[4]....
        /*0108*/ 	.word	0x00000a10


	//   ....[5]....
        /*010c*/ 	.word	0x00000ba0


	//   ....[6]....
        /*0110*/ 	.word	0x00000c40


	//   ....[7]....
        /*0114*/ 	.word	0x00000cc0


	//   ....[8]....
        /*0118*/ 	.word	0x00000d20


	//   ....[9]....
        /*011c*/ 	.word	0x00000d60


	//   ....[10]....
        /*0120*/ 	.word	0x000019d0


	//   ....[11]....
        /*0124*/ 	.word	0x00001a30


	//   ....[12]....
        /*0128*/ 	.word	0x00001a90


	//   ....[13]....
        /*012c*/ 	.word	0x00001af0


	//   ....[14]....
        /*0130*/ 	.word	0x00001b50


	//   ....[15]....
        /*0134*/ 	.word	0x000023f0


	//   ....[16]....
        /*0138*/ 	.word	0x00002450


	//   ....[17]....
        /*013c*/ 	.word	0x000024a0


	//   ....[18]....
        /*0140*/ 	.word	0x00002510


	//   ....[19]....
        /*0144*/ 	.word	0x00002570


	//   ....[20]....
        /*0148*/ 	.word	0x00002700


	//   ....[21]....
        /*014c*/ 	.word	0x00002790


	//   ....[22]....
        /*0150*/ 	.word	0x000027e0


	//   ....[23]....
        /*0154*/ 	.word	0x00002850


	//   ....[24]....
        /*0158*/ 	.word	0x000028c0


	//   ....[25]....
        /*015c*/ 	.word	0x000036a0


	//   ....[26]....
        /*0160*/ 	.word	0x00003700


	//   ....[27]....
        /*0164*/ 	.word	0x00003760


	//   ....[28]....
        /*0168*/ 	.word	0x000037c0


	//   ....[29]....
        /*016c*/ 	.word	0x00003820


	//----- nvinfo : EIATTR_VRC_CTA_INIT_COUNT
	.align		4
.L_120:
        /*0170*/ 	.byte	0x02, 0x4a
	.zero		1
	.zero		1


	//----- nvinfo : EIATTR_EXIT_INSTR_OFFSETS
	.align		4
        /*0174*/ 	.byte	0x04, 0x1c
        /*0176*/ 	.short	(.L_122 - .L_121)


	//   ....[0]....
.L_121:
        /*0178*/ 	.word	0x00000080


	//   ....[1]....
        /*017c*/ 	.word	0x000000c0


	//   ....[2]....
        /*0180*/ 	.word	0x00003940


	//   ....[3]....
        /*0184*/ 	.word	0x00003990


	//----- nvinfo : EIATTR_MAX_THREADS
	.align		4
.L_122:
        /*0188*/ 	.byte	0x04, 0x05
        /*018a*/ 	.short	(.L_124 - .L_123)
.L_123:
        /*018c*/ 	.word	0x00000100
        /*0190*/ 	.word	0x00000001
        /*0194*/ 	.word	0x00000001


	//----- nvinfo : EIATTR_CRS_STACK_SIZE
	.align		4
.L_124:
        /*0198*/ 	.byte	0x04, 0x1e
        /*019a*/ 	.short	(.L_126 - .L_125)
.L_125:
        /*019c*/ 	.word	0x00000000


	//----- nvinfo : EIATTR_CBANK_PARAM_SIZE
	.align		4
.L_126:
        /*01a0*/ 	.byte	0x03, 0x19
        /*01a2*/ 	.short	0x001d


	//----- nvinfo : EIATTR_PARAM_CBANK
	.align		4
        /*01a4*/ 	.byte	0x04, 0x0a
        /*01a6*/ 	.short	(.L_128 - .L_127)
	.align		4
.L_127:
        /*01a8*/ 	.word	index@(.nv.constant0._ZN3cub18CUB_300001_SM_10006detail6reduce28DeviceReduceSingleTileKernelINS2_10policy_hubIiyN4cuda3std3__44plusIiEEE10Policy1000EPiSC_iS9_iiNS7_10__identityEEEvT0_T1_T2_T3_T4_T6_)
        /*01ac*/ 	.short	0x0380
        /*01ae*/ 	.short	0x001d


	//----- nvinfo : EIATTR_SW_WAR
	.align		4
.L_128:
        /*01b0*/ 	.byte	0x04, 0x36
        /*01b2*/ 	.short	(.L_130 - .L_129)
.L_129:
        /*01b4*/ 	.word	0x00000008
.L_130:


//--------------------- .nv.info._ZN3cub18CUB_300001_SM_10006detail6reduce18DeviceReduceKernelINS2_10policy_hubIiyN4cuda3std3__44plusIiEEE10Policy1000EN6thrust24THRUST_300001_SM_1000_NS6detail15normal_iteratorINSD_10device_ptrIiEEEEyS9_i17ThresholdToBinaryEEvT0_PT3_T1_NS0_13GridEvenShareISN_EET2_T4_ --------------------------
	.section	.nv.info._ZN3cub18CUB_300001_SM_10006detail6reduce18DeviceReduceKernelINS2_10policy_hubIiyN4cuda3std3__44plusIiEEE10Policy1000EN6thrust24THRUST_300001_SM_1000_NS6detail15normal_iteratorINSD_10device_ptrIiEEEEyS9_i17ThresholdToBinaryEEvT0_PT3_T1_NS0_13GridEvenShareISN_EET2_T4_,"",@"SHT_CUDA_INFO"
	.sectionflags	@""
	.align	4


	//----- nvinfo : EIATTR_CUDA_API_VERSION
	.align		4
        /*0000*/ 	.byte	0x04, 0x37
        /*0002*/ 	.short	(.L_132 - .L_131)
.L_131:
        /*0004*/ 	.word	0x00000082


	//----- nvinfo : EIATTR_KPARAM_INFO
	.align		4
.L_132:
        /*0008*/ 	.byte	0x04, 0x17
        /*000a*/ 	.short	(.L_134 - .L_133)
.L_133:
        /*000c*/ 	.word	0x00000000
        /*0010*/ 	.short	0x0005
        /*0012*/ 	.short	0x0061
        /*0014*/ 	.byte	0x00, 0xf0, 0x05, 0x00


	//----- nvinfo : EIATTR_KPARAM_INFO
	.align		4
.L_134:
        /*0018*/ 	.byte	0x04, 0x17
        /*001a*/ 	.short	(.L_136 - .L_135)
.L_135:
        /*001c*/ 	.word	0x00000000
        /*0020*/ 	.short	0x0004
        /*0022*/ 	.short	0x0060
        /*0024*/ 	.byte	0x00, 0xf0, 0x05, 0x00


	//----- nvinfo : EIATTR_KPARAM_INFO
	.align		4
.L_136:
        /*0028*/ 	.byte	0x04, 0x17
        /*002a*/ 	.short	(.L_138 - .L_137)
.L_137:
        /*002c*/ 	.word	0x00000000
        /*0030*/ 	.short	0x0003
        /*0032*/ 	.short	0x0018
        /*0034*/ 	.byte	0x00, 0xf0, 0x21, 0x01


	//----- nvinfo : EIATTR_KPARAM_INFO
	.align		4
.L_138:
        /*0038*/ 	.byte	0x04, 0x17
        /*003a*/ 	.short	(.L_140 - .L_139)
.L_139:
        /*003c*/ 	.word	0x00000000
        /*0040*/ 	.short	0x0002
        /*0042*/ 	.short	0x0010
        /*0044*/ 	.byte	0x00, 0xf0, 0x21, 0x00


	//----- nvinfo : EIATTR_KPARAM_INFO
	.align		4
.L_140:
        /*0048*/ 	.byte	0x04, 0x17
        /*004a*/ 	.short	(.L_142 - .L_141)
.L_141:
        /*004c*/ 	.word	0x00000000
        /*0050*/ 	.short	0x0001
        /*0052*/ 	.short	0x0008
        /*0054*/ 	.byte	0x00, 0xf5, 0x21, 0x00


	//----- nvinfo : EIATTR_KPARAM_INFO
	.align		4
.L_142:
        /*0058*/ 	.byte	0x04, 0x17
        /*005a*/ 	.short	(.L_144 - .L_143)
.L_143:
        /*005c*/ 	.word	0x00000000
        /*0060*/ 	.short	0x0000
        /*0062*/ 	.short	0x0000
        /*0064*/ 	.byte	0x00, 0xf0, 0x21, 0x00


	//----- nvinfo : EIATTR_SPARSE_MMA_MASK
	.align		4
.L_144:
        /*0068*/ 	.byte	0x03, 0x50
        /*006a*/ 	.short	0x0000


	//----- nvinfo : EIATTR_MAXREG_COUNT
	.align		4
        /*006c*/ 	.byte	0x03, 0x1b
        /*006e*/ 	.short	0x00ff


	//----- nvinfo : EIATTR_NUM_BARRIERS
	.align		4
        /*0070*/ 	.byte	0x02, 0x4c
        /*0072*/ 	.byte	0x01
	.zero		1


	//----- nvinfo : EIATTR_MERCURY_ISA_VERSION
	.align		4
        /*0074*/ 	.byte	0x03, 0x5f
        /*0076*/ 	.short	0x0101


	//----- nvinfo : EIATTR_COOP_GROUP_MASK_REGIDS
	.align		4
        /*0078*/ 	.byte	0x04, 0x29
        /*007a*/ 	.short	(.L_146 - .L_145)


	//   ....[0]....
.L_145:
        /*007c*/ 	.word	0xffffffff


	//   ....[1]....
        /*0080*/ 	.word	0xffffffff


	//   ....[2]....
        /*0084*/ 	.word	0xffffffff


	//   ....[3]....
        /*0088*/ 	.word	0xffffffff


	//   ....[4]....
        /*008c*/ 	.word	0xffffffff


	//   ....[5]....
        /*0090*/ 	.word	0xffffffff


	//   ....[6]....
        /*0094*/ 	.word	0xffffffff


	//   ....[7]....
        /*0098*/ 	.word	0xffffffff


	//   ....[8]....
        /*009c*/ 	.word	0xffffffff


	//   ....[9]....
        /*00a0*/ 	.word	0xffffffff


	//   ....[10]....
        /*00a4*/ 	.word	0xffffffff


	//   ....[11]....
        /*00a8*/ 	.word	0xffffffff


	//   ....[12]....
        /*00ac*/ 	.word	0xffffffff


	//   ....[13]....
        /*00b0*/ 	.word	0xffffffff


	//   ....[14]....
        /*00b4*/ 	.word	0xffffffff


	//----- nvinfo : EIATTR_COOP_GROUP_INSTR_OFFSETS
	.align		4
.L_146:
        /*00b8*/ 	.byte	0x04, 0x28
        /*00ba*/ 	.short	(.L_148 - .L_147)


	//   ....[0]....
.L_147:
        /*00bc*/ 	.word	0x00000d80


	//   ....[1]....
        /*00c0*/ 	.word	0x00000de0


	//   ....[2]....
        /*00c4*/ 	.word	0x00000e40


	//   ....[3]....
        /*00c8*/ 	.word	0x00000ea0


	//   ....[4]....
        /*00cc*/ 	.word	0x00000f00


	//   ....[5]....
        /*00d0*/ 	.word	0x00001090


	//   ....[6]....
        /*00d4*/ 	.word	0x00001130


	//   ....[7]....
        /*00d8*/ 	.word	0x000011a0


	//   ....[8]....
        /*00dc*/ 	.word	0x000011e0


	//   ....[9]....
        /*00e0*/ 	.word	0x00001230


	//   ....[10]....
        /*00e4*/ 	.word	0x00002bf0


	//   ....[11]....
        /*00e8*/ 	.word	0x00002c60


	//   ....[12]....
        /*00ec*/ 	.word	0x00002cc0


	//   ....[13]....
        /*00f0*/ 	.word	0x00002d20


	//   ....[14]....
        /*00f4*/ 	.word	0x00002d80


	//----- nvinfo : EIATTR_VRC_CTA_INIT_COUNT
	.align		4
.L_148:
        /*00f8*/ 	.byte	0x02, 0x4a
	.zero		1
	.zero		1


	//----- nvinfo : EIATTR_EXIT_INSTR_OFFSETS
	.align		4
        /*00fc*/ 	.byte	0x04, 0x1c
        /*00fe*/ 	.short	(.L_150 - .L_149)


	//   ....[0]....
.L_149:
        /*0100*/ 	.word	0x00002ea0


	//   ....[1]....
        /*0104*/ 	.word	0x00002ee0


	//----- nvinfo : EIATTR_MAX_THREADS
	.align		4
.L_150:
        /*0108*/ 	.byte	0x04, 0x05
        /*010a*/ 	.short	(.L_152 - .L_151)
.L_151:
        /*010c*/ 	.word	0x00000100
        /*0110*/ 	.word	0x00000001
        /*0114*/ 	.word	0x00000001


	//----- nvinfo : EIATTR_CRS_STACK_SIZE
	.align		4
.L_152:
        /*0118*/ 	.byte	0x04, 0x1e
        /*011a*/ 	.short	(.L_154 - .L_153)
.L_153:
        /*011c*/ 	.word	0x00000000


	//----- nvinfo : EIATTR_CBANK_PARAM_SIZE
	.align		4
.L_154:
        /*0120*/ 	.byte	0x03, 0x19
        /*0122*/ 	.short	0x0062


	//----- nvinfo : EIATTR_PARAM_CBANK
	.align		4
        /*0124*/ 	.byte	0x04, 0x0a
        /*0126*/ 	.short	(.L_156 - .L_155)
	.align		4
.L_155:
        /*0128*/ 	.word	index@(.nv.constant0._ZN3cub18CUB_300001_SM_10006detail6reduce18DeviceReduceKernelINS2_10policy_hubIiyN4cuda3std3__44plusIiEEE10Policy1000EN6thrust24THRUST_300001_SM_1000_NS6detail15normal_iteratorINSD_10device_ptrIiEEEEyS9_i17ThresholdToBinaryEEvT0_PT3_T1_NS0_13GridEvenShareISN_EET2_T4_)
        /*012c*/ 	.short	0x0380
        /*012e*/ 	.short	0x0062


	//----- nvinfo : EIATTR_SW_WAR
	.align		4
.L_156:
        /*0130*/ 	.byte	0x04, 0x36
        /*0132*/ 	.short	(.L_158 - .L_157)
.L_157:
        /*0134*/ 	.word	0x00000008
.L_158:


//--------------------- .nv.info._ZN3cub18CUB_300001_SM_10006detail6reduce28DeviceReduceSingleTileKernelINS2_10policy_hubIiyN4cuda3std3__44plusIiEEE10Policy1000EN6thrust24THRUST_300001_SM_1000_NS6detail15normal_iteratorINSD_10device_ptrIiEEEEPiyS9_ii17ThresholdToBinaryEEvT0_T1_T2_T3_T4_T6_ --------------------------
	.section	.nv.info._ZN3cub18CUB_300001_SM_10006detail6reduce28DeviceReduceSingleTileKernelINS2_10policy_hubIiyN4cuda3std3__44plusIiEEE10Policy1000EN6thrust24THRUST_300001_SM_1000_NS6detail15normal_iteratorINSD_10device_ptrIiEEEEPiyS9_ii17ThresholdToBinaryEEvT0_T1_T2_T3_T4_T6_,"",@"SHT_CUDA_INFO"
	.sectionflags	@""
	.align	4


	//----- nvinfo : EIATTR_CUDA_API_VERSION
	.align		4
        /*0000*/ 	.byte	0x04, 0x37
        /*0002*/ 	.short	(.L_160 - .L_159)
.L_159:
        /*0004*/ 	.word	0x00000082


	//----- nvinfo : EIATTR_KPARAM_INFO
	.align		4
.L_160:
        /*0008*/ 	.byte	0x04, 0x17
        /*000a*/ 	.short	(.L_162 - .L_161)
.L_161:
        /*000c*/ 	.word	0x00000000
        /*0010*/ 	.short	0x0005
        /*0012*/ 	.short	0x0020
        /*0014*/ 	.byte	0x00, 0xf0, 0x05, 0x00


	//----- nvinfo : EIATTR_KPARAM_INFO
	.align		4
.L_162:
        /*0018*/ 	.byte	0x04, 0x17
        /*001a*/ 	.short	(.L_164 - .L_163)
.L_163:
        /*001c*/ 	.word	0x00000000
        /*0020*/ 	.short	0x0004
        /*0022*/ 	.short	0x001c
        /*0024*/ 	.byte	0x00, 0xf0, 0x11, 0x00


	//----- nvinfo : EIATTR_KPARAM_INFO
	.align		4
.L_164:
        /*0028*/ 	.byte	0x04, 0x17
        /*002a*/ 	.short	(.L_166 - .L_165)
.L_165:
        /*002c*/ 	.word	0x00000000
        /*0030*/ 	.short	0x0003
        /*0032*/ 	.short	0x0018
        /*0034*/ 	.byte	0x00, 0xf0, 0x05, 0x00


	//----- nvinfo : EIATTR_KPARAM_INFO
	.align		4
.L_166:
        /*0038*/ 	.byte	0x04, 0x17
        /*003a*/ 	.short	(.L_168 - .L_167)
.L_167:
        /*003c*/ 	.word	0x00000000
        /*0040*/ 	.short	0x0002
        /*0042*/ 	.short	0x0010
        /*0044*/ 	.byte	0x00, 0xf0, 0x21, 0x00


	//----- nvinfo : EIATTR_KPARAM_INFO
	.align		4
.L_168:
        /*0048*/ 	.byte	0x04, 0x17
        /*004a*/ 	.short	(.L_170 - .L_169)
.L_169:
        /*004c*/ 	.word	0x00000000
        /*0050*/ 	.short	0x0001
        /*0052*/ 	.short	0x0008
        /*0054*/ 	.byte	0x00, 0xf5, 0x21, 0x00


	//----- nvinfo : EIATTR_KPARAM_INFO
	.align		4
.L_170:
        /*0058*/ 	.byte	0x04, 0x17
        /*005a*/ 	.short	(.L_172 - .L_171)
.L_171:
        /*005c*/ 	.word	0x00000000
        /*0060*/ 	.short	0x0000
        /*0062*/ 	.short	0x0000
        /*0064*/ 	.byte	0x00, 0xf0, 0x21, 0x00


	//----- nvinfo : EIATTR_SPARSE_MMA_MASK
	.align		4
.L_172:
        /*0068*/ 	.byte	0x03, 0x50
        /*006a*/ 	.short	0x0000


	//----- nvinfo : EIATTR_MAXREG_COUNT
	.align		4
        /*006c*/ 	.byte	0x03, 0x1b
        /*006e*/ 	.short	0x00ff


	//----- nvinfo : EIATTR_NUM_BARRIERS
	.align		4
        /*0070*/ 	.byte	0x02, 0x4c
        /*0072*/ 	.byte	0x01
	.zero		1


	//----- nvinfo : EIATTR_MERCURY_ISA_VERSION
	.align		4
        /*0074*/ 	.byte	0x03, 0x5f
        /*0076*/ 	.short	0x0101


	//----- nvinfo : EIATTR_COOP_GROUP_MASK_REGIDS
	.align		4
        /*0078*/ 	.byte	0x04, 0x29
        /*007a*/ 	.short	(.L_174 - .L_173)


	//   ....[0]....
.L_173:
        /*007c*/ 	.word	0xffffffff


	//   ....[1]....
        /*0080*/ 	.word	0xffffffff


	//   ....[2]....
        /*0084*/ 	.word	0xffffffff


	//   ....[3]....
        /*0088*/ 	.word	0xffffffff


	//   ....[4]....
        /*008c*/ 	.word	0xffffffff


	//   ....[5]....
        /*0090*/ 	.word	0xffffffff


	//   ....[6]....
        /*0094*/ 	.word	0xffffffff


	//   ....[7]....
        /*0098*/ 	.word	0xffffffff


	//   ....[8]....
        /*009c*/ 	.word	0xffffffff


	//   ....[9]....
        /*00a0*/ 	.word	0xffffffff


	//   ....[10]....
        /*00a4*/ 	.word	0xffffffff


	//   ....[11]....
        /*00a8*/ 	.word	0xffffffff


	//   ....[12]....
        /*00ac*/ 	.word	0xffffffff


	//   ....[13]....
        /*00b0*/ 	.word	0xffffffff


	//   ....[14]....
        /*00b4*/ 	.word	0xffffffff


	//----- nvinfo : EIATTR_COOP_GROUP_INSTR_OFFSETS
	.align		4
.L_174:
        /*00b8*/ 	.byte	0x04, 0x28
        /*00ba*/ 	.short	(.L_176 - .L_175)


	//   ....[0]....
.L_175:
        /*00bc*/ 	.word	0x00000cf0


	//   ....[1]....
        /*00c0*/ 	.word	0x00000d50


	//   ....[2]....
        /*00c4*/ 	.word	0x00000da0


	//   ....[3]....
        /*00c8*/ 	.word	0x00000e10


	//   ....[4]....
        /*00cc*/ 	.word	0x00000e70


	//   ....[5]....
        /*00d0*/ 	.word	0x00001000


	//   ....[6]....
        /*00d4*/ 	.word	0x00001090


	//   ....[7]....
        /*00d8*/ 	.word	0x00001100


	//   ....[8]....
        /*00dc*/ 	.word	0x00001160


	//   ....[9]....
        /*00e0*/ 	.word	0x000011c0


	//   ....[10]....
        /*00e4*/ 	.word	0x00002990


	//   ....[11]....
        /*00e8*/ 	.word	0x000029f0


	//   ....[12]....
        /*00ec*/ 	.word	0x00002a40


	//   ....[13]....
        /*00f0*/ 	.word	0x00002ab0


	//   ....[14]....
        /*00f4*/ 	.word	0x00002b10


	//----- nvinfo : EIATTR_VRC_CTA_INIT_COUNT
	.align		4
.L_176:
        /*00f8*/ 	.byte	0x02, 0x4a
	.zero		1
	.zero		1


	//----- nvinfo : EIATTR_EXIT_INSTR_OFFSETS
	.align		4
        /*00fc*/ 	.byte	0x04, 0x1c
        /*00fe*/ 	.short	(.L_178 - .L_177)


	//   ....[0]....
.L_177:
        /*0100*/ 	.word	0x000000a0


	//   ....[1]....
        /*0104*/ 	.word	0x000000e0


	//   ....[2]....
        /*0108*/ 	.word	0x00002c20


	//   ....[3]....
        /*010c*/ 	.word	0x00002c70


	//----- nvinfo : EIATTR_MAX_THREADS
	.align		4
.L_178:
        /*0110*/ 	.byte	0x04, 0x05
        /*0112*/ 	.short	(.L_180 - .L_179)
.L_179:
        /*0114*/ 	.word	0x00000100
        /*0118*/ 	.word	0x00000001
        /*011c*/ 	.word	0x00000001


	//----- nvinfo : EIATTR_CRS_STACK_SIZE
	.align		4
.L_180:
        /*0120*/ 	.byte	0x04, 0x1e
        /*0122*/ 	.short	(.L_182 - .L_181)
.L_181:
        /*0124*/ 	.word	0x00000000


	//----- nvinfo : EIATTR_CBANK_PARAM_SIZE
	.align		4
.L_182:
        /*0128*/ 	.byte	0x03, 0x19
        /*012a*/ 	.short	0x0021


	//----- nvinfo : EIATTR_PARAM_CBANK
	.align		4
        /*012c*/ 	.byte	0x04, 0x0a
        /*012e*/ 	.short	(.L_184 - .L_183)
	.align		4
.L_183:
        /*0130*/ 	.word	index@(.nv.constant0._ZN3cub18CUB_300001_SM_10006detail6reduce28DeviceReduceSingleTileKernelINS2_10policy_hubIiyN4cuda3std3__44plusIiEEE10Policy1000EN6thrust24THRUST_300001_SM_1000_NS6detail15normal_iteratorINSD_10device_ptrIiEEEEPiyS9_ii17ThresholdToBinaryEEvT0_T1_T2_T3_T4_T6_)
        /*0134*/ 	.short	0x0380
        /*0136*/ 	.short	0x0021


	//----- nvinfo : EIATTR_SW_WAR
	.align		4
.L_184:
        /*0138*/ 	.byte	0x04, 0x36
        /*013a*/ 	.short	(.L_186 - .L_185)
.L_185:
        /*013c*/ 	.word	0x00000008
.L_186:


//--------------------- .nv.info._ZN3cub18CUB_300001_SM_10006detail6reduce28DeviceReduceSingleTileKernelINS2_10policy_hubIijN4cuda3std3__44plusIiEEE10Policy1000EPiSC_iS9_iiNS7_10__identityEEEvT0_T1_T2_T3_T4_T6_ --------------------------
	.section	.nv.info._ZN3cub18CUB_300001_SM_10006detail6reduce28DeviceReduceSingleTileKernelINS2_10policy_hubIijN4cuda3std3__44plusIiEEE10Policy1000EPiSC_iS9_iiNS7_10__identityEEEvT0_T1_T2_T3_T4_T6_,"",@"SHT_CUDA_INFO"
	.sectionflags	@""
	.align	4


	//----- nvinfo : EIATTR_CUDA_API_VERSION
	.align		4
        /*0000*/ 	.byte	0x04, 0x37
        /*0002*/ 	.short	(.L_188 - .L_187)
.L_187:
        /*0004*/ 	.word	0x00000082


	//----- nvinfo : EIATTR_KPARAM_INFO
	.align		4
.L_188:
        /*0008*/ 	.byte	0x04, 0x17
        /*000a*/ 	.short	(.L_190 - .L_189)
.L_189:
        /*000c*/ 	.word	0x00000000
        /*0010*/ 	.short	0x0005
        /*0012*/ 	.short	0x001c
        /*0014*/ 	.byte	0x00, 0xf0, 0x05, 0x00


	//----- nvinfo : EIATTR_KPARAM_INFO
	.align		4
.L_190:
        /*0018*/ 	.byte	0x04, 0x17
        /*001a*/ 	.short	(.L_192 - .L_191)
.L_191:
        /*001c*/ 	.word	0x00000000
        /*0020*/ 	.short	0x0004
        /*0022*/ 	.short	0x0018
        /*0024*/ 	.byte	0x00, 0xf0, 0x11, 0x00


	//----- nvinfo : EIATTR_KPARAM_INFO
	.align		4
.L_192:
        /*0028*/ 	.byte	0x04, 0x17
        /*002a*/ 	.short	(.L_194 - .L_193)
.L_193:
        /*002c*/ 	.word	0x00000000
        /*0030*/ 	.short	0x0003
        /*0032*/ 	.short	0x0014
        /*0034*/ 	.byte	0x00, 0xf0, 0x05, 0x00


	//----- nvinfo : EIATTR_KPARAM_INFO
	.align		4
.L_194:
        /*0038*/ 	.byte	0x04, 0x17
        /*003a*/ 	.short	(.L_196 - .L_195)
.L_195:
        /*003c*/ 	.word	0x00000000
        /*0040*/ 	.short	0x0002
        /*0042*/ 	.short	0x0010
        /*0044*/ 	.byte	0x00, 0xf0, 0x11, 0x00


	//----- nvinfo : EIATTR_KPARAM_INFO
	.align		4
.L_196:
        /*0048*/ 	.byte	0x04, 0x17
        /*004a*/ 	.short	(.L_198 - .L_197)
.L_197:
        /*004c*/ 	.word	0x00000000
        /*0050*/ 	.short	0x0001
        /*0052*/ 	.short	0x0008
        /*0054*/ 	.byte	0x00, 0xf5, 0x21, 0x00


	//----- nvinfo : EIATTR_KPARAM_INFO
	.align		4
.L_198:
        /*0058*/ 	.byte	0x04, 0x17
        /*005a*/ 	.short	(.L_200 - .L_199)
.L_199:
        /*005c*/ 	.word	0x00000000
        /*0060*/ 	.short	0x0000
        /*0062*/ 	.short	0x0000
        /*0064*/ 	.byte	0x00, 0xf5, 0x21, 0x00


	//----- nvinfo : EIATTR_SPARSE_MMA_MASK
	.align		4
.L_200:
        /*0068*/ 	.byte	0x03, 0x50
        /*006a*/ 	.short	0x0000


	//----- nvinfo : EIATTR_MAXREG_COUNT
	.align		4
        /*006c*/ 	.byte	0x03, 0x1b
        /*006e*/ 	.short	0x00ff


	//----- nvinfo : EIATTR_NUM_BARRIERS
	.align		4
        /*0070*/ 	.byte	0x02, 0x4c
        /*0072*/ 	.byte	0x01
	.zero		1


	//----- nvinfo : EIATTR_MERCURY_ISA_VERSION
	.align		4
        /*0074*/ 	.byte	0x03, 0x5f
        /*0076*/ 	.short	0x0101


	//----- nvinfo : EIATTR_COOP_GROUP_MASK_REGIDS
	.align		4
        /*0078*/ 	.byte	0x04, 0x29
        /*007a*/ 	.short	(.L_202 - .L_201)


	//   ....[0]....
.L_201:
        /*007c*/ 	.word	0xffffffff


	//   ....[1]....
        /*0080*/ 	.word	0xffffffff


	//   ....[2]....
        /*0084*/ 	.word	0xffffffff


	//   ....[3]....
        /*0088*/ 	.word	0xffffffff


	//   ....[4]....
        /*008c*/ 	.word	0xffffffff


	//   ....[5]....
        /*0090*/ 	.word	0xffffffff


	//   ....[6]....
        /*0094*/ 	.word	0xffffffff


	//   ....[7]....
        /*0098*/ 	.word	0xffffffff


	//   ....[8]....
        /*009c*/ 	.word	0xffffffff


	//   ....[9]....
        /*00a0*/ 	.word	0xffffffff


	//   ....[10]....
        /*00a4*/ 	.word	0xffffffff


	//   ....[11]....
        /*00a8*/ 	.word	0xffffffff


	//   ....[12]....
        /*00ac*/ 	.word	0xffffffff


	//   ....[13]....
        /*00b0*/ 	.word	0xffffffff


	//   ....[14]....
        /*00b4*/ 	.word	0xffffffff


	//   ....[15]....
        /*00b8*/ 	.word	0xffffffff


	//   ....[16]....
        /*00bc*/ 	.word	0xffffffff


	//   ....[17]....
        /*00c0*/ 	.word	0xffffffff


	//   ....[18]....
        /*00c4*/ 	.word	0xffffffff


	//   ....[19]....
        /*00c8*/ 	.word	0xffffffff


	//   ....[20]....
        /*00cc*/ 	.word	0xffffffff


	//   ....[21]....
        /*00d0*/ 	.word	0xffffffff


	//   ....[22]....
        /*00d4*/ 	.word	0xffffffff


	//   ....[23]....
        /*00d8*/ 	.word	0xffffffff


	//   ....[24]....
        /*00dc*/ 	.word	0xffffffff


	//   ....[25]....
        /*00e0*/ 	.word	0xffffffff


	//   ....[26]....
        /*00e4*/ 	.word	0xffffffff


	//   ....[27]....
        /*00e8*/ 	.word	0xffffffff


	//   ....[28]....
        /*00ec*/ 	.word	0xffffffff


	//   ....[29]....
        /*00f0*/ 	.word	0xffffffff


	//----- nvinfo : EIATTR_COOP_GROUP_INSTR_OFFSETS
	.align		4
.L_202:
        /*00f4*/ 	.byte	0x04, 0x28
        /*00f6*/ 	.short	(.L_204 - .L_203)


	//   ....[0]....
.L_203:
        /*00f8*/ 	.word	0x00000890


	//   ....[1]....
        /*00fc*/ 	.word	0x000008f0


	//   ....[2]....
        /*0100*/ 	.word	0x00000940


	//   ....[3]....
        /*0104*/ 	.word	0x000009b0


	//   ....[4]....
        /*0108*/ 	.word	0x00000a10


	//   ....[5]....
        /*010c*/ 	.word	0x00000ba0


	//   ....[6]....
        /*0110*/ 	.word	0x00000c40


	//   ....[7]....
        /*0114*/ 	.word	0x00000cc0


	//   ....[8]....
        /*0118*/ 	.word	0x00000d20


	//   ....[9]....
        /*011c*/ 	.word	0x00000d60


	//   ....[10]....
        /*0120*/ 	.word	0x000019d0


	//   ....[11]....
        /*0124*/ 	.word	0x00001a30


	//   ....[12]....
        /*0128*/ 	.word	0x00001a90


	//   ....[13]....
        /*012c*/ 	.word	0x00001af0


	//   ....[14]....
        /*0130*/ 	.word	0x00001b50


	//   ....[15]....
        /*0134*/ 	.word	0x000023f0


	//   ....[16]....
        /*0138*/ 	.word	0x00002450


	//   ....[17]....
        /*013c*/ 	.word	0x000024a0


	//   ....[18]....
        /*0140*/ 	.word	0x00002510


	//   ....[19]....
        /*0144*/ 	.word	0x00002570


	//   ....[20]....
        /*0148*/ 	.word	0x00002700


	//   ....[21]....
        /*014c*/ 	.word	0x00002790


	//   ....[22]....
        /*0150*/ 	.word	0x000027e0


	//   ....[23]....
        /*0154*/ 	.word	0x00002850


	//   ....[24]....
        /*0158*/ 	.word	0x000028c0


	//   ....[25]....
        /*015c*/ 	.word	0x000036a0


	//   ....[26]....
        /*0160*/ 	.word	0x00003700


	//   ....[27]....
        /*0164*/ 	.word	0x00003760


	//   ....[28]....
        /*0168*/ 	.word	0x000037c0


	//   ....[29]....
        /*016c*/ 	.word	0x00003820


	//----- nvinfo : EIATTR_VRC_CTA_INIT_COUNT
	.align		4
.L_204:
        /*0170*/ 	.byte	0x02, 0x4a
	.zero		1
	.zero		1


	//----- nvinfo : EIATTR_EXIT_INSTR_OFFSETS
	.align		4
        /*0174*/ 	.byte	0x04, 0x1c
        /*0176*/ 	.short	(.L_206 - .L_205)


	//   ....[0]....
.L_205:
        /*0178*/ 	.word	0x00000080


	//   ....[1]....
        /*017c*/ 	.word	0x000000c0


	//   ....[2]....
        /*0180*/ 	.word	0x00003940


	//   ....[3]....
        /*0184*/ 	.word	0x00003990


	//----- nvinfo : EIATTR_MAX_THREADS
	.align		4
.L_206:
        /*0188*/ 	.byte	0x04, 0x05
        /*018a*/ 	.short	(.L_208 - .L_207)
.L_207:
        /*018c*/ 	.word	0x00000100
        /*0190*/ 	.word	0x00000001
        /*0194*/ 	.word	0x00000001


	//----- nvinfo : EIATTR_CRS_STACK_SIZE
	.align		4
.L_208:
        /*0198*/ 	.byte	0x04, 0x1e
        /*019a*/ 	.short	(.L_210 - .L_209)
.L_209:
        /*019c*/ 	.word	0x00000000


	//----- nvinfo : EIATTR_CBANK_PARAM_SIZE
	.align		4
.L_210:
        /*01a0*/ 	.byte	0x03, 0x19
        /*01a2*/ 	.short	0x001d


	//----- nvinfo : EIATTR_PARAM_CBANK
	.align		4
        /*01a4*/ 	.byte	0x04, 0x0a
        /*01a6*/ 	.short	(.L_212 - .L_211)
	.align		4
.L_211:
        /*01a8*/ 	.word	index@(.nv.constant0._ZN3cub18CUB_300001_SM_10006detail6reduce28DeviceReduceSingleTileKernelINS2_10policy_hubIijN4cuda3std3__44plusIiEEE10Policy1000EPiSC_iS9_iiNS7_10__identityEEEvT0_T1_T2_T3_T4_T6_)
        /*01ac*/ 	.short	0x0380
        /*01ae*/ 	.short	0x001d


	//----- nvinfo : EIATTR_SW_WAR
	.align		4
.L_212:
        /*01b0*/ 	.byte	0x04, 0x36
        /*01b2*/ 	.short	(.L_214 - .L_213)
.L_213:
        /*01b4*/ 	.word	0x00000008
.L_214:


//--------------------- .nv.info._ZN3cub18CUB_300001_SM_10006detail6reduce18DeviceReduceKernelINS2_10policy_hubIijN4cuda3std3__44plusIiEEE10Policy1000EN6thrust24THRUST_300001_SM_1000_NS6detail15normal_iteratorINSD_10device_ptrIiEEEEjS9_i17ThresholdToBinaryEEvT0_PT3_T1_NS0_13GridEvenShareISN_EET2_T4_ --------------------------
	.section	.nv.info._ZN3cub18CUB_300001_SM_10006detail6reduce18DeviceReduceKernelINS2_10policy_hubIijN4cuda3std3__44plusIiEEE10Policy1000EN6thrust24THRUST_300001_SM_1000_NS6detail15normal_iteratorINSD_10device_ptrIiEEEEjS9_i17ThresholdToBinaryEEvT0_PT3_T1_NS0_13GridEvenShareISN_EET2_T4_,"",@"SHT_CUDA_INFO"
	.sectionflags	@""
	.align	4


	//----- nvinfo : EIATTR_CUDA_API_VERSION
	.align		4
        /*0000*/ 	.byte	0x04, 0x37
        /*0002*/ 	.short	(.L_216 - .L_215)
.L_215:
        /*0004*/ 	.word	0x00000082


	//----- nvinfo : EIATTR_KPARAM_INFO
	.align		4
.L_216:
        /*0008*/ 	.byte	0x04, 0x17
        /*000a*/ 	.short	(.L_218 - .L_217)
.L_217:
        /*000c*/ 	.word	0x00000000
        /*0010*/ 	.short	0x0005
        /*0012*/ 	.short	0x003d
        /*0014*/ 	.byte	0x00, 0xf0, 0x05, 0x00


	//----- nvinfo : EIATTR_KPARAM_INFO
	.align		4
.L_218:
        /*0018*/ 	.byte	0x04, 0x17
        /*001a*/ 	.short	(.L_220 - .L_219)
.L_219:
        /*001c*/ 	.word	0x00000000
        /*0020*/ 	.short	0x0004
        /*0022*/ 	.short	0x003c
        /*0024*/ 	.byte	0x00, 0xf0, 0x05, 0x00


	//----- nvinfo : EIATTR_KPARAM_INFO
	.align		4
.L_220:
        /*0028*/ 	.byte	0x04, 0x17
        /*002a*/ 	.short	(.L_222 - .L_221)
.L_221:
        /*002c*/ 	.word	0x00000000
        /*0030*/ 	.short	0x0003
        /*0032*/ 	.short	0x0014
        /*0034*/ 	.byte	0x00, 0xf0, 0xa1, 0x00


	//----- nvinfo : EIATTR_KPARAM_INFO
	.align		4
.L_222:
        /*0038*/ 	.byte	0x04, 0x17
        /*003a*/ 	.short	(.L_224 - .L_223)
.L_223:
        /*003c*/ 	.word	0x00000000
        /*0040*/ 	.short	0x0002
        /*0042*/ 	.short	0x0010
        /*0044*/ 	.byte	0x00, 0xf0, 0x11, 0x00


	//----- nvinfo : EIATTR_KPARAM_INFO
	.align		4
.L_224:
        /*0048*/ 	.byte	0x04, 0x17
        /*004a*/ 	.short	(.L_226 - .L_225)
.L_225:
        /*004c*/ 	.word	0x00000000
        /*0050*/ 	.short	0x0001
        /*0052*/ 	.short	0x0008
        /*0054*/ 	.byte	0x00, 0xf5, 0x21, 0x00


	//----- nvinfo : EIATTR_KPARAM_INFO
	.align		4
.L_226:
        /*0058*/ 	.byte	0x04, 0x17
        /*005a*/ 	.short	(.L_228 - .L_227)
.L_227:
        /*005c*/ 	.word	0x00000000
        /*0060*/ 	.short	0x0000
        /*0062*/ 	.short	0x0000
        /*0064*/ 	.byte	0x00, 0xf0, 0x21, 0x00


	//----- nvinfo : EIATTR_SPARSE_MMA_MASK
	.align		4
.L_228:
        /*0068*/ 	.byte	0x03, 0x50
        /*006a*/ 	.short	0x0000


	//----- nvinfo : EIATTR_MAXREG_COUNT
	.align		4
        /*006c*/ 	.byte	0x03, 0x1b
        /*006e*/ 	.short	0x00ff


	//----- nvinfo : EIATTR_NUM_BARRIERS
	.align		4
        /*0070*/ 	.byte	0x02, 0x4c
        /*0072*/ 	.byte	0x01
	.zero		1


	//----- nvinfo : EIATTR_MERCURY_ISA_VERSION
	.align		4
        /*0074*/ 	.byte	0x03, 0x5f
        /*0076*/ 	.short	0x0101


	//----- nvinfo : EIATTR_COOP_GROUP_MASK_REGIDS
	.align		4
        /*0078*/ 	.byte	0x04, 0x29
        /*007a*/ 	.short	(.L_230 - .L_229)


	//   ....[0]....
.L_229:
        /*007c*/ 	.word	0xffffffff


	//   ....[1]....
        /*0080*/ 	.word	0xffffffff


	//   ....[2]....
        /*0084*/ 	.word	0xffffffff


	//   ....[3]....
        /*0088*/ 	.word	0xffffffff


	//   ....[4]....
        /*008c*/ 	.word	0xffffffff


	//   ....[5]....
        /*0090*/ 	.word	0xffffffff


	//   ....[6]....
        /*0094*/ 	.word	0xffffffff


	//   ....[7]....
        /*0098*/ 	.word	0xffffffff


	//   ....[8]....
        /*009c*/ 	.word	0xffffffff


	//   ....[9]....
        /*00a0*/ 	.word	0xffffffff


	//   ....[10]....
        /*00a4*/ 	.word	0xffffffff


	//   ....[11]....
        /*00a8*/ 	.word	0xffffffff


	//   ....[12]....
        /*00ac*/ 	.word	0xffffffff


	//   ....[13]....
        /*00b0*/ 	.word	0xffffffff


	//   ....[14]....
        /*00b4*/ 	.word	0xffffffff


	//----- nvinfo : EIATTR_COOP_GROUP_INSTR_OFFSETS
	.align		4
.L_230:
        /*00b8*/ 	.byte	0x04, 0x28
        /*00ba*/ 	.short	(.L_232 - .L_231)


	//   ....[0]....
.L_231:
        /*00bc*/ 	.word	0x00000fc0


	//   ....[1]....
        /*00c0*/ 	.word	0x00001020


	//   ....[2]....
        /*00c4*/ 	.word	0x00001080


	//   ....[3]....
        /*00c8*/ 	.word	0x000010e0


	//   ....[4]....
        /*00cc*/ 	.word	0x00001140


	//   ....[5]....
        /*00d0*/ 	.word	0x000012d0


	//   ....[6]....
        /*00d4*/ 	.word	0x00001370


	//   ....[7]....
        /*00d8*/ 	.word	0x000013d0


	//   ....[8]....
        /*00dc*/ 	.word	0x00001430


	//   ....[9]....
        /*00e0*/ 	.word	0x00001490


	//   ....[10]....
        /*00e4*/ 	.word	0x00002f50


	//   ....[11]....
        /*00e8*/ 	.word	0x00002fc0


	//   ....[12]....
        /*00ec*/ 	.word	0x00003010


	//   ....[13]....
        /*00f0*/ 	.word	0x00003060


	//   ....[14]....
        /*00f4*/ 	.word	0x000030d0


	//----- nvinfo : EIATTR_VRC_CTA_INIT_COUNT
	.align		4
.L_232:
        /*00f8*/ 	.byte	0x02, 0x4a
	.zero		1
	.zero		1


	//----- nvinfo : EIATTR_EXIT_INSTR_OFFSETS
	.align		4
        /*00fc*/ 	.byte	0x04, 0x1c
        /*00fe*/ 	.short	(.L_234 - .L_233)


	//   ....[0]....
.L_233:
        /*0100*/ 	.word	0x00003200


	//   ....[1]....
        /*0104*/ 	.word	0x00003240


	//----- nvinfo : EIATTR_MAX_THREADS
	.align		4
.L_234:
        /*0108*/ 	.byte	0x04, 0x05
        /*010a*/ 	.short	(.L_236 - .L_235)
.L_235:
        /*010c*/ 	.word	0x00000100
        /*0110*/ 	.word	0x00000001
        /*0114*/ 	.word	0x00000001


	//----- nvinfo : EIATTR_CRS_STACK_SIZE
	.align		4
.L_236:
        /*0118*/ 	.byte	0x04, 0x1e
        /*011a*/ 	.short	(.L_238 - .L_237)
.L_237:
        /*011c*/ 	.word	0x00000000


	//----- nvinfo : EIATTR_CBANK_PARAM_SIZE
	.align		4
.L_238:
        /*0120*/ 	.byte	0x03, 0x19
        /*0122*/ 	.short	0x003e


	//----- nvinfo : EIATTR_PARAM_CBANK
	.align		4
        /*0124*/ 	.byte	0x04, 0x0a
        /*0126*/ 	.short	(.L_240 - .L_239)
	.align		4
.L_239:
        /*0128*/ 	.word	index@(.nv.constant0._ZN3cub18CUB_300001_SM_10006detail6reduce18DeviceReduceKernelINS2_10policy_hubIijN4cuda3std3__44plusIiEEE10Policy1000EN6thrust24THRUST_300001_SM_1000_NS6detail15normal_iteratorINSD_10device_ptrIiEEEEjS9_i17ThresholdToBinaryEEvT0_PT3_T1_NS0_13GridEvenShareISN_EET2_T4_)
        /*012c*/ 	.short	0x0380
        /*012e*/ 	.short	0x003e


	//----- nvinfo : EIATTR_SW_WAR
	.align		4
.L_240:
        /*0130*/ 	.byte	0x04, 0x36
        /*0132*/ 	.short	(.L_242 - .L_241)
.L_241:
        /*0134*/ 	.word	0x00000008
.L_242:


//--------------------- .nv.info._ZN3cub18CUB_300001_SM_10006detail6reduce28DeviceReduceSingleTileKernelINS2_10policy_hubIijN4cuda3std3__44plusIiEEE10Policy1000EN6thrust24THRUST_300001_SM_1000_NS6detail15normal_iteratorINSD_10device_ptrIiEEEEPijS9_ii17ThresholdToBinaryEEvT0_T1_T2_T3_T4_T6_ --------------------------
	.section	.nv.info._ZN3cub18CUB_300001_SM_10006detail6reduce28DeviceReduceSingleTileKernelINS2_10policy_hubIijN4cuda3std3__44plusIiEEE10Policy1000EN6thrust24THRUST_300001_SM_1000_NS6detail15normal_iteratorINSD_10device_ptrIiEEEEPijS9_ii17ThresholdToBinaryEEvT0_T1_T2_T3_T4_T6_,"",@"SHT_CUDA_INFO"
	.sectionflags	@""
	.align	4


	//----- nvinfo : EIATTR_CUDA_API_VERSION
	.align		4
        /*0000*/ 	.byte	0x04, 0x37
        /*0002*/ 	.short	(.L_244 - .L_243)
.L_243:
        /*0004*/ 	.word	0x00000082


	//----- nvinfo : EIATTR_KPARAM_INFO
	.align		4
.L_244:
        /*0008*/ 	.byte	0x04, 0x17
        /*000a*/ 	.short	(.L_246 - .L_245)
.L_245:
        /*000c*/ 	.word	0x00000000
        /*0010*/ 	.short	0x0005
        /*0012*/ 	.short	0x001c
        /*0014*/ 	.byte	0x00, 0xf0, 0x05, 0x00


	//----- nvinfo : EIATTR_KPARAM_INFO
	.align		4
.L_246:
        /*0018*/ 	.byte	0x04, 0x17
        /*001a*/ 	.short	(.L_248 - .L_247)
.L_247:
        /*001c*/ 	.word	0x00000000
        /*0020*/ 	.short	0x0004
        /*0022*/ 	.short	0x0018
        /*0024*/ 	.byte	0x00, 0xf0, 0x11, 0x00


	//----- nvinfo : EIATTR_KPARAM_INFO
	.align		4
.L_248:
        /*0028*/ 	.byte	0x04, 0x17
        /*002a*/ 	.short	(.L_250 - .L_249)
.L_249:
        /*002c*/ 	.word	0x00000000
        /*0030*/ 	.short	0x0003
        /*0032*/ 	.short	0x0014
        /*0034*/ 	.byte	0x00, 0xf0, 0x05, 0x00


	//----- nvinfo : EIATTR_KPARAM_INFO
	.align		4
.L_250:
        /*0038*/ 	.byte	0x04, 0x17
        /*003a*/ 	.short	(.L_252 - .L_251)
.L_251:
        /*003c*/ 	.word	0x00000000
        /*0040*/ 	.short	0x0002
        /*0042*/ 	.short	0x0010
        /*0044*/ 	.byte	0x00, 0xf0, 0x11, 0x00


	//----- nvinfo : EIATTR_KPARAM_INFO
	.align		4
.L_252:
        /*0048*/ 	.byte	0x04, 0x17
        /*004a*/ 	.short	(.L_254 - .L_253)
.L_253:
        /*004c*/ 	.word	0x00000000
        /*0050*/ 	.short	0x0001
        /*0052*/ 	.short	0x0008
        /*0054*/ 	.byte	0x00, 0xf5, 0x21, 0x00


	//----- nvinfo : EIATTR_KPARAM_INFO
	.align		4
.L_254:
        /*0058*/ 	.byte	0x04, 0x17
        /*005a*/ 	.short	(.L_256 - .L_255)
.L_255:
        /*005c*/ 	.word	0x00000000
        /*0060*/ 	.short	0x0000
        /*0062*/ 	.short	0x0000
        /*0064*/ 	.byte	0x00, 0xf0, 0x21, 0x00


	//----- nvinfo : EIATTR_SPARSE_MMA_MASK
	.align		4
.L_256:
        /*0068*/ 	.byte	0x03, 0x50
        /*006a*/ 	.short	0x0000


	//----- nvinfo : EIATTR_MAXREG_COUNT
	.align		4
        /*006c*/ 	.byte	0x03, 0x1b
        /*006e*/ 	.short	0x00ff


	//----- nvinfo : EIATTR_NUM_BARRIERS
	.align		4
        /*0070*/ 	.byte	0x02, 0x4c
        /*0072*/ 	.byte	0x01
	.zero		1


	//----- nvinfo : EIATTR_MERCURY_ISA_VERSION
	.align		4
        /*0074*/ 	.byte	0x03, 0x5f
        /*0076*/ 	.short	0x0101


	//----- nvinfo : EIATTR_COOP_GROUP_MASK_REGIDS
	.align		4
        /*0078*/ 	.byte	0x04, 0x29
        /*007a*/ 	.short	(.L_258 - .L_257)


	//   ....[0]....
.L_257:
        /*007c*/ 	.word	0xffffffff


	//   ....[1]....
        /*0080*/ 	.word	0xffffffff


	//   ....[2]....
        /*0084*/ 	.word	0xffffffff


	//   ....[3]....
        /*0088*/ 	.word	0xffffffff


	//   ....[4]....
        /*008c*/ 	.word	0xffffffff


	//   ....[5]....
        /*0090*/ 	.word	0xffffffff


	//   ....[6]....
        /*0094*/ 	.word	0xffffffff


	//   ....[7]....
        /*0098*/ 	.word	0xffffffff


	//   ....[8]....
        /*009c*/ 	.word	0xffffffff


	//   ....[9]....
        /*00a0*/ 	.word	0xffffffff


	//   ....[10]....
        /*00a4*/ 	.word	0xffffffff


	//   ....[11]....
        /*00a8*/ 	.word	0xffffffff


	//   ....[12]....
        /*00ac*/ 	.word	0xffffffff


	//   ....[13]....
        /*00b0*/ 	.word	0xffffffff


	//   ....[14]....
        /*00b4*/ 	.word	0xffffffff


	//----- nvinfo : EIATTR_COOP_GROUP_INSTR_OFFSETS
	.align		4
.L_258:
        /*00b8*/ 	.byte	0x04, 0x28
        /*00ba*/ 	.short	(.L_260 - .L_259)


	//   ....[0]....
.L_259:
        /*00bc*/ 	.word	0x00000cb0


	//   ....[1]....
        /*00c0*/ 	.word	0x00000d10


	//   ....[2]....
        /*00c4*/ 	.word	0x00000d60


	//   ....[3]....
        /*00c8*/ 	.word	0x00000dd0


	//   ....[4]....
        /*00cc*/ 	.word	0x00000e30


	//   ....[5]....
        /*00d0*/ 	.word	0x00000fc0


	//   ....[6]....
        /*00d4*/ 	.word	0x00001060


	//   ....[7]....
        /*00d8*/ 	.word	0x000010e0


	//   ....[8]....
        /*00dc*/ 	.word	0x00001140


	//   ....[9]....
        /*00e0*/ 	.word	0x00001180


	//   ....[10]....
        /*00e4*/ 	.word	0x00002ad0


	//   ....[11]....
        /*00e8*/ 	.word	0x00002b30


	//   ....[12]....
        /*00ec*/ 	.word	0x00002b90


	//   ....[13]....
        /*00f0*/ 	.word	0x00002bf0


	//   ....[14]....
        /*00f4*/ 	.word	0x00002c50


	//----- nvinfo : EIATTR_VRC_CTA_INIT_COUNT
	.align		4
.L_260:
        /*00f8*/ 	.byte	0x02, 0x4a
	.zero		1
	.zero		1


	//----- nvinfo : EIATTR_EXIT_INSTR_OFFSETS
	.align		4
        /*00fc*/ 	.byte	0x04, 0x1c
        /*00fe*/ 	.short	(.L_262 - .L_261)


	//   ....[0]....
.L_261:
        /*0100*/ 	.word	0x00000080


	//   ....[1]....
        /*0104*/ 	.word	0x000000c0


	//   ....[2]....
        /*0108*/ 	.word	0x00002d70


	//   ....[3]....
        /*010c*/ 	.word	0x00002dc0


	//----- nvinfo : EIATTR_MAX_THREADS
	.align		4
.L_262:
        /*0110*/ 	.byte	0x04, 0x05
        /*0112*/ 	.short	(.L_264 - .L_263)
.L_263:
        /*0114*/ 	.word	0x00000100
        /*0118*/ 	.word	0x00000001
        /*011c*/ 	.word	0x00000001


	//----- nvinfo : EIATTR_CRS_STACK_SIZE
	.align		4
.L_264:
        /*0120*/ 	.byte	0x04, 0x1e
        /*0122*/ 	.short	(.L_266 - .L_265)
.L_265:
        /*0124*/ 	.word	0x00000000


	//----- nvinfo : EIATTR_CBANK_PARAM_SIZE
	.align		4
.L_266:
        /*0128*/ 	.byte	0x03, 0x19
        /*012a*/ 	.short	0x001d


	//----- nvinfo : EIATTR_PARAM_CBANK
	.align		4
        /*012c*/ 	.byte	0x04, 0x0a
        /*012e*/ 	.short	(.L_268 - .L_267)
	.align		4
.L_267:
        /*0130*/ 	.word	index@(.nv.constant0._ZN3cub18CUB_300001_SM_10006detail6reduce28DeviceReduceSingleTileKernelINS2_10policy_hubIijN4cuda3std3__44plusIiEEE10Policy1000EN6thrust24THRUST_300001_SM_1000_NS6detail15normal_iteratorINSD_10device_ptrIiEEEEPijS9_ii17ThresholdToBinaryEEvT0_T1_T2_T3_T4_T6_)
        /*0134*/ 	.short	0x0380
        /*0136*/ 	.short	0x001d


	//----- nvinfo : EIATTR_SW_WAR
	.align		4
.L_268:
        /*0138*/ 	.byte	0x04, 0x36
        /*013a*/ 	.short	(.L_270 - .L_269)
.L_269:
        /*013c*/ 	.word	0x00000008
.L_270:


//--------------------- .nv.info._ZN3cub18CUB_300001_SM_10006detail8for_each13static_kernelINS2_12policy_hub_t12policy_500_tEmN6thrust24THRUST_300001_SM_1000_NS8cuda_cub20__uninitialized_fill7functorINS7_10device_ptrIiEEiEEEEvT0_T1_ --------------------------
	.section	.nv.info._ZN3cub18CUB_300001_SM_10006detail8for_each13static_kernelINS2_12policy_hub_t12policy_500_tEmN6thrust24THRUST_300001_SM_1000_NS8cuda_cub20__uninitialized_fill7functorINS7_10device_ptrIiEEiEEEEvT0_T1_,"",@"SHT_CUDA_INFO"
	.sectionflags	@""
	.align	4


	//----- nvinfo : EIATTR_CUDA_API_VERSION
	.align		4
        /*0000*/ 	.byte	0x04, 0x37
        /*0002*/ 	.short	(.L_272 - .L_271)
.L_271:
        /*0004*/ 	.word	0x00000082


	//----- nvinfo : EIATTR_KPARAM_INFO
	.align		4
.L_272:
        /*0008*/ 	.byte	0x04, 0x17
        /*000a*/ 	.short	(.L_274 - .L_273)
.L_273:
        /*000c*/ 	.word	0x00000000
        /*0010*/ 	.short	0x0001
        /*0012*/ 	.short	0x0008
        /*0014*/ 	.byte	0x00, 0xf0, 0x41, 0x00


	//----- nvinfo : EIATTR_KPARAM_INFO
	.align		4
.L_274:
        /*0018*/ 	.byte	0x04, 0x17
        /*001a*/ 	.short	(.L_276 - .L_275)
.L_275:
        /*001c*/ 	.word	0x00000000
        /*0020*/ 	.short	0x0000
        /*0022*/ 	.short	0x0000
        /*0024*/ 	.byte	0x00, 0xf0, 0x21, 0x00


	//----- nvinfo : EIATTR_SPARSE_MMA_MASK
	.align		4
.L_276:
        /*0028*/ 	.byte	0x03, 0x50
        /*002a*/ 	.short	0x0000


	//----- nvinfo : EIATTR_MAXREG_COUNT
	.align		4
        /*002c*/ 	.byte	0x03, 0x1b
        /*002e*/ 	.short	0x00ff


	//----- nvinfo : EIATTR_MERCURY_ISA_VERSION
	.align		4
        /*0030*/ 	.byte	0x03, 0x5f
        /*0032*/ 	.short	0x0101


	//----- nvinfo : EIATTR_VRC_CTA_INIT_COUNT
	.align		4
        /*0034*/ 	.byte	0x02, 0x4a
	.zero		1
	.zero		1


	//----- nvinfo : EIATTR_EXIT_INSTR_OFFSETS
	.align		4
        /*0038*/ 	.byte	0x04, 0x1c
        /*003a*/ 	.short	(.L_278 - .L_277)


	//   ....[0]....
.L_277:
        /*003c*/ 	.word	0x00000130


	//   ....[1]....
        /*0040*/ 	.word	0x00000230


	//   ....[2]....
        /*0044*/ 	.word	0x00000260


	//----- nvinfo : EIATTR_MAX_THREADS
	.align		4
.L_278:
        /*0048*/ 	.byte	0x04, 0x05
        /*004a*/ 	.short	(.L_280 - .L_279)
.L_279:
        /*004c*/ 	.word	0x00000100
        /*0050*/ 	.word	0x00000001
        /*0054*/ 	.word	0x00000001


	//----- nvinfo : EIATTR_CBANK_PARAM_SIZE
	.align		4
.L_280:
        /*0058*/ 	.byte	0x03, 0x19
        /*005a*/ 	.short	0x0018


	//----- nvinfo : EIATTR_PARAM_CBANK
	.align		4
        /*005c*/ 	.byte	0x04, 0x0a
        /*005e*/ 	.short	(.L_282 - .L_281)
	.align		4
.L_281:
        /*0060*/ 	.word	index@(.nv.constant0._ZN3cub18CUB_300001_SM_10006detail8for_each13static_kernelINS2_12policy_hub_t12policy_500_tEmN6thrust24THRUST_300001_SM_1000_NS8cuda_cub20__uninitialized_fill7functorINS7_10device_ptrIiEEiEEEEvT0_T1_)
        /*0064*/ 	.short	0x0380
        /*0066*/ 	.short	0x0018


	//----- nvinfo : EIATTR_SW_WAR
	.align		4
.L_282:
        /*0068*/ 	.byte	0x04, 0x36
        /*006a*/ 	.short	(.L_284 - .L_283)
.L_283:
        /*006c*/ 	.word	0x00000008
.L_284:


//--------------------- .nv.info._ZN3cub18CUB_300001_SM_10006detail11EmptyKernelIvEEvv --------------------------
	.section	.nv.info._ZN3cub18CUB_300001_SM_10006detail11EmptyKernelIvEEvv,"",@"SHT_CUDA_INFO"
	.sectionflags	@""
	.align	4


	//----- nvinfo : EIATTR_CUDA_API_VERSION
	.align		4
        /*0000*/ 	.byte	0x04, 0x37
        /*0002*/ 	.short	(.L_286 - .L_285)
.L_285:
        /*0004*/ 	.word	0x00000082


	//----- nvinfo : EIATTR_SPARSE_MMA_MASK
	.align		4
.L_286:
        /*0008*/ 	.byte	0x03, 0x50
        /*000a*/ 	.short	0x0000


	//----- nvinfo : EIATTR_MAXREG_COUNT
	.align		4
        /*000c*/ 	.byte	0x03, 0x1b
        /*000e*/ 	.short	0x00ff


	//----- nvinfo : EIATTR_MERCURY_ISA_VERSION
	.align		4
        /*0010*/ 	.byte	0x03, 0x5f
        /*0012*/ 	.short	0x0101


	//----- nvinfo : EIATTR_VRC_CTA_INIT_COUNT
	.align		4
        /*0014*/ 	.byte	0x02, 0x4a
	.zero		1
	.zero		1


	//----- nvinfo : EIATTR_EXIT_INSTR_OFFSETS
	.align		4
        /*0018*/ 	.byte	0x04, 0x1c
        /*001a*/ 	.short	(.L_288 - .L_287)


	//   ....[0]....
.L_287:
        /*001c*/ 	.word	0x00000010


	//----- nvinfo : EIATTR_SW_WAR
	.align		4
.L_288:
        /*0020*/ 	.byte	0x04, 0x36
        /*0022*/ 	.short	(.L_290 - .L_289)
.L_289:
        /*0024*/ 	.word	0x00000008
.L_290:


//--------------------- .nv.info._Z11updatescorePiS_S_ --------------------------
	.section	.nv.info._Z11updatescorePiS_S_,"",@"SHT_CUDA_INFO"
	.sectionflags	@""
	.align	4


	//----- nvinfo : EIATTR_CUDA_API_VERSION
	.align		4
        /*0000*/ 	.byte	0x04, 0x37
        /*0002*/ 	.short	(.L_292 - .L_291)
.L_291:
        /*0004*/ 	.word	0x00000082


	//----- nvinfo : EIATTR_KPARAM_INFO
	.align		4
.L_292:
        /*0008*/ 	.byte	0x04, 0x17
        /*000a*/ 	.short	(.L_294 - .L_293)
.L_293:
        /*000c*/ 	.word	0x00000000
        /*0010*/ 	.short	0x0002
        /*0012*/ 	.short	0x0010
        /*0014*/ 	.byte	0x00, 0xf5, 0x21, 0x00


	//----- nvinfo : EIATTR_KPARAM_INFO
	.align		4
.L_294:
        /*0018*/ 	.byte	0x04, 0x17
        /*001a*/ 	.short	(.L_296 - .L_295)
.L_295:
        /*001c*/ 	.word	0x00000000
        /*0020*/ 	.short	0x0001
        /*0022*/ 	.short	0x0008
        /*0024*/ 	.byte	0x00, 0xf5, 0x21, 0x00


	//----- nvinfo : EIATTR_KPARAM_INFO
	.align		4
.L_296:
        /*0028*/ 	.byte	0x04, 0x17
        /*002a*/ 	.short	(.L_298 - .L_297)
.L_297:
        /*002c*/ 	.word	0x00000000
        /*0030*/ 	.short	0x0000
        /*0032*/ 	.short	0x0000
        /*0034*/ 	.byte	0x00, 0xf5, 0x21, 0x00


	//----- nvinfo : EIATTR_SPARSE_MMA_MASK
	.align		4
.L_298:
        /*0038*/ 	.byte	0x03, 0x50
        /*003a*/ 	.short	0x0000


	//----- nvinfo : EIATTR_MAXREG_COUNT
	.align		4
        /*003c*/ 	.byte	0x03, 0x1b
        /*003e*/ 	.short	0x00ff


	//----- nvinfo : EIATTR_MERCURY_ISA_VERSION
	.align		4
        /*0040*/ 	.byte	0x03, 0x5f
        /*0042*/ 	.short	0x0101


	//----- nvinfo : EIATTR_VRC_CTA_INIT_COUNT
	.align		4
        /*0044*/ 	.byte	0x02, 0x4a
	.zero		1
	.zero		1


	//----- nvinfo : EIATTR_EXIT_INSTR_OFFSETS
	.align		4
        /*0048*/ 	.byte	0x04, 0x1c
        /*004a*/ 	.short	(.L_300 - .L_299)


	//   ....[0]....
.L_299:
        /*004c*/ 	.word	0x000000f0


	//   ....[1]....
        /*0050*/ 	.word	0x00000170


	//----- nvinfo : EIATTR_CBANK_PARAM_SIZE
	.align		4
.L_300:
        /*0054*/ 	.byte	0x03, 0x19
        /*0056*/ 	.short	0x0018


	//----- nvinfo : EIATTR_PARAM_CBANK
	.align		4
        /*0058*/ 	.byte	0x04, 0x0a
        /*005a*/ 	.short	(.L_302 - .L_301)
	.align		4
.L_301:
        /*005c*/ 	.word	index@(.nv.constant0._Z11updatescorePiS_S_)
        /*0060*/ 	.short	0x0380
        /*0062*/ 	.short	0x0018


	//----- nvinfo : EIATTR_SW_WAR
	.align		4
.L_302:
        /*0064*/ 	.byte	0x04, 0x36
        /*0066*/ 	.short	(.L_304 - .L_303)
.L_303:
        /*0068*/ 	.word	0x00000008
.L_304:


//--------------------- .nv.info._Z14target_settingPiS_S_S_ii --------------------------
	.section	.nv.info._Z14target_settingPiS_S_S_ii,"",@"SHT_CUDA_INFO"
	.sectionflags	@""
	.align	4


	//----- nvinfo : EIATTR_CUDA_API_VERSION
	.align		4
        /*0000*/ 	.byte	0x04, 0x37
        /*0002*/ 	.short	(.L_306 - .L_305)
.L_305:
        /*0004*/ 	.word	0x00000082


	//----- nvinfo : EIATTR_KPARAM_INFO
	.align		4
.L_306:
        /*0008*/ 	.byte	0x04, 0x17
        /*000a*/ 	.short	(.L_308 - .L_307)
.L_307:
        /*000c*/ 	.word	0x00000000
        /*0010*/ 	.short	0x0005
        /*0012*/ 	.short	0x0024
        /*0014*/ 	.byte	0x00, 0xf0, 0x11, 0x00


	//----- nvinfo : EIATTR_KPARAM_INFO
	.align		4
.L_308:
        /*0018*/ 	.byte	0x04, 0x17
        /*001a*/ 	.short	(.L_310 - .L_309)
.L_309:
        /*001c*/ 	.word	0x00000000
        /*0020*/ 	.short	0x0004
        /*0022*/ 	.short	0x0020
        /*0024*/ 	.byte	0x00, 0xf0, 0x11, 0x00


	//----- nvinfo : EIATTR_KPARAM_INFO
	.align		4
.L_310:
        /*0028*/ 	.byte	0x04, 0x17
        /*002a*/ 	.short	(.L_312 - .L_311)
.L_311:
        /*002c*/ 	.word	0x00000000
        /*0030*/ 	.short	0x0003
        /*0032*/ 	.short	0x0018
        /*0034*/ 	.byte	0x00, 0xf5, 0x21, 0x00


	//----- nvinfo : EIATTR_KPARAM_INFO
	.align		4
.L_312:
        /*0038*/ 	.byte	0x04, 0x17
        /*003a*/ 	.short	(.L_314 - .L_313)
.L_313:
        /*003c*/ 	.word	0x00000000
        /*0040*/ 	.short	0x0002
        /*0042*/ 	.short	0x0010
        /*0044*/ 	.byte	0x00, 0xf5, 0x21, 0x00


	//----- nvinfo : EIATTR_KPARAM_INFO
	.align		4
.L_314:
        /*0048*/ 	.byte	0x04, 0x17
        /*004a*/ 	.short	(.L_316 - .L_315)
.L_315:
        /*004c*/ 	.word	0x00000000
        /*0050*/ 	.short	0x0001
        /*0052*/ 	.short	0x0008
        /*0054*/ 	.byte	0x00, 0xf5, 0x21, 0x00


	//----- nvinfo : EIATTR_KPARAM_INFO
	.align		4
.L_316:
        /*0058*/ 	.byte	0x04, 0x17
        /*005a*/ 	.short	(.L_318 - .L_317)
.L_317:
        /*005c*/ 	.word	0x00000000
        /*0060*/ 	.short	0x0000
        /*0062*/ 	.short	0x0000
        /*0064*/ 	.byte	0x00, 0xf5, 0x21, 0x00


	//----- nvinfo : EIATTR_SPARSE_MMA_MASK
	.align		4
.L_318:
        /*0068*/ 	.byte	0x03, 0x50
        /*006a*/ 	.short	0x0000


	//----- nvinfo : EIATTR_MAXREG_COUNT
	.align		4
        /*006c*/ 	.byte	0x03, 0x1b
        /*006e*/ 	.short	0x00ff


	//----- nvinfo : EIATTR_NUM_BARRIERS
	.align		4
        /*0070*/ 	.byte	0x02, 0x4c
        /*0072*/ 	.byte	0x01
	.zero		1


	//----- nvinfo : EIATTR_MERCURY_ISA_VERSION
	.align		4
        /*0074*/ 	.byte	0x03, 0x5f
        /*0076*/ 	.short	0x0101


	//----- nvinfo : EIATTR_VRC_CTA_INIT_COUNT
	.align		4
        /*0078*/ 	.byte	0x02, 0x4a
	.zero		1
	.zero		1


	//----- nvinfo : EIATTR_EXIT_INSTR_OFFSETS
	.align		4
        /*007c*/ 	.byte	0x04, 0x1c
        /*007e*/ 	.short	(.L_320 - .L_319)


	//   ....[0]....
.L_319:
        /*0080*/ 	.word	0x00000920


	//   ....[1]....
        /*0084*/ 	.word	0x00000940


	//   ....[2]....
        /*0088*/ 	.word	0x00000980


	//----- nvinfo : EIATTR_CRS_STACK_SIZE
	.align		4
.L_320:
        /*008c*/ 	.byte	0x04, 0x1e
        /*008e*/ 	.short	(.L_322 - .L_321)
.L_321:
        /*0090*/ 	.word	0x00000000


	//----- nvinfo : EIATTR_CBANK_PARAM_SIZE
	.align		4
.L_322:
        /*0094*/ 	.byte	0x03, 0x19
        /*0096*/ 	.short	0x0028


	//----- nvinfo : EIATTR_PARAM_CBANK
	.align		4
        /*0098*/ 	.byte	0x04, 0x0a
        /*009a*/ 	.short	(.L_324 - .L_323)
	.align		4
.L_323:
        /*009c*/ 	.word	index@(.nv.constant0._Z14target_settingPiS_S_S_ii)
        /*00a0*/ 	.short	0x0380
        /*00a2*/ 	.short	0x0028


	//----- nvinfo : EIATTR_SW_WAR
	.align		4
.L_324:
        /*00a4*/ 	.byte	0x04, 0x36
        /*00a6*/ 	.short	(.L_326 - .L_325)
.L_325:
        /*00a8*/ 	.word	0x00000008
.L_326:


//--------------------- .nv.callgraph             --------------------------
	.section	.nv.callgraph,"",@"SHT_CUDA_CALLGRAPH"
	.align	4
	.sectionentsize	8
	.align		4
        /*0000*/ 	.word	0x00000000
	.align		4
        /*0004*/ 	.word	0xffffffff
	.align		4
        /*0008*/ 	.word	0x00000000
	.align		4
        /*000c*/ 	.word	0xfffffffe
	.align		4
        /*0010*/ 	.word	0x00000000
	.align		4
        /*0014*/ 	.word	0xfffffffd
	.align		4
        /*0018*/ 	.word	0x00000000
	.align		4
        /*001c*/ 	.word	0xfffffffc


//--------------------- .nv.constant4             --------------------------
	.section	.nv.constant4,"a",@progbits
	.align	8
	.align		8
.nv.constant4:
        /*0000*/ 	.dword	_ZN34_INTERNAL_4d33eeab_4_k_cu_056184f24cuda3std3__45__cpo5beginE
	.align		8
        /*0008*/ 	.dword	_ZN34_INTERNAL_4d33eeab_4_k_cu_056184f24cuda3std3__45__cpo3endE
	.align		8
        /*0010*/ 	.dword	_ZN34_INTERNAL_4d33eeab_4_k_cu_056184f24cuda3std3__45__cpo6cbeginE
	.align		8
        /*0018*/ 	.dword	_ZN34_INTERNAL_4d33eeab_4_k_cu_056184f24cuda3std3__45__cpo4cendE
	.align		8
        /*0020*/ 	.dword	_ZN34_INTERNAL_4d33eeab_4_k_cu_056184f24cuda3std3__45__cpo6rbeginE
	.align		8
        /*0028*/ 	.dword	_ZN34_INTERNAL_4d33eeab_4_k_cu_056184f24cuda3std3__45__cpo4rendE
	.align		8
        /*0030*/ 	.dword	_ZN34_INTERNAL_4d33eeab_4_k_cu_056184f24cuda3std3__45__cpo7crbeginE
	.align		8
        /*0038*/ 	.dword	_ZN34_INTERNAL_4d33eeab_4_k_cu_056184f24cuda3std3__45__cpo5crendE
	.align		8
        /*0040*/ 	.dword	_ZN34_INTERNAL_4d33eeab_4_k_cu_056184f24cuda3std3__436_GLOBAL__N__4d33eeab_4_k_cu_056184f26ignoreE
	.align		8
        /*0048*/ 	.dword	_ZN34_INTERNAL_4d33eeab_4_k_cu_056184f24cuda3std3__419piecewise_constructE
	.align		8
        /*0050*/ 	.dword	_ZN34_INTERNAL_4d33eeab_4_k_cu_056184f24cuda3std3__48in_placeE
	.align		8
        /*0058*/ 	.dword	_ZN34_INTERNAL_4d33eeab_4_k_cu_056184f24cuda3std3__420unreachable_sentinelE
	.align		8
        /*0060*/ 	.dword	_ZN34_INTERNAL_4d33eeab_4_k_cu_056184f24cuda3std3__47nulloptE
	.align		8
        /*0068*/ 	.dword	_ZN34_INTERNAL_4d33eeab_4_k_cu_056184f24cuda3std3__48unexpectE
	.align		8
        /*0070*/ 	.dword	_ZN34_INTERNAL_4d33eeab_4_k_cu_056184f24cuda3std6ranges3__45__cpo4swapE
	.align		8
        /*0078*/ 	.dword	_ZN34_INTERNAL_4d33eeab_4_k_cu_056184f24cuda3std6ranges3__45__cpo9iter_moveE
	.align		8
        /*0080*/ 	.dword	_ZN34_INTERNAL_4d33eeab_4_k_cu_056184f24cuda3std6ranges3__45__cpo5beginE
	.align		8
        /*0088*/ 	.dword	_ZN34_INTERNAL_4d33eeab_4_k_cu_056184f24cuda3std6ranges3__45__cpo3endE
	.align		8
        /*0090*/ 	.dword	_ZN34_INTERNAL_4d33eeab_4_k_cu_056184f24cuda3std6ranges3__45__cpo6cbeginE
	.align		8
        /*0098*/ 	.dword	_ZN34_INTERNAL_4d33eeab_4_k_cu_056184f24cuda3std6ranges3__45__cpo4cendE
	.align		8
        /*00a0*/ 	.dword	_ZN34_INTERNAL_4d33eeab_4_k_cu_056184f24cuda3std6ranges3__45__cpo7advanceE
	.align		8
        /*00a8*/ 	.dword	_ZN34_INTERNAL_4d33eeab_4_k_cu_056184f24cuda3std6ranges3__45__cpo9iter_swapE
	.align		8
        /*00b0*/ 	.dword	_ZN34_INTERNAL_4d33eeab_4_k_cu_056184f24cuda3std6ranges3__45__cpo4nextE
	.align		8
        /*00b8*/ 	.dword	_ZN34_INTERNAL_4d33eeab_4_k_cu_056184f24cuda3std6ranges3__45__cpo4prevE
	.align		8
        /*00c0*/ 	.dword	_ZN34_INTERNAL_4d33eeab_4_k_cu_056184f24cuda3std6ranges3__45__cpo4dataE
	.align		8
        /*00c8*/ 	.dword	_ZN34_INTERNAL_4d33eeab_4_k_cu_056184f24cuda3std6ranges3__45__cpo5cdataE
	.align		8
        /*00d0*/ 	.dword	_ZN34_INTERNAL_4d33eeab_4_k_cu_056184f24cuda3std6ranges3__45__cpo4sizeE
	.align		8
        /*00d8*/ 	.dword	_ZN34_INTERNAL_4d33eeab_4_k_cu_056184f24cuda3std6ranges3__45__cpo5ssizeE
	.align		8
        /*00e0*/ 	.dword	_ZN34_INTERNAL_4d33eeab_4_k_cu_056184f24cuda3std6ranges3__45__cpo8distanceE
	.align		8
        /*00e8*/ 	.dword	_ZN34_INTERNAL_4d33eeab_4_k_cu_056184f26thrust24THRUST_300001_SM_1000_NS8cuda_cub3parE
	.align		8
        /*00f0*/ 	.dword	_ZN34_INTERNAL_4d33eeab_4_k_cu_056184f26thrust24THRUST_300001_SM_1000_NS8cuda_cub10par_nosyncE
	.align		8
        /*00f8*/ 	.dword	_ZN34_INTERNAL_4d33eeab_4_k_cu_056184f26thrust24THRUST_300001_SM_1000_NS6system6detail10sequential3seqE
	.align		8
        /*0100*/ 	.dword	_ZN34_INTERNAL_4d33eeab_4_k_cu_056184f26thrust24THRUST_300001_SM_1000_NS12placeholders2_1E
	.align		8
        /*0108*/ 	.dword	_ZN34_INTERNAL_4d33eeab_4_k_cu_056184f26thrust24THRUST_300001_SM_1000_NS12placeholders2_2E
	.align		8
        /*0110*/ 	.dword	_ZN34_INTERNAL_4d33eeab_4_k_cu_056184f26thrust24THRUST_300001_SM_1000_NS12placeholders2_3E
	.align		8
        /*0118*/ 	.dword	_ZN34_INTERNAL_4d33eeab_4_k_cu_056184f26thrust24THRUST_300001_SM_1000_NS12placeholders2_4E
	.align		8
        /*0120*/ 	.dword	_ZN34_INTERNAL_4d33eeab_4_k_cu_056184f26thrust24THRUST_300001_SM_1000_NS12placeholders2_5E
	.align		8
        /*0128*/ 	.dword	_ZN34_INTERNAL_4d33eeab_4_k_cu_056184f26thrust24THRUST_300001_SM_1000_NS12placeholders2_6E
	.align		8
        /*0130*/ 	.dword	_ZN34_INTERNAL_4d33eeab_4_k_cu_056184f26thrust24THRUST_300001_SM_1000_NS12placeholders2_7E
	.align		8
        /*0138*/ 	.dword	_ZN34_INTERNAL_4d33eeab_4_k_cu_056184f26thrust24THRUST_300001_SM_1000_NS12placeholders2_8E
	.align		8
        /*0140*/ 	.dword	_ZN34_INTERNAL_4d33eeab_4_k_cu_056184f26thrust24THRUST_300001_SM_1000_NS12placeholders2_9E
	.align		8
        /*0148*/ 	.dword	_ZN34_INTERNAL_4d33eeab_4_k_cu_056184f26thrust24THRUST_300001_SM_1000_NS12placeholders3_10E
	.align		8
        /*0150*/ 	.dword	_ZN34_INTERNAL_4d33eeab_4_k_cu_056184f26thrust24THRUST_300001_SM_1000_NS3seqE


//--------------------- .text._ZN3cub18CUB_300001_SM_10006detail6reduce28DeviceReduceSingleTileKernelINS2_10policy_hubIiyN4cuda3std3__44plusIiEEE10Policy1000EPiSC_iS9_iiNS7_10__identityEEEvT0_T1_T2_T3_T4_T6_ --------------------------
	.section	.text._ZN3cub18CUB_300001_SM_10006detail6reduce28DeviceReduceSingleTileKernelINS2_10policy_hubIiyN4cuda3std3__44plusIiEEE10Policy1000EPiSC_iS9_iiNS7_10__identityEEEvT0_T1_T2_T3_T4_T6_,"ax",@progbits
	.align	128
        .global         _ZN3cub18CUB_300001_SM_10006detail6reduce28DeviceReduceSingleTileKernelINS2_10policy_hubIiyN4cuda3std3__44plusIiEEE10Policy1000EPiSC_iS9_iiNS7_10__identityEEEvT0_T1_T2_T3_T4_T6_
        .type           _ZN3cub18CUB_300001_SM_10006detail6reduce28DeviceReduceSingleTileKernelINS2_10policy_hubIiyN4cuda3std3__44plusIiEEE10Policy1000EPiSC_iS9_iiNS7_10__identityEEEvT0_T1_T2_T3_T4_T6_,@function
        .size           _ZN3cub18CUB_300001_SM_10006detail6reduce28DeviceReduceSingleTileKernelINS2_10policy_hubIiyN4cuda3std3__44plusIiEEE10Policy1000EPiSC_iS9_iiNS7_10__identityEEEvT0_T1_T2_T3_T4_T6_,(.L_x_247 - _ZN3cub18CUB_300001_SM_10006detail6reduce28DeviceReduceSingleTileKernelINS2_10policy_hubIiyN4cuda3std3__44plusIiEEE10Policy1000EPiSC_iS9_iiNS7_10__identityEEEvT0_T1_T2_T3_T4_T6_)
        .other          _ZN3cub18CUB_300001_SM_10006detail6reduce28DeviceReduceSingleTileKernelINS2_10policy_hubIiyN4cuda3std3__44plusIiEEE10Policy1000EPiSC_iS9_iiNS7_10__identityEEEvT0_T1_T2_T3_T4_T6_,@"STO_CUDA_ENTRY STV_DEFAULT"
_ZN3cub18CUB_300001_SM_10006detail6reduce28DeviceReduceSingleTileKernelINS2_10policy_hubIiyN4cuda3std3__44plusIiEEE10Policy1000EPiSC_iS9_iiNS7_10__identityEEEvT0_T1_T2_T3_T4_T6_:
.text._ZN3cub18CUB_300001_SM_10006detail6reduce28DeviceReduceSingleTileKernelINS2_10policy_hubIiyN4cuda3std3__44plusIiEEE10Policy1000EPiSC_iS9_iiNS7_10__identityEEEvT0_T1_T2_T3_T4_T6_:
[----:B------:R-:W-:Y:S01]  /*0000*/  LDC R1, c[0x0][0x37c] ;  /* 0x0000df00ff017b82 */ /* 0x000fe20000000800 */
[----:B------:R-:W0:Y:S01]  /*0010*/  LDCU UR4, c[0x0][0x390] ;  /* 0x00007200ff0477ac */ /* 0x000e220008000800 */
[----:B------:R-:W1:Y:S01]  /*0020*/  LDCU.64 UR6, c[0x0][0x358] ;  /* 0x00006b00ff0677ac */ /* 0x000e620008000a00 */
[----:B0-----:R-:W-:-:S05]  /*0030*/  IMAD.U32 R20, RZ, RZ, UR4 ;  /* 0x00000004ff147e24 */ /* 0x001fca000f8e00ff */
[----:B------:R-:W-:-:S13]  /*0040*/  ISETP.NE.AND P0, PT, R20, RZ, PT ;  /* 0x000000ff1400720c */ /* 0x000fda0003f05270 */
[----:B-1----:R-:W-:Y:S05]  /*0050*/  @P0 BRA `(.L_x_0) ;  /* 0x00000000001c0947 */ /* 0x002fea0003800000 */
[----:B------:R-:W0:Y:S02]  /*0060*/  S2R R0, SR_TID.X ;  /* 0x0000000000007919 */ /* 0x000e240000002100 */
[----:B0-----:R-:W-:-:S13]  /*0070*/  ISETP.NE.AND P0, PT, R0, RZ, PT ;  /* 0x000000ff0000720c */ /* 0x001fda0003f05270 */
[----:B------:R-:W-:Y:S05]  /*0080*/  @P0 EXIT ;  /* 0x000000000000094d */ /* 0x000fea0003800000 */
[----:B------:R-:W0:Y:S08]  /*0090*/  LDC R5, c[0x0][0x398] ;  /* 0x0000e600ff057b82 */ /* 0x000e300000000800 */
[----:B------:R-:W0:Y:S02]  /*00a0*/  LDC.64 R2, c[0x0][0x388] ;  /* 0x0000e200ff027b82 */ /* 0x000e240000000a00 */
[----:B0-----:R-:W-:Y:S01]  /*00b0*/  STG.E desc[UR6][R2.64], R5 ;  /* 0x0000000502007986 */ /* 0x001fe2000c101906 */
[----:B------:R-:W-:Y:S05]  /*00c0*/  EXIT ;  /* 0x000000000000794d */ /* 0x000fea0003800000 */
.L_x_0:
[----:B------:R-:W0:Y:S01]  /*00d0*/  LDCU UR4, c[0x0][0x380] ;  /* 0x00007000ff0477ac */ /* 0x000e220008000800 */
[----:B------:R-:W-:Y:S01]  /*00e0*/  BSSY.RECONVERGENT B0, `(.L_x_1) ;  /* 0x0000385000007945 */ /* 0x000fe20003800200 */
[----:B0-----:R-:W-:-:S09]  /*00f0*/  ULOP3.LUT UP0, URZ, UR4, 0xf, URZ, 0xc0, !UPT ;  /* 0x0000000f04ff7892 */ /* 0x001fd2000f80c0ff */
[----:B------:R-:W-:Y:S05]  /*0100*/  BRA.U UP0, `(.L_x_2) ;  /* 0x0000001900d87547 */ /* 0x000fea000b800000 */
[----:B------:R-:W-:-:S13]  /*0110*/  ISETP.GT.AND P0, PT, R20, 0xfff, PT ;  /* 0x00000fff1400780c */ /* 0x000fda0003f04270 */
[----:B------:R-:W-:Y:S05]  /*0120*/  @P0 BRA `(.L_x_3) ;  /* 0x0000000c008c0947 */ /* 0x000fea0003800000 */
[----:B------:R-:W0:Y:S01]  /*0130*/  S2R R9, SR_TID.X ;  /* 0x0000000000097919 */ /* 0x000e220000002100 */
[----:B------:R-:W-:Y:S01]  /*0140*/  BSSY.RECONVERGENT B1, `(.L_x_4) ;  /* 0x0000009000017945 */ /* 0x000fe20003800200 */
[----:B------:R-:W-:Y:S01]  /*0150*/  IMAD.MOV.U32 R0, RZ, RZ, RZ ;  /* 0x000000ffff007224 */ /* 0x000fe200078e00ff */
[----:B0-----:R-:W-:Y:S01]  /*0160*/  ISETP.GE.AND P0, PT, R9, R20, PT ;  /* 0x000000140900720c */ /* 0x001fe20003f06270 */
[----:B------:R-:W-:-:S12]  /*0170*/  IMAD.MOV.U32 R11, RZ, RZ, R9 ;  /* 0x000000ffff0b7224 */ /* 0x000fd800078e0009 */
[----:B------:R-:W-:Y:S05]  /*0180*/  @P0 BRA `(.L_x_5) ;  /* 0x0000000000100947 */ /* 0x000fea0003800000 */
[----:B------:R-:W0:Y:S02]  /*0190*/  LDC.64 R2, c[0x0][0x380] ;  /* 0x0000e000ff027b82 */ /* 0x000e240000000a00 */
[----:B0-----:R-:W-:-:S05]  /*01a0*/  IMAD.WIDE.U32 R2, R9, 0x4, R2 ;  /* 0x0000000409027825 */ /* 0x001fca00078e0002 */
[----:B------:R0:W5:Y:S01]  /*01b0*/  LDG.E.CONSTANT R0, desc[UR6][R2.64] ;  /* 0x0000000602007981 */ /* 0x000162000c1e9900 */
[----:B------:R-:W-:-:S07]  /*01c0*/  VIADD R11, R9, 0x100 ;  /* 0x00000100090b7836 */ /* 0x000fce0000000000 */
.L_x_5:
[----:B------:R-:W-:Y:S05]  /*01d0*/  BSYNC.RECONVERGENT B1 ;  /* 0x0000000000017941 */ /* 0x000fea0003800200 */
.L_x_4:
[----:B------:R-:W-:Y:S01]  /*01e0*/  ISETP.GE.AND P0, PT, R11, R20, PT ;  /* 0x000000140b00720c */ /* 0x000fe20003f06270 */
[----:B------:R-:W-:-:S12]  /*01f0*/  BSSY.RECONVERGENT B1, `(.L_x_6) ;  /* 0x0000066000017945 */ /* 0x000fd80003800200 */
[----:B------:R-:W-:Y:S05]  /*0200*/  @P0 BRA `(.L_x_7) ;  /* 0x0000000400900947 */ /* 0x000fea0003800000 */
[----:B0-----:R-:W-:Y:S01]  /*0210*/  LOP3.LUT R3, RZ, R11, RZ, 0x33, !PT ;  /* 0x0000000bff037212 */ /* 0x001fe200078e33ff */
[----:B------:R-:W-:Y:S04]  /*0220*/  BSSY.RECONVERGENT B2, `(.L_x_8) ;  /* 0x0000015000027945 */ /* 0x000fe80003800200 */
[----:B------:R-:W-:-:S05]  /*0230*/  IMAD.IADD R4, R3, 0x1, R20 ;  /* 0x0000000103047824 */ /* 0x000fca00078e0214 */
[C---:B------:R-:W-:Y:S02]  /*0240*/  LOP3.LUT R2, R4.reuse, 0x300, RZ, 0xc0, !PT ;  /* 0x0000030004027812 */ /* 0x040fe400078ec0ff */
[----:B------:R-:W-:Y:S02]  /*0250*/  ISETP.GE.U32.AND P1, PT, R4, 0x300, PT ;  /* 0x000003000400780c */ /* 0x000fe40003f26070 */
[----:B------:R-:W-:-:S13]  /*0260*/  ISETP.NE.AND P0, PT, R2, 0x300, PT ;  /* 0x000003000200780c */ /* 0x000fda0003f05270 */
[----:B------:R-:W-:Y:S05]  /*0270*/  @!P0 BRA `(.L_x_9) ;  /* 0x00000000003c8947 */ /* 0x000fea0003800000 */
[----:B------:R-:W0:Y:S01]  /*0280*/  LDC.64 R2, c[0x0][0x380] ;  /* 0x0000e000ff027b82 */ /* 0x000e220000000a00 */
[----:B------:R-:W-:-:S04]  /*0290*/  LEA.HI R4, R4, 0x1, RZ, 0x18 ;  /* 0x0000000104047811 */ /* 0x000fc800078fc0ff */
[----:B------:R-:W-:-:S05]  /*02a0*/  LOP3.LUT R4, R4, 0x3, RZ, 0xc0, !PT ;  /* 0x0000000304047812 */ /* 0x000fca00078ec0ff */
[----:B------:R-:W-:Y:S02]  /*02b0*/  IMAD.MOV R4, RZ, RZ, -R4 ;  /* 0x000000ffff047224 */ /* 0x000fe400078e0a04 */
[----:B0-----:R-:W-:-:S04]  /*02c0*/  IMAD.WIDE.U32 R2, R11, 0x4, R2 ;  /* 0x000000040b027825 */ /* 0x001fc800078e0002 */
[----:B------:R-:W-:-:S07]  /*02d0*/  IMAD.MOV.U32 R5, RZ, RZ, R3 ;  /* 0x000000ffff057224 */ /* 0x000fce00078e0003 */
.L_x_10:
[----:B------:R-:W-:-:S06]  /*02e0*/  IMAD.MOV.U32 R3, RZ, RZ, R5 ;  /* 0x000000ffff037224 */ /* 0x000fcc00078e0005 */
[----:B------:R0:W2:Y:S01]  /*02f0*/  LDG.E.CONSTANT R3, desc[UR6][R2.64] ;  /* 0x0000000602037981 */ /* 0x0000a2000c1e9900 */
[----:B------:R-:W-:Y:S02]  /*0300*/  VIADD R4, R4, 0x1 ;  /* 0x0000000104047836 */ /* 0x000fe40000000000 */
[----:B------:R-:W-:-:S03]  /*0310*/  VIADD R11, R11, 0x100 ;  /* 0x000001000b0b7836 */ /* 0x000fc60000000000 */
[----:B------:R-:W-:Y:S02]  /*0320*/  ISETP.NE.AND P0, PT, R4, RZ, PT ;  /* 0x000000ff0400720c */ /* 0x000fe40003f05270 */
[----:B0-----:R-:W-:-:S05]  /*0330*/  IADD3 R2, P2, PT, R2, 0x400, RZ ;  /* 0x0000040002027810 */ /* 0x001fca0007f5e0ff */
[----:B------:R-:W-:Y:S02]  /*0340*/  IMAD.X R5, RZ, RZ, R5, P2 ;  /* 0x000000ffff057224 */ /* 0x000fe400010e0605 */
[----:B--2--5:R-:W-:-:S04]  /*0350*/  IMAD.IADD R0, R3, 0x1, R0 ;  /* 0x0000000103007824 */ /* 0x024fc800078e0200 */
[----:B------:R-:W-:Y:S05]  /*0360*/  @P0 BRA `(.L_x_10) ;  /* 0xfffffffc00dc0947 */ /* 0x000fea000383ffff */
.L_x_9:
[----:B------:R-:W-:Y:S05]  /*0370*/  BSYNC.RECONVERGENT B2 ;  /* 0x0000000000027941 */ /* 0x000fea0003800200 */
.L_x_8:
[----:B------:R-:W-:Y:S05]  /*0380*/  @!P1 BRA `(.L_x_7) ;  /* 0x0000000400309947 */ /* 0x000fea0003800000 */
[----:B------:R-:W-:Y:S01]  /*0390*/  IMAD.IADD R2, R20, 0x1, -R11 ;  /* 0x0000000114027824 */ /* 0x000fe200078e0a0b */
[----:B------:R-:W-:Y:S01]  /*03a0*/  BSSY.RECONVERGENT B2, `(.L_x_11) ;  /* 0x0000029000027945 */ /* 0x000fe20003800200 */
[----:B------:R-:W-:-:S03]  /*03b0*/  PLOP3.LUT P0, PT, PT, PT, PT, 0x80, 0x8 ;  /* 0x000000000008781c */ /* 0x000fc60003f0f070 */
[----:B------:R-:W-:-:S13]  /*03c0*/  ISETP.GT.AND P1, PT, R2, 0xc00, PT ;  /* 0x00000c000200780c */ /* 0x000fda0003f24270 */
[----:B------:R-:W-:Y:S05]  /*03d0*/  @!P1 BRA `(.L_x_12) ;  /* 0x0000000000949947 */ /* 0x000fea0003800000 */
[----:B------:R-:W-:Y:S01]  /*03e0*/  PLOP3.LUT P0, PT, PT, PT, PT, 0x8, 0x80 ;  /* 0x000000000080781c */ /* 0x000fe20003f0e170 */
[----:B------:R-:W-:-:S12]  /*03f0*/  VIADD R8, R20, 0xfffff400 ;  /* 0xfffff40014087836 */ /* 0x000fd80000000000 */
.L_x_13:
[----:B------:R-:W0:Y:S01]  /*0400*/  LDC.64 R4, c[0x0][0x380] ;  /* 0x0000e000ff047b82 */ /* 0x000e220000000a00 */
[C---:B------:R-:W-:Y:S02]  /*0410*/  VIADD R7, R11.reuse, 0x400 ;  /* 0x000004000b077836 */ /* 0x040fe40000000000 */
[C---:B------:R-:W-:Y:S02]  /*0420*/  VIADD R3, R11.reuse, 0x800 ;  /* 0x000008000b037836 */ /* 0x040fe40000000000 */
[----:B0-----:R-:W-:-:S05]  /*0430*/  IMAD.WIDE R22, R11, 0x4, R4 ;  /* 0x000000040b167825 */ /* 0x001fca00078e0204 */
[----:B------:R-:W2:Y:S01]  /*0440*/  LDG.E.CONSTANT R13, desc[UR6][R22.64] ;  /* 0x00000006160d7981 */ /* 0x000ea2000c1e9900 */
[----:B------:R-:W-:-:S03]  /*0450*/  IMAD.WIDE R6, R7, 0x4, R4 ;  /* 0x0000000407067825 */ /* 0x000fc600078e0204 */
[----:B------:R-:W2:Y:S04]  /*0460*/  LDG.E.CONSTANT R10, desc[UR6][R22.64+0x400] ;  /* 0x00040006160a7981 */ /* 0x000ea8000c1e9900 */
[----:B------:R-:W3:Y:S04]  /*0470*/  LDG.E.CONSTANT R12, desc[UR6][R22.64+0x800] ;  /* 0x00080006160c7981 */ /* 0x000ee8000c1e9900 */
[----:B------:R-:W3:Y:S01]  /*0480*/  LDG.E.CONSTANT R19, desc[UR6][R22.64+0xc00] ;  /* 0x000c000616137981 */ /* 0x000ee2000c1e9900 */
[----:B------:R-:W-:-:S03]  /*0490*/  IMAD.WIDE R2, R3, 0x4, R4 ;  /* 0x0000000403027825 */ /* 0x000fc600078e0204 */
[----:B------:R-:W4:Y:S04]  /*04a0*/  LDG.E.CONSTANT R16, desc[UR6][R6.64] ;  /* 0x0000000606107981 */ /* 0x000f28000c1e9900 */
[----:B------:R-:W4:Y:S01]  /*04b0*/  LDG.E.CONSTANT R15, desc[UR6][R6.64+0x400] ;  /* 0x00040006060f7981 */ /* 0x000f22000c1e9900 */
[----:B------:R-:W-:-:S03]  /*04c0*/  VIADD R25, R11, 0xc00 ;  /* 0x00000c000b197836 */ /* 0x000fc60000000000 */
[----:B------:R-:W4:Y:S04]  /*04d0*/  LDG.E.CONSTANT R14, desc[UR6][R6.64+0x800] ;  /* 0x00080006060e7981 */ /* 0x000f28000c1e9900 */
[----:B------:R-:W4:Y:S01]  /*04e0*/  LDG.E.CONSTANT R21, desc[UR6][R6.64+0xc00] ;  /* 0x000c000606157981 */ /* 0x000f22000c1e9900 */
[----:B------:R-:W-:-:S03]  /*04f0*/  IMAD.WIDE R4, R25, 0x4, R4 ;  /* 0x0000000419047825 */ /* 0x000fc600078e0204 */
[----:B------:R-:W4:Y:S04]  /*0500*/  LDG.E.CONSTANT R18, desc[UR6][R2.64] ;  /* 0x0000000602127981 */ /* 0x000f28000c1e9900 */
[----:B------:R-:W4:Y:S04]  /*0510*/  LDG.E.CONSTANT R17, desc[UR6][R2.64+0x400] ;  /* 0x0004000602117981 */ /* 0x000f28000c1e9900 */
[----:B------:R-:W4:Y:S04]  /*0520*/  LDG.E.CONSTANT R23, desc[UR6][R2.64+0x800] ;  /* 0x0008000602177981 */ /* 0x000f28000c1e9900 */
[----:B------:R-:W4:Y:S04]  /*0530*/  LDG.E.CONSTANT R24, desc[UR6][R2.64+0xc00] ;  /* 0x000c000602187981 */ /* 0x000f28000c1e9900 */
[----:B------:R-:W4:Y:S04]  /*0540*/  LDG.E.CONSTANT R25, desc[UR6][R4.64] ;  /* 0x0000000604197981 */ /* 0x000f28000c1e9900 */
[----:B------:R-:W4:Y:S04]  /*0550*/  LDG.E.CONSTANT R26, desc[UR6][R4.64+0x400] ;  /* 0x00040006041a7981 */ /* 0x000f28000c1e9900 */
[----:B------:R-:W4:Y:S04]  /*0560*/  LDG.E.CONSTANT R22, desc[UR6][R4.64+0x800] ;  /* 0x0008000604167981 */ /* 0x000f28000c1e9900 */
[----:B------:R-:W4:Y:S01]  /*0570*/  LDG.E.CONSTANT R27, desc[UR6][R4.64+0xc00] ;  /* 0x000c0006041b7981 */ /* 0x000f22000c1e9900 */
[----:B------:R-:W-:-:S05]  /*0580*/  VIADD R11, R11, 0x1000 ;  /* 0x000010000b0b7836 */ /* 0x000fca0000000000 */
[----:B------:R-:W-:Y:S02]  /*0590*/  ISETP.GE.AND P1, PT, R11, R8, PT ;  /* 0x000000080b00720c */ /* 0x000fe40003f26270 */
[----:B--2--5:R-:W-:-:S04]  /*05a0*/  IADD3 R10, PT, PT, R10, R13, R0 ;  /* 0x0000000d0a0a7210 */ /* 0x024fc80007ffe000 */
[----:B---3--:R-:W-:-:S04]  /*05b0*/  IADD3 R10, PT, PT, R19, R12, R10 ;  /* 0x0000000c130a7210 */ /* 0x008fc80007ffe00a */
[----:B----4-:R-:W-:-:S04]  /*05c0*/  IADD3 R10, PT, PT, R15, R16, R10 ;  /* 0x000000100f0a7210 */ /* 0x010fc80007ffe00a */
[----:B------:R-:W-:-:S04]  /*05d0*/  IADD3 R10, PT, PT, R21, R14, R10 ;  /* 0x0000000e150a7210 */ /* 0x000fc80007ffe00a */
[----:B------:R-:W-:-:S04]  /*05e0*/  IADD3 R10, PT, PT, R17, R18, R10 ;  /* 0x00000012110a7210 */ /* 0x000fc80007ffe00a */
[----:B------:R-:W-:-:S04]  /*05f0*/  IADD3 R10, PT, PT, R24, R23, R10 ;  /* 0x00000017180a7210 */ /* 0x000fc80007ffe00a */
[----:B------:R-:W-:-:S04]  /*0600*/  IADD3 R25, PT, PT, R26, R25, R10 ;  /* 0x000000191a197210 */ /* 0x000fc80007ffe00a */
[----:B------:R-:W-:Y:S01]  /*0610*/  IADD3 R0, PT, PT, R27, R22, R25 ;  /* 0x000000161b007210 */ /* 0x000fe20007ffe019 */
[----:B------:R-:W-:Y:S06]  /*0620*/  @!P1 BRA `(.L_x_13) ;  /* 0xfffffffc00749947 */ /* 0x000fec000383ffff */
.L_x_12:
[----:B------:R-:W-:Y:S05]  /*0630*/  BSYNC.RECONVERGENT B2 ;  /* 0x0000000000027941 */ /* 0x000fea0003800200 */
.L_x_11:
[----:B------:R-:W-:Y:S01]  /*0640*/  IMAD.IADD R2, R20, 0x1, -R11 ;  /* 0x0000000114027824 */ /* 0x000fe200078e0a0b */
[----:B------:R-:W-:Y:S04]  /*0650*/  BSSY.RECONVERGENT B2, `(.L_x_14) ;  /* 0x0000015000027945 */ /* 0x000fe80003800200 */
[----:B------:R-:W-:-:S13]  /*0660*/  ISETP.GT.AND P1, PT, R2, 0x400, PT ;  /* 0x000004000200780c */ /* 0x000fda0003f24270 */
[----:B------:R-:W-:Y:S05]  /*0670*/  @!P1 BRA `(.L_x_15) ;  /* 0x0000000000489947 */ /* 0x000fea0003800000 */
[----:B------:R-:W0:Y:S01]  /*0680*/  LDC.64 R4, c[0x0][0x380] ;  /* 0x0000e000ff047b82 */ /* 0x000e220000000a00 */
[C---:B------:R-:W-:Y:S02]  /*0690*/  VIADD R13, R11.reuse, 0x400 ;  /* 0x000004000b0d7836 */ /* 0x040fe40000000000 */
[----:B0-----:R-:W-:-:S05]  /*06a0*/  IMAD.WIDE R2, R11, 0x4, R4 ;  /* 0x000000040b027825 */ /* 0x001fca00078e0204 */
[----:B------:R-:W2:Y:S01]  /*06b0*/  LDG.E.CONSTANT R7, desc[UR6][R2.64] ;  /* 0x0000000602077981 */ /* 0x000ea2000c1e9900 */
[----:B------:R-:W-:-:S03]  /*06c0*/  IMAD.WIDE R4, R13, 0x4, R4 ;  /* 0x000000040d047825 */ /* 0x000fc600078e0204 */
[----:B------:R-:W2:Y:S04]  /*06d0*/  LDG.E.CONSTANT R6, desc[UR6][R2.64+0x400] ;  /* 0x0004000602067981 */ /* 0x000ea8000c1e9900 */
[----:B------:R-:W3:Y:S04]  /*06e0*/  LDG.E.CONSTANT R13, desc[UR6][R2.64+0x800] ;  /* 0x00080006020d7981 */ /* 0x000ee8000c1e9900 */
[----:B------:R-:W3:Y:S04]  /*06f0*/  LDG.E.CONSTANT R8, desc[UR6][R2.64+0xc00] ;  /* 0x000c000602087981 */ /* 0x000ee8000c1e9900 */
[----:B------:R-:W4:Y:S04]  /*0700*/  LDG.E.CONSTANT R15, desc[UR6][R4.64] ;  /* 0x00000006040f7981 */ /* 0x000f28000c1e9900 */
[----:B------:R-:W4:Y:S04]  /*0710*/  LDG.E.CONSTANT R10, desc[UR6][R4.64+0x400] ;  /* 0x00040006040a7981 */ /* 0x000f28000c1e9900 */
[----:B------:R-:W4:Y:S04]  /*0720*/  LDG.E.CONSTANT R17, desc[UR6][R4.64+0x800] ;  /* 0x0008000604117981 */ /* 0x000f28000c1e9900 */
[----:B------:R-:W4:Y:S01]  /*0730*/  LDG.E.CONSTANT R12, desc[UR6][R4.64+0xc00] ;  /* 0x000c0006040c7981 */ /* 0x000f22000c1e9900 */
[----:B------:R-:W-:Y:S01]  /*0740*/  PLOP3.LUT P0, PT, PT, PT, PT, 0x8, 0x80 ;  /* 0x000000000080781c */ /* 0x000fe20003f0e170 */
[----:B------:R-:W-:Y:S01]  /*0750*/  VIADD R11, R11, 0x800 ;  /* 0x000008000b0b7836 */ /* 0x000fe20000000000 */
[----:B--2--5:R-:W-:-:S04]  /*0760*/  IADD3 R6, PT, PT, R6, R7, R0 ;  /* 0x0000000706067210 */ /* 0x024fc80007ffe000 */
[----:B---3--:R-:W-:-:S04]  /*0770*/  IADD3 R6, PT, PT, R8, R13, R6 ;  /* 0x0000000d08067210 */ /* 0x008fc80007ffe006 */
[----:B----4-:R-:W-:-:S04]  /*0780*/  IADD3 R6, PT, PT, R10, R15, R6 ;  /* 0x0000000f0a067210 */ /* 0x010fc80007ffe006 */
[----:B------:R-:W-:-:S07]  /*0790*/  IADD3 R0, PT, PT, R12, R17, R6 ;  /* 0x000000110c007210 */ /* 0x000fce0007ffe006 */
.L_x_15:
[----:B------:R-:W-:Y:S05]  /*07a0*/  BSYNC.RECONVERGENT B2 ;  /* 0x0000000000027941 */ /* 0x000fea0003800200 */
.L_x_14:
[----:B------:R-:W-:-:S13]  /*07b0*/  ISETP.LT.OR P0, PT, R11, R20, P0 ;  /* 0x000000140b00720c */ /* 0x000fda0000701670 */
[----:B------:R-:W-:Y:S05]  /*07c0*/  @!P0 BRA `(.L_x_7) ;  /* 0x0000000000208947 */ /* 0x000fea0003800000 */
[----:B------:R-:W0:Y:S02]  /*07d0*/  LDC.64 R2, c[0x0][0x380] ;  /* 0x0000e000ff027b82 */ /* 0x000e240000000a00 */
[----:B0-----:R-:W-:-:S05]  /*07e0*/  IMAD.WIDE R2, R11, 0x4, R2 ;  /* 0x000000040b027825 */ /* 0x001fca00078e0202 */
[----:B------:R-:W2:Y:S04]  /*07f0*/  LDG.E.CONSTANT R5, desc[UR6][R2.64] ;  /* 0x0000000602057981 */ /* 0x000ea8000c1e9900 */
[----:B------:R-:W2:Y:S04]  /*0800*/  LDG.E.CONSTANT R4, desc[UR6][R2.64+0x400] ;  /* 0x0004000602047981 */ /* 0x000ea8000c1e9900 */
[----:B------:R-:W3:Y:S04]  /*0810*/  LDG.E.CONSTANT R7, desc[UR6][R2.64+0x800] ;  /* 0x0008000602077981 */ /* 0x000ee8000c1e9900 */
[----:B------:R-:W3:Y:S01]  /*0820*/  LDG.E.CONSTANT R6, desc[UR6][R2.64+0xc00] ;  /* 0x000c000602067981 */ /* 0x000ee2000c1e9900 */
[----:B--2--5:R-:W-:-:S04]  /*0830*/  IADD3 R0, PT, PT, R4, R5, R0 ;  /* 0x0000000504007210 */ /* 0x024fc80007ffe000 */
[----:B---3--:R-:W-:-:S07]  /*0840*/  IADD3 R0, PT, PT, R6, R7, R0 ;  /* 0x0000000706007210 */ /* 0x008fce0007ffe000 */
.L_x_7:
[----:B------:R-:W-:Y:S05]  /*0850*/  BSYNC.RECONVERGENT B1 ;  /* 0x0000000000017941 */ /* 0x000fea0003800200 */
.L_x_6:
[----:B------:R-:W-:-:S13]  /*0860*/  ISETP.GE.AND P0, PT, R20, 0x100, PT ;  /* 0x000001001400780c */ /* 0x000fda0003f06270 */
[----:B------:R-:W-:Y:S05]  /*0870*/  @!P0 BRA `(.L_x_16) ;  /* 0x0000000000ac8947 */ /* 0x000fea0003800000 */
[----:B------:R-:W1:Y:S01]  /*0880*/  S2R R6, SR_LANEID ;  /* 0x0000000000067919 */ /* 0x000e620000000000 */
[----:B0----5:R-:W0:Y:S01]  /*0890*/  SHFL.DOWN PT, R2, R0, 0x1, 0x1f ;  /* 0x08201f0000027f89 */ /* 0x021e2200000e0000 */
[C---:B-1----:R-:W-:Y:S02]  /*08a0*/  ISETP.GT.AND P0, PT, R6.reuse, 0x1e, PT ;  /* 0x0000001e0600780c */ /* 0x042fe40003f04270 */
[----:B------:R-:W-:Y:S02]  /*08b0*/  ISETP.NE.AND P1, PT, R6, RZ, PT ;  /* 0x000000ff0600720c */ /* 0x000fe40003f25270 */
[----:B0-----:R-:W-:Y:S02]  /*08c0*/  SEL R3, R2, RZ, !P0 ;  /* 0x000000ff02037207 */ /* 0x001fe40004000000 */
[----:B------:R-:W-:-:S03]  /*08d0*/  ISETP.GT.AND P0, PT, R6, 0x1d, PT ;  /* 0x0000001d0600780c */ /* 0x000fc60003f04270 */
[----:B------:R-:W-:-:S05]  /*08e0*/  IMAD.IADD R3, R3, 0x1, R0 ;  /* 0x0000000103037824 */ /* 0x000fca00078e0200 */
[----:B------:R-:W0:Y:S01]  /*08f0*/  SHFL.DOWN PT, R2, R3, 0x2, 0x1f ;  /* 0x08401f0003027f89 */ /* 0x000e2200000e0000 */
[----:B------:R-:W1:Y:S01]  /*0900*/  @!P1 S2R R7, SR_CgaCtaId ;  /* 0x0000000000079919 */ /* 0x000e620000008800 */
[----:B0-----:R-:W-:Y:S02]  /*0910*/  SEL R2, R2, RZ, !P0 ;  /* 0x000000ff02027207 */ /* 0x001fe40004000000 */
[----:B------:R-:W-:-:S03]  /*0920*/  ISETP.GT.AND P0, PT, R6, 0x1b, PT ;  /* 0x0000001b0600780c */ /* 0x000fc60003f04270 */
[----:B------:R-:W-:-:S05]  /*0930*/  IMAD.IADD R2, R3, 0x1, R2 ;  /* 0x0000000103027824 */ /* 0x000fca00078e0202 */
[----:B------:R-:W0:Y:S02]  /*0940*/  SHFL.DOWN PT, R4, R2, 0x4, 0x1f ;  /* 0x08801f0002047f89 */ /* 0x000e2400000e0000 */
[----:B0-----:R-:W-:Y:S02]  /*0950*/  SEL R5, R4, RZ, !P0 ;  /* 0x000000ff04057207 */ /* 0x001fe40004000000 */
[----:B------:R-:W-:Y:S02]  /*0960*/  ISETP.GT.AND P0, PT, R6, 0x17, PT ;  /* 0x000000170600780c */ /* 0x000fe40003f04270 */
[----:B------:R-:W-:Y:S01]  /*0970*/  @!P1 MOV R4, 0x400 ;  /* 0x0000040000049802 */ /* 0x000fe20000000f00 */
[----:B------:R-:W-:Y:S01]  /*0980*/  IMAD.IADD R5, R2, 0x1, R5 ;  /* 0x0000000102057824 */ /* 0x000fe200078e0205 */
[----:B------:R-:W-:Y:S02]  /*0990*/  @!P1 SHF.R.U32.HI R2, RZ, 0x3, R9 ;  /* 0x00000003ff029819 */ /* 0x000fe40000011609 */
[----:B-1----:R-:W-:-:S02]  /*09a0*/  @!P1 LEA R7, R7, R4, 0x18 ;  /* 0x0000000407079211 */ /* 0x002fc400078ec0ff */
[----:B------:R-:W0:Y:S01]  /*09b0*/  SHFL.DOWN PT, R0, R5, 0x8, 0x1f ;  /* 0x09001f0005007f89 */ /* 0x000e2200000e0000 */
[----:B------:R-:W-:-:S05]  /*09c0*/  @!P1 LOP3.LUT R2, R2, 0x7c, RZ, 0xc0, !PT ;  /* 0x0000007c02029812 */ /* 0x000fca00078ec0ff */
[----:B------:R-:W-:Y:S01]  /*09d0*/  @!P1 IMAD.IADD R2, R2, 0x1, R7 ;  /* 0x0000000102029824 */ /* 0x000fe200078e0207 */
[----:B0-----:R-:W-:Y:S02]  /*09e0*/  SEL R0, R0, RZ, !P0 ;  /* 0x000000ff00007207 */ /* 0x001fe40004000000 */
[----:B------:R-:W-:-:S03]  /*09f0*/  ISETP.GT.AND P0, PT, R6, 0xf, PT ;  /* 0x0000000f0600780c */ /* 0x000fc60003f04270 */
[----:B------:R-:W-:-:S05]  /*0a00*/  IMAD.IADD R0, R5, 0x1, R0 ;  /* 0x0000000105007824 */ /* 0x000fca00078e0200 */
[----:B------:R-:W0:Y:S02]  /*0a10*/  SHFL.DOWN PT, R3, R0, 0x10, 0x1f ;  /* 0x0a001f0000037f89 */ /* 0x000e2400000e0000 */
[----:B0-----:R-:W-:Y:S02]  /*0a20*/  SEL R3, R3, RZ, !P0 ;  /* 0x000000ff03037207 */ /* 0x001fe40004000000 */
[----:B------:R-:W-:-:S03]  /*0a30*/  ISETP.NE.AND P0, PT, R9, RZ, PT ;  /* 0x000000ff0900720c */ /* 0x000fc60003f05270 */
[----:B------:R-:W-:-:S05]  /*0a40*/  IMAD.IADD R3, R0, 0x1, R3 ;  /* 0x0000000100037824 */ /* 0x000fca00078e0203 */
[----:B------:R0:W-:Y:S01]  /*0a50*/  @!P1 STS [R2+0x8], R3 ;  /* 0x0000080302009388 */ /* 0x0001e20000000800 */
[----:B------:R-:W-:Y:S06]  /*0a60*/  BAR.SYNC.DEFER_BLOCKING 0x0 ;  /* 0x0000000000007b1d */ /* 0x000fec0000010000 */
[----:B------:R-:W-:Y:S05]  /*0a70*/  @P0 BRA `(.L_x_17) ;  /* 0x0000002c00ac0947 */ /* 0x000fea0003800000 */
[----:B------:R-:W1:Y:S01]  /*0a80*/  S2UR UR5, SR_CgaCtaId ;  /* 0x00000000000579c3 */ /* 0x000e620000008800 */
[----:B------:R-:W-:Y:S02]  /*0a90*/  UMOV UR4, 0x400 ;  /* 0x0000040000047882 */ /* 0x000fe40000000000 */
[----:B-1----:R-:W-:-:S09]  /*0aa0*/  ULEA UR4, UR5, UR4, 0x18 ;  /* 0x0000000405047291 */ /* 0x002fd2000f8ec0ff */
[----:B------:R-:W-:Y:S04]  /*0ab0*/  LDS R0, [UR4+0xc] ;  /* 0x00000c04ff007984 */ /* 0x000fe80008000800 */
[----:B------:R-:W1:Y:S04]  /*0ac0*/  LDS.128 R4, [UR4+0x10] ;  /* 0x00001004ff047984 */ /* 0x000e680008000c00 */
[----:B------:R-:W2:Y:S01]  /*0ad0*/  LDS.64 R8, [UR4+0x20] ;  /* 0x00002004ff087984 */ /* 0x000ea20008000a00 */
[----:B-1----:R-:W-:-:S04]  /*0ae0*/  IADD3 R0, PT, PT, R4, R0, R3 ;  /* 0x0000000004007210 */ /* 0x002fc80007ffe003 */
[----:B------:R-:W-:-:S04]  /*0af0*/  IADD3 R0, PT, PT, R6, R0, R5 ;  /* 0x0000000006007210 */ /* 0x000fc80007ffe005 */
[----:B--2---:R-:W-:-:S05]  /*0b00*/  IADD3 R0, PT, PT, R8, R0, R7 ;  /* 0x0000000008007210 */ /* 0x004fca0007ffe007 */
[----:B0-----:R-:W-:Y:S01]  /*0b10*/  IMAD.IADD R3, R0, 0x1, R9 ;  /* 0x0000000100037824 */ /* 0x001fe200078e0209 */
[----:B------:R-:W-:Y:S06]  /*0b20*/  BRA `(.L_x_17) ;  /* 0x0000002c00807947 */ /* 0x000fec0003800000 */
.L_x_16:
[----:B0-----:R-:W-:Y:S01]  /*0b30*/  LOP3.LUT R2, R9, 0x3e0, RZ, 0xc0, !PT ;  /* 0x000003e009027812 */ /* 0x001fe200078ec0ff */
[----:B------:R-:W0:Y:S03]  /*0b40*/  S2R R8, SR_LANEID ;  /* 0x0000000000087919 */ /* 0x000e260000000000 */
[----:B------:R-:W-:Y:S01]  /*0b50*/  LOP3.LUT R5, RZ, R2, RZ, 0x33, !PT ;  /* 0x00000002ff057212 */ /* 0x000fe200078e33ff */
[----:B------:R-:W-:-:S04]  /*0b60*/  VIADD R3, R2, 0x20 ;  /* 0x0000002002037836 */ /* 0x000fc80000000000 */
[----:B------:R-:W-:Y:S01]  /*0b70*/  IMAD.IADD R5, R5, 0x1, R20 ;  /* 0x0000000105057824 */ /* 0x000fe200078e0214 */
[----:B------:R-:W-:-:S04]  /*0b80*/  ISETP.GT.AND P0, PT, R3, R20, PT ;  /* 0x000000140300720c */ /* 0x000fc80003f04270 */
[----:B------:R-:W-:-:S05]  /*0b90*/  SEL R5, R5, 0x1f, P0 ;  /* 0x0000001f05057807 */ /* 0x000fca0000000000 */
[----:B-----5:R-:W1:Y:S01]  /*0ba0*/  SHFL.DOWN PT, R2, R0, 0x1, R5 ;  /* 0x0820000000027989 */ /* 0x020e6200000e0005 */
[CC--:B0-----:R-:W-:Y:S01]  /*0bb0*/  ISETP.GE.AND P0, PT, R8.reuse, R5.reuse, PT ;  /* 0x000000050800720c */ /* 0x0c1fe20003f06270 */
[C---:B------:R-:W-:Y:S01]  /*0bc0*/  VIADD R4, R8.reuse, 0x2 ;  /* 0x0000000208047836 */ /* 0x040fe20000000000 */
[C---:B------:R-:W-:Y:S01]  /*0bd0*/  ISETP.NE.AND P1, PT, R8.reuse, RZ, PT ;  /* 0x000000ff0800720c */ /* 0x040fe20003f25270 */
[----:B------:R-:W-:Y:S01]  /*0be0*/  VIADD R6, R8, 0x4 ;  /* 0x0000000408067836 */ /* 0x000fe20000000000 */
[----:B-1----:R-:W-:Y:S02]  /*0bf0*/  SEL R3, R2, RZ, !P0 ;  /* 0x000000ff02037207 */ /* 0x002fe40004000000 */
[----:B------:R-:W-:-:S03]  /*0c00*/  ISETP.GT.AND P0, PT, R4, R5, PT ;  /* 0x000000050400720c */ /* 0x000fc60003f04270 */
[----:B------:R-:W-:-:S06]  /*0c10*/  IMAD.IADD R2, R3, 0x1, R0 ;  /* 0x0000000103027824 */ /* 0x000fcc00078e0200 */
[----:B------:R-:W0:Y:S01]  /*0c20*/  @!P1 S2R R10, SR_CgaCtaId ;  /* 0x00000000000a9919 */ /* 0x000e220000008800 */
[----:B------:R-:W-:Y:S01]  /*0c30*/  @!P1 MOV R7, 0x400 ;  /* 0x0000040000079802 */ /* 0x000fe20000000f00 */
[----:B------:R-:W1:Y:S02]  /*0c40*/  SHFL.DOWN PT, R3, R2, 0x2, R5 ;  /* 0x0840000002037989 */ /* 0x000e6400000e0005 */
[----:B-1----:R-:W-:Y:S02]  /*0c50*/  SEL R3, R3, RZ, !P0 ;  /* 0x000000ff03037207 */ /* 0x002fe40004000000 */
[----:B------:R-:W-:Y:S02]  /*0c60*/  ISETP.GT.AND P0, PT, R6, R5, PT ;  /* 0x000000050600720c */ /* 0x000fe40003f04270 */
[----:B------:R-:W-:Y:S01]  /*0c70*/  @!P1 SHF.R.U32.HI R6, RZ, 0x3, R9 ;  /* 0x00000003ff069819 */ /* 0x000fe20000011609 */
[----:B------:R-:W-:Y:S01]  /*0c80*/  IMAD.IADD R4, R2, 0x1, R3 ;  /* 0x0000000102047824 */ /* 0x000fe200078e0203 */
[----:B0-----:R-:W-:Y:S01]  /*0c90*/  @!P1 LEA R7, R10, R7, 0x18 ;  /* 0x000000070a079211 */ /* 0x001fe200078ec0ff */
[----:B------:R-:W-:Y:S01]  /*0ca0*/  VIADD R2, R8, 0x8 ;  /* 0x0000000808027836 */ /* 0x000fe20000000000 */
[----:B------:R-:W-:-:S02]  /*0cb0*/  @!P1 LOP3.LUT R6, R6, 0x7c, RZ, 0xc0, !PT ;  /* 0x0000007c06069812 */ /* 0x000fc400078ec0ff */
[----:B------:R-:W0:Y:S03]  /*0cc0*/  SHFL.DOWN PT, R3, R4, 0x4, R5 ;  /* 0x0880000004037989 */ /* 0x000e2600000e0005 */
[----:B------:R-:W-:Y:S01]  /*0cd0*/  @!P1 IMAD.IADD R6, R6, 0x1, R7 ;  /* 0x0000000106069824 */ /* 0x000fe200078e0207 */
[----:B0-----:R-:W-:Y:S02]  /*0ce0*/  SEL R3, R3, RZ, !P0 ;  /* 0x000000ff03037207 */ /* 0x001fe40004000000 */
[----:B------:R-:W-:-:S03]  /*0cf0*/  ISETP.GT.AND P0, PT, R2, R5, PT ;  /* 0x000000050200720c */ /* 0x000fc60003f04270 */
[----:B------:R-:W-:Y:S02]  /*0d00*/  IMAD.IADD R0, R4, 0x1, R3 ;  /* 0x0000000104007824 */ /* 0x000fe400078e0203 */
[----:B------:R-:W-:-:S03]  /*0d10*/  VIADD R4, R8, 0x10 ;  /* 0x0000001008047836 */ /* 0x000fc60000000000 */
[----:B------:R-:W0:Y:S02]  /*0d20*/  SHFL.DOWN PT, R3, R0, 0x8, R5 ;  /* 0x0900000000037989 */ /* 0x000e2400000e0005 */
[----:B0-----:R-:W-:Y:S02]  /*0d30*/  SEL R3, R3, RZ, !P0 ;  /* 0x000000ff03037207 */ /* 0x001fe40004000000 */
[----:B------:R-:W-:-:S03]  /*0d40*/  ISETP.GT.AND P0, PT, R4, R5, PT ;  /* 0x000000050400720c */ /* 0x000fc60003f04270 */
[----:B------:R-:W-:-:S05]  /*0d50*/  IMAD.IADD R2, R0, 0x1, R3 ;  /* 0x0000000100027824 */ /* 0x000fca00078e0203 */
[----:B------:R-:W0:Y:S02]  /*0d60*/  SHFL.DOWN PT, R3, R2, 0x10, R5 ;  /* 0x0a00000002037989 */ /* 0x000e2400000e0005 */
[----:B0-----:R-:W-:Y:S02]  /*0d70*/  SEL R3, R3, RZ, !P0 ;  /* 0x000000ff03037207 */ /* 0x001fe40004000000 */
[----:B------:R-:W-:-:S03]  /*0d80*/  ISETP.NE.AND P0, PT, R9, RZ, PT ;  /* 0x000000ff0900720c */ /* 0x000fc60003f05270 */
[----:B------:R-:W-:-:S05]  /*0d90*/  IMAD.IADD R3, R2, 0x1, R3 ;  /* 0x0000000102037824 */ /* 0x000fca00078e0203 */
[----:B------:R4:W-:Y:S01]  /*0da0*/  @!P1 STS [R6+0x8], R3 ;  /* 0x0000080306009388 */ /* 0x0009e20000000800 */
[----:B------:R-:W-:Y:S06]  /*0db0*/  BAR.SYNC.DEFER_BLOCKING 0x0 ;  /* 0x0000000000007b1d */ /* 0x000fec0000010000 */
[----:B------:R-:W-:Y:S05]  /*0dc0*/  @P0 BRA `(.L_x_17) ;  /* 0x0000002800d80947 */ /* 0x000fea0003800000 */
[----:B------:R-:W0:Y:S01]  /*0dd0*/  S2UR UR5, SR_CgaCtaId ;  /* 0x00000000000579c3 */ /* 0x000e220000008800 */
[----:B------:R-:W-:Y:S01]  /*0de0*/  UMOV UR4, 0x400 ;  /* 0x0000040000047882 */ /* 0x000fe20000000000 */
[C---:B------:R-:W-:Y:S02]  /*0df0*/  ISETP.GT.AND P2, PT, R20.reuse, 0x40, PT ;  /* 0x000000401400780c */ /* 0x040fe40003f44270 */
[C---:B------:R-:W-:Y:S02]  /*0e00*/  ISETP.GT.AND P1, PT, R20.reuse, 0x20, PT ;  /* 0x000000201400780c */ /* 0x040fe40003f24270 */
[----:B------:R-:W-:Y:S01]  /*0e10*/  ISETP.GT.AND P3, PT, R20, 0x80, PT ;  /* 0x000000801400780c */ /* 0x000fe20003f64270 */
[----:B0-----:R-:W-:-:S09]  /*0e20*/  ULEA UR4, UR5, UR4, 0x18 ;  /* 0x0000000405047291 */ /* 0x001fd2000f8ec0ff */
[----:B----4-:R-:W0:Y:S04]  /*0e30*/  LDS.128 R4, [UR4+0x10] ;  /* 0x00001004ff047984 */ /* 0x010e280008000c00 */
[----:B------:R-:W1:Y:S04]  /*0e40*/  LDS R0, [UR4+0xc] ;  /* 0x00000c04ff007984 */ /* 0x000e680008000800 */
[----:B------:R-:W2:Y:S01]  /*0e50*/  LDS.64 R8, [UR4+0x20] ;  /* 0x00002004ff087984 */ /* 0x000ea20008000a00 */
[----:B0-----:R-:W-:Y:S02]  /*0e60*/  SEL R4, R4, RZ, P2 ;  /* 0x000000ff04047207 */ /* 0x001fe40001000000 */
[----:B------:R-:W-:-:S02]  /*0e70*/  ISETP.GT.AND P2, PT, R20, 0x60, PT ;  /* 0x000000601400780c */ /* 0x000fc40003f44270 */
[----:B-1----:R-:W-:Y:S02]  /*0e80*/  SEL R0, R0, RZ, P1 ;  /* 0x000000ff00007207 */ /* 0x002fe40000800000 */
[----:B------:R-:W-:Y:S02]  /*0e90*/  SEL R5, R5, RZ, P2 ;  /* 0x000000ff05057207 */ /* 0x000fe40001000000 */
[----:B------:R-:W-:Y:S02]  /*0ea0*/  IADD3 R0, PT, PT, R4, R0, R3 ;  /* 0x0000000004007210 */ /* 0x000fe40007ffe003 */
[----:B------:R-:W-:Y:S02]  /*0eb0*/  ISETP.GT.AND P1, PT, R20, 0xa0, PT ;  /* 0x000000a01400780c */ /* 0x000fe40003f24270 */
[----:B------:R-:W-:Y:S02]  /*0ec0*/  SEL R6, R6, RZ, P3 ;  /* 0x000000ff06067207 */ /* 0x000fe40001800000 */
[----:B------:R-:W-:-:S02]  /*0ed0*/  ISETP.GT.AND P2, PT, R20, 0xc0, PT ;  /* 0x000000c01400780c */ /* 0x000fc40003f44270 */
[----:B------:R-:W-:Y:S02]  /*0ee0*/  ISETP.GT.AND P3, PT, R20, 0xe0, PT ;  /* 0x000000e01400780c */ /* 0x000fe40003f64270 */
[----:B------:R-:W-:Y:S02]  /*0ef0*/  SEL R7, R7, RZ, P1 ;  /* 0x000000ff07077207 */ /* 0x000fe40000800000 */
[----:B------:R-:W-:Y:S02]  /*0f00*/  IADD3 R0, PT, PT, R6, R0, R5 ;  /* 0x0000000006007210 */ /* 0x000fe40007ffe005 */
[----:B--2---:R-:W-:Y:S02]  /*0f10*/  SEL R8, R8, RZ, P2 ;  /* 0x000000ff08087207 */ /* 0x004fe40001000000 */
[----:B------:R-:W-:Y:S02]  /*0f20*/  SEL R9, R9, RZ, P3 ;  /* 0x000000ff09097207 */ /* 0x000fe40001800000 */
[----:B------:R-:W-:-:S05]  /*0f30*/  IADD3 R0, PT, PT, R8, R0, R7 ;  /* 0x0000000008007210 */ /* 0x000fca0007ffe007 */
[----:B------:R-:W-:Y:S01]  /*0f40*/  IMAD.IADD R3, R0, 0x1, R9 ;  /* 0x0000000100037824 */ /* 0x000fe200078e0209 */
[----:B------:R-:W-:Y:S06]  /*0f50*/  BRA `(.L_x_17) ;  /* 0x0000002800747947 */ /* 0x000fec0003800000 */
.L_x_3:
[----:B------:R-:W0:Y:S01]  /*0f60*/  S2R R0, SR_TID.X ;  /* 0x0000000000007919 */ /* 0x000e220000002100 */
[----:B------:R-:W1:Y:S01]  /*0f70*/  LDC.64 R2, c[0x0][0x380] ;  /* 0x0000e000ff027b82 */ /* 0x000e620000000a00 */
[----:B0-----:R-:W-:-:S04]  /*0f80*/  IMAD.SHL.U32 R5, R0, 0x4, RZ ;  /* 0x0000000400057824 */ /* 0x001fc800078e00ff */
[----:B-1----:R-:W-:-:S05]  /*0f90*/  IMAD.WIDE.U32 R2, R5, 0x4, R2 ;  /* 0x0000000405027825 */ /* 0x002fca00078e0002 */
[----:B------:R-:W2:Y:S04]  /*0fa0*/  LDG.E.128.CONSTANT R4, desc[UR6][R2.64] ;  /* 0x0000000602047981 */ /* 0x000ea8000c1e9d00 */
[----:B------:R-:W3:Y:S04]  /*0fb0*/  LDG.E.128.CONSTANT R8, desc[UR6][R2.64+0x1000] ;  /* 0x0010000602087981 */ /* 0x000ee8000c1e9d00 */
[----:B------:R-:W4:Y:S04]  /*0fc0*/  LDG.E.128.CONSTANT R12, desc[UR6][R2.64+0x2000] ;  /* 0x00200006020c7981 */ /* 0x000f28000c1e9d00 */
[----:B------:R-:W5:Y:S01]  /*0fd0*/  LDG.E.128.CONSTANT R16, desc[UR6][R2.64+0x3000] ;  /* 0x0030000602107981 */ /* 0x000f62000c1e9d00 */
[----:B------:R-:W-:Y:S01]  /*0fe0*/  ISETP.GE.U32.AND P0, PT, R20, 0x2000, PT ;  /* 0x000020001400780c */ /* 0x000fe20003f06070 */
[----:B------:R-:W-:Y:S01]  /*0ff0*/  IMAD.MOV.U32 R23, RZ, RZ, 0x1000 ;  /* 0x00001000ff177424 */ /* 0x000fe200078e00ff */
[----:B--2---:R-:W-:-:S04]  /*1000*/  IADD3 R5, PT, PT, R6, R5, R4 ;  /* 0x0000000506057210 */ /* 0x004fc80007ffe004 */
[----:B---3--:R-:W-:-:S04]  /*1010*/  IADD3 R5, PT, PT, R8, R7, R5 ;  /* 0x0000000708057210 */ /* 0x008fc80007ffe005 */
[----:B------:R-:W-:-:S04]  /*1020*/  IADD3 R5, PT, PT, R10, R9, R5 ;  /* 0x000000090a057210 */ /* 0x000fc80007ffe005 */
[----:B----4-:R-:W-:-:S04]  /*1030*/  IADD3 R5, PT, PT, R12, R11, R5 ;  /* 0x0000000b0c057210 */ /* 0x010fc80007ffe005 */
[----:B------:R-:W-:-:S04]  /*1040*/  IADD3 R5, PT, PT, R14, R13, R5 ;  /* 0x0000000d0e057210 */ /* 0x000fc80007ffe005 */
[----:B-----5:R-:W-:-:S04]  /*1050*/  IADD3 R5, PT, PT, R16, R15, R5 ;  /* 0x0000000f10057210 */ /* 0x020fc80007ffe005 */
[----:B------:R-:W-:-:S05]  /*1060*/  IADD3 R5, PT, PT, R18, R17, R5 ;  /* 0x0000001112057210 */ /* 0x000fca0007ffe005 */
[----:B------:R-:W-:Y:S01]  /*1070*/  IMAD.IADD R21, R19, 0x1, R5 ;  /* 0x0000000113157824 */ /* 0x000fe200078e0205 */
[----:B------:R-:W-:Y:S06]  /*1080*/  @!P0 BRA `(.L_x_18) ;  /* 0x00000000005c8947 */ /* 0x000fec0003800000 */
[----:B------:R-:W0:Y:S01]  /*1090*/  LDC R24, c[0x0][0x390] ;  /* 0x0000e400ff187b82 */ /* 0x000e220000000800 */
[----:B------:R-:W-:Y:S02]  /*10a0*/  VIADD R22, R20, 0xfffff000 ;  /* 0xfffff00014167836 */ /* 0x000fe40000000000 */
[----:B------:R-:W-:-:S07]  /*10b0*/  IMAD.MOV.U32 R23, RZ, RZ, 0x1000 ;  /* 0x00001000ff177424 */ /* 0x000fce00078e00ff */
.L_x_20:
[----:B------:R-:W-:-:S05]  /*10c0*/  IMAD.WIDE R26, R23, 0x4, R2 ;  /* 0x00000004171a7825 */ /* 0x000fca00078e0202 */
[----:B------:R-:W2:Y:S04]  /*10d0*/  LDG.E.128.CONSTANT R12, desc[UR6][R26.64] ;  /* 0x000000061a0c7981 */ /* 0x000ea8000c1e9d00 */
[----:B------:R-:W3:Y:S04]  /*10e0*/  LDG.E.128.CONSTANT R16, desc[UR6][R26.64+0x1000] ;  /* 0x001000061a107981 */ /* 0x000ee8000c1e9d00 */
[----:B------:R-:W4:Y:S04]  /*10f0*/  LDG.E.128.CONSTANT R4, desc[UR6][R26.64+0x2000] ;  /* 0x002000061a047981 */ /* 0x000f28000c1e9d00 */
[----:B------:R-:W5:Y:S01]  /*1100*/  LDG.E.128.CONSTANT R8, desc[UR6][R26.64+0x3000] ;  /* 0x003000061a087981 */ /* 0x000f62000c1e9d00 */
[----:B0-----:R-:W-:Y:S01]  /*1110*/  IMAD.MOV.U32 R20, RZ, RZ, R24 ;  /* 0x000000ffff147224 */ /* 0x001fe200078e0018 */
[----:B--2---:R-:W-:-:S04]  /*1120*/  IADD3 R13, PT, PT, R13, R12, R21 ;  /* 0x0000000c0d0d7210 */ /* 0x004fc80007ffe015 */
[----:B------:R-:W-:-:S04]  /*1130*/  IADD3 R13, PT, PT, R15, R14, R13 ;  /* 0x0000000e0f0d7210 */ /* 0x000fc80007ffe00d */
[----:B---3--:R-:W-:-:S04]  /*1140*/  IADD3 R13, PT, PT, R17, R16, R13 ;  /* 0x00000010110d7210 */ /* 0x008fc80007ffe00d */
[----:B------:R-:W-:-:S04]  /*1150*/  IADD3 R13, PT, PT, R19, R18, R13 ;  /* 0x00000012130d7210 */ /* 0x000fc80007ffe00d */
[----:B----4-:R-:W-:Y:S01]  /*1160*/  IADD3 R13, PT, PT, R5, R4, R13 ;  /* 0x00000004050d7210 */ /* 0x010fe20007ffe00d */
[----:B------:R-:W-:-:S03]  /*1170*/  IMAD.IADD R4, R20, 0x1, -R23 ;  /* 0x0000000114047824 */ /* 0x000fc600078e0a17 */
[----:B------:R-:W-:Y:S02]  /*1180*/  IADD3 R13, PT, PT, R7, R6, R13 ;  /* 0x00000006070d7210 */ /* 0x000fe40007ffe00d */
[----:B------:R-:W-:Y:S02]  /*1190*/  ISETP.GE.AND P0, PT, R4, 0x1000, PT ;  /* 0x000010000400780c */ /* 0x000fe40003f06270 */
[----:B-----5:R-:W-:-:S04]  /*11a0*/  IADD3 R13, PT, PT, R9, R8, R13 ;  /* 0x00000008090d7210 */ /* 0x020fc80007ffe00d */
[----:B------:R-:W-:-:S07]  /*11b0*/  IADD3 R21, PT, PT, R11, R10, R13 ;  /* 0x0000000a0b157210 */ /* 0x000fce0007ffe00d */
[----:B------:R-:W-:Y:S05]  /*11c0*/  @!P0 BRA `(.L_x_19) ;  /* 0x0000000400fc8947 */ /* 0x000fea0003800000 */
[----:B------:R-:W-:-:S05]  /*11d0*/  VIADD R23, R23, 0x1000 ;  /* 0x0000100017177836 */ /* 0x000fca0000000000 */
[----:B------:R-:W-:-:S13]  /*11e0*/  ISETP.GT.AND P0, PT, R23, R22, PT ;  /* 0x000000161700720c */ /* 0x000fda0003f04270 */
[----:B------:R-:W-:Y:S05]  /*11f0*/  @!P0 BRA `(.L_x_20) ;  /* 0xfffffffc00b08947 */ /* 0x000fea000383ffff */
.L_x_18:
[----:B------:R-:W-:-:S13]  /*1200*/  ISETP.GE.AND P0, PT, R23, R20, PT ;  /* 0x000000141700720c */ /* 0x000fda0003f06270 */
[----:B------:R-:W-:Y:S05]  /*1210*/  @P0 BRA `(.L_x_19) ;  /* 0x0000000400e80947 */ /* 0x000fea0003800000 */
[----:B------:R-:W-:Y:S01]  /*1220*/  IMAD.IADD R9, R20, 0x1, -R23 ;  /* 0x0000000114097824 */ /* 0x000fe200078e0a17 */
[----:B------:R-:W-:Y:S04]  /*1230*/  BSSY.RECONVERGENT B1, `(.L_x_19) ;  /* 0x0000078000017945 */ /* 0x000fe80003800200 */
[----:B------:R-:W-:-:S13]  /*1240*/  ISETP.GE.AND P0, PT, R0, R9, PT ;  /* 0x000000090000720c */ /* 0x000fda0003f06270 */
[----:B------:R-:W-:Y:S05]  /*1250*/  @P0 BRA `(.L_x_21) ;  /* 0x0000000400d40947 */ /* 0x000fea0003800000 */
[----:B------:R-:W-:Y:S01]  /*1260*/  LOP3.LUT R2, RZ, R0, RZ, 0x33, !PT ;  /* 0x00000000ff027212 */ /* 0x000fe200078e33ff */
[----:B------:R-:W-:Y:S01]  /*1270*/  BSSY.RECONVERGENT B2, `(.L_x_22) ;  /* 0x0000015000027945 */ /* 0x000fe20003800200 */
[----:B------:R-:W-:Y:S02]  /*1280*/  IMAD.MOV.U32 R8, RZ, RZ, R0 ;  /* 0x000000ffff087224 */ /* 0x000fe400078e0000 */
[----:B------:R-:W-:-:S04]  /*1290*/  IADD3 R2, PT, PT, -R23, R20, R2 ;  /* 0x0000001417027210 */ /* 0x000fc80007ffe102 */
[C---:B------:R-:W-:Y:S02]  /*12a0*/  LOP3.LUT R3, R2.reuse, 0x300, RZ, 0xc0, !PT ;  /* 0x0000030002037812 */ /* 0x040fe400078ec0ff */
[----:B------:R-:W-:Y:S02]  /*12b0*/  ISETP.GE.U32.AND P1, PT, R2, 0x300, PT ;  /* 0x000003000200780c */ /* 0x000fe40003f26070 */
[----:B------:R-:W-:-:S13]  /*12c0*/  ISETP.NE.AND P0, PT, R3, 0x300, PT ;  /* 0x000003000300780c */ /* 0x000fda0003f05270 */
[----:B------:R-:W-:Y:S05]  /*12d0*/  @!P0 BRA `(.L_x_23) ;  /* 0x0000000000388947 */ /* 0x000fea0003800000 */
[----:B------:R-:W0:Y:S01]  /*12e0*/  LDC.64 R4, c[0x0][0x380] ;  /* 0x0000e000ff047b82 */ /* 0x000e220000000a00 */
[----:B------:R-:W-:Y:S01]  /*12f0*/  LEA.HI R2, R2, 0x1, RZ, 0x18 ;  /* 0x0000000102027811 */ /* 0x000fe200078fc0ff */
[----:B------:R-:W-:Y:S02]  /*1300*/  IMAD.IADD R7, R0, 0x1, R23 ;  /* 0x0000000100077824 */ /* 0x000fe400078e0217 */
[----:B------:R-:W-:Y:S01]  /*1310*/  IMAD.MOV.U32 R8, RZ, RZ, R0 ;  /* 0x000000ffff087224 */ /* 0x000fe200078e0000 */
[----:B------:R-:W-:-:S05]  /*1320*/  LOP3.LUT R2, R2, 0x3, RZ, 0xc0, !PT ;  /* 0x0000000302027812 */ /* 0x000fca00078ec0ff */
[----:B------:R-:W-:-:S07]  /*1330*/  IMAD.MOV R6, RZ, RZ, -R2 ;  /* 0x000000ffff067224 */ /* 0x000fce00078e0a02 */
.L_x_24:
[----:B0-----:R-:W-:-:S06]  /*1340*/  IMAD.WIDE.U32 R2, R7, 0x4, R4 ;  /* 0x0000000407027825 */ /* 0x001fcc00078e0004 */
[----:B------:R-:W2:Y:S01]  /*1350*/  LDG.E.CONSTANT R2, desc[UR6][R2.64] ;  /* 0x0000000602027981 */ /* 0x000ea2000c1e9900 */
[----:B------:R-:W-:Y:S02]  /*1360*/  VIADD R6, R6, 0x1 ;  /* 0x0000000106067836 */ /* 0x000fe40000000000 */
[----:B------:R-:W-:Y:S02]  /*1370*/  VIADD R8, R8, 0x100 ;  /* 0x0000010008087836 */ /* 0x000fe40000000000 */
[----:B------:R-:W-:Y:S01]  /*1380*/  VIADD R7, R7, 0x100 ;  /* 0x0000010007077836 */ /* 0x000fe20000000000 */
[----:B------:R-:W-:Y:S01]  /*1390*/  ISETP.NE.AND P0, PT, R6, RZ, PT ;  /* 0x000000ff0600720c */ /* 0x000fe20003f05270 */
[----:B--2---:R-:W-:-:S12]  /*13a0*/  IMAD.IADD R21, R2, 0x1, R21 ;  /* 0x0000000102157824 */ /* 0x004fd800078e0215 */
[----:B------:R-:W-:Y:S05]  /*13b0*/  @P0 BRA `(.L_x_24) ;  /* 0xfffffffc00e00947 */ /* 0x000fea000383ffff */
.L_x_23:
[----:B------:R-:W-:Y:S05]  /*13c0*/  BSYNC.RECONVERGENT B2 ;  /* 0x0000000000027941 */ /* 0x000fea0003800200 */
.L_x_22:
[----:B------:R-:W-:Y:S05]  /*13d0*/  @!P1 BRA `(.L_x_21) ;  /* 0x0000000400749947 */ /* 0x000fea0003800000 */
[----:B------:R-:W0:Y:S01]  /*13e0*/  LDCU.64 UR4, c[0x0][0x380] ;  /* 0x00007000ff0477ac */ /* 0x000e220008000a00 */
[----:B------:R-:W-:Y:S01]  /*13f0*/  IMAD.IADD R5, R9, 0x1, -R8 ;  /* 0x0000000109057824 */ /* 0x000fe200078e0a08 */
[C---:B------:R-:W-:Y:S01]  /*1400*/  IADD3 R3, P0, PT, R8.reuse, R23, RZ ;  /* 0x0000001708037210 */ /* 0x040fe20007f1e0ff */
[----:B------:R-:W-:Y:S01]  /*1410*/  BSSY.RECONVERGENT B2, `(.L_x_25) ;  /* 0x0000033000027945 */ /* 0x000fe20003800200 */
[----:B------:R-:W-:Y:S02]  /*1420*/  IMAD.IADD R23, R8, 0x1, R23 ;  /* 0x0000000108177824 */ /* 0x000fe400078e0217 */
[----:B------:R-:W-:Y:S01]  /*1430*/  ISETP.GT.AND P1, PT, R5, 0xc00, PT ;  /* 0x00000c000500780c */ /* 0x000fe20003f24270 */
[----:B------:R-:W-:Y:S01]  /*1440*/  IMAD.X R4, RZ, RZ, RZ, P0 ;  /* 0x000000ffff047224 */ /* 0x000fe200000e06ff */
[----:B0-----:R-:W-:-:S04]  /*1450*/  LEA R2, P0, R3, UR4, 0x2 ;  /* 0x0000000403027c11 */ /* 0x001fc8000f8010ff */
[----:B------:R-:W-:Y:S02]  /*1460*/  LEA.HI.X R3, R3, UR5, R4, 0x2, P0 ;  /* 0x0000000503037c11 */ /* 0x000fe400080f1404 */
[----:B------:R-:W-:-:S05]  /*1470*/  IADD3 R2, P0, PT, R2, 0x800, RZ ;  /* 0x0000080002027810 */ /* 0x000fca0007f1e0ff */
[----:B------:R-:W-:Y:S01]  /*1480*/  IMAD.X R3, RZ, RZ, R3, P0 ;  /* 0x000000ffff037224 */ /* 0x000fe200000e0603 */
[----:B------:R-:W-:Y:S01]  /*1490*/  PLOP3.LUT P0, PT, PT, PT, PT, 0x80, 0x8 ;  /* 0x000000000008781c */ /* 0x000fe20003f0f070 */
[----:B------:R-:W-:-:S12]  /*14a0*/  @!P1 BRA `(.L_x_26) ;  /* 0x0000000000a49947 */ /* 0x000fd80003800000 */
[----:B------:R-:W-:Y:S01]  /*14b0*/  PLOP3.LUT P0, PT, PT, PT, PT, 0x8, 0x80 ;  /* 0x000000000080781c */ /* 0x000fe20003f0e170 */
[----:B------:R-:W-:-:S12]  /*14c0*/  VIADD R11, R9, 0xfffff400 ;  /* 0xfffff400090b7836 */ /* 0x000fd80000000000 */
.L_x_27:
[----:B------:R-:W0:Y:S01]  /*14d0*/  LDC.64 R4, c[0x0][0x380] ;  /* 0x0000e000ff047b82 */ /* 0x000e220000000a00 */
[C---:B------:R-:W-:Y:S01]  /*14e0*/  VIADD R27, R23.reuse, 0x400 ;  /* 0x00000400171b7836 */ /* 0x040fe20000000000 */
[----:B------:R-:W2:Y:S01]  /*14f0*/  LDG.E.CONSTANT R12, desc[UR6][R2.64+-0x400] ;  /* 0xfffc0006020c7981 */ /* 0x000ea2000c1e9900 */
[----:B------:R-:W-:-:S03]  /*1500*/  VIADD R7, R23, 0x800 ;  /* 0x0000080017077836 */ /* 0x000fc60000000000 */
[----:B------:R-:W3:Y:S04]  /*1510*/  LDG.E.CONSTANT R18, desc[UR6][R2.64] ;  /* 0x0000000602127981 */ /* 0x000ee8000c1e9900 */
[----:B------:R-:W3:Y:S04]  /*1520*/  LDG.E.CONSTANT R17, desc[UR6][R2.64+0x400] ;  /* 0x0004000602117981 */ /* 0x000ee8000c1e9900 */
[----:B------:R-:W4:Y:S01]  /*1530*/  LDG.E.CONSTANT R15, desc[UR6][R2.64+0xc00] ;  /* 0x000c0006020f7981 */ /* 0x000f22000c1e9900 */
[----:B------:R-:W-:-:S03]  /*1540*/  VIADD R29, R23, 0xc00 ;  /* 0x00000c00171d7836 */ /* 0x000fc60000000000 */
[----:B------:R-:W5:Y:S04]  /*1550*/  LDG.E.CONSTANT R14, desc[UR6][R2.64+0x1000] ;  /* 0x00100006020e7981 */ /* 0x000f68000c1e9900 */
[----:B------:R-:W5:Y:S01]  /*1560*/  LDG.E.CONSTANT R13, desc[UR6][R2.64+0x1400] ;  /* 0x00140006020d7981 */ /* 0x000f62000c1e9900 */
[----:B0-----:R-:W-:-:S03]  /*1570*/  IMAD.WIDE.U32 R24, R23, 0x4, R4 ;  /* 0x0000000417187825 */ /* 0x001fc600078e0004 */
[----:B------:R-:W5:Y:S04]  /*1580*/  LDG.E.CONSTANT R19, desc[UR6][R2.64+0x1c00] ;  /* 0x001c000602137981 */ /* 0x000f68000c1e9900 */
[----:B------:R-:W2:Y:S01]  /*1590*/  LDG.E.CONSTANT R10, desc[UR6][R24.64] ;  /* 0x00000006180a7981 */ /* 0x000ea2000c1e9900 */
[----:B------:R-:W-:-:S03]  /*15a0*/  IMAD.WIDE.U32 R26, R27, 0x4, R4 ;  /* 0x000000041b1a7825 */ /* 0x000fc600078e0004 */
[----:B------:R-:W5:Y:S01]  /*15b0*/  LDG.E.CONSTANT R20, desc[UR6][R2.64+0x2400] ;  /* 0x0024000602147981 */ /* 0x000f62000c1e9900 */
[----:B------:R-:W-:-:S03]  /*15c0*/  IMAD.WIDE.U32 R6, R7, 0x4, R4 ;  /* 0x0000000407067825 */ /* 0x000fc600078e0004 */
[----:B------:R-:W4:Y:S01]  /*15d0*/  LDG.E.CONSTANT R16, desc[UR6][R26.64] ;  /* 0x000000061a107981 */ /* 0x000f22000c1e9900 */
[----:B------:R-:W-:-:S03]  /*15e0*/  IMAD.WIDE.U32 R4, R29, 0x4, R4 ;  /* 0x000000041d047825 */ /* 0x000fc600078e0004 */
[----:B------:R-:W5:Y:S04]  /*15f0*/  LDG.E.CONSTANT R6, desc[UR6][R6.64] ;  /* 0x0000000606067981 */ /* 0x000f68000c1e9900 */
[----:B------:R-:W5:Y:S04]  /*1600*/  LDG.E.CONSTANT R25, desc[UR6][R2.64+0x2000] ;  /* 0x0020000602197981 */ /* 0x000f68000c1e9900 */
[----:B------:R0:W5:Y:S04]  /*1610*/  LDG.E.CONSTANT R5, desc[UR6][R4.64] ;  /* 0x0000000604057981 */ /* 0x000168000c1e9900 */
[----:B------:R-:W5:Y:S04]  /*1620*/  LDG.E.CONSTANT R24, desc[UR6][R2.64+0x2c00] ;  /* 0x002c000602187981 */ /* 0x000f68000c1e9900 */
[----:B------:R-:W5:Y:S04]  /*1630*/  LDG.E.CONSTANT R27, desc[UR6][R2.64+0x3000] ;  /* 0x00300006021b7981 */ /* 0x000f68000c1e9900 */
[----:B------:R1:W5:Y:S01]  /*1640*/  LDG.E.CONSTANT R22, desc[UR6][R2.64+0x3400] ;  /* 0x0034000602167981 */ /* 0x000362000c1e9900 */
[----:B------:R-:W-:-:S05]  /*1650*/  VIADD R8, R8, 0x1000 ;  /* 0x0000100008087836 */ /* 0x000fca0000000000 */
[----:B------:R-:W-:Y:S02]  /*1660*/  ISETP.GE.AND P1, PT, R8, R11, PT ;  /* 0x0000000b0800720c */ /* 0x000fe40003f26270 */
[----:B0-----:R-:W-:Y:S01]  /*1670*/  IADD3 R4, P2, PT, R2, 0x4000, RZ ;  /* 0x0000400002047810 */ /* 0x001fe20007f5e0ff */
[----:B------:R-:W-:-:S04]  /*1680*/  VIADD R23, R23, 0x1000 ;  /* 0x0000100017177836 */ /* 0x000fc80000000000 */
[----:B-1----:R-:W-:Y:S02]  /*1690*/  IMAD.X R3, RZ, RZ, R3, P2 ;  /* 0x000000ffff037224 */ /* 0x002fe400010e0603 */
[----:B------:R-:W-:Y:S01]  /*16a0*/  IMAD.MOV.U32 R2, RZ, RZ, R4 ;  /* 0x000000ffff027224 */ /* 0x000fe200078e0004 */
[----:B--2---:R-:W-:-:S04]  /*16b0*/  IADD3 R10, PT, PT, R12, R10, R21 ;  /* 0x0000000a0c0a7210 */ /* 0x004fc80007ffe015 */
[----:B---3--:R-:W-:-:S04]  /*16c0*/  IADD3 R10, PT, PT, R17, R18, R10 ;  /* 0x00000012110a7210 */ /* 0x008fc80007ffe00a */
[----:B----4-:R-:W-:-:S04]  /*16d0*/  IADD3 R10, PT, PT, R15, R16, R10 ;  /* 0x000000100f0a7210 */ /* 0x010fc80007ffe00a */
[----:B-----5:R-:W-:-:S04]  /*16e0*/  IADD3 R10, PT, PT, R13, R14, R10 ;  /* 0x0000000e0d0a7210 */ /* 0x020fc80007ffe00a */
[----:B------:R-:W-:-:S04]  /*16f0*/  IADD3 R6, PT, PT, R19, R6, R10 ;  /* 0x0000000613067210 */ /* 0x000fc80007ffe00a */
[----:B------:R-:W-:-:S04]  /*1700*/  IADD3 R6, PT, PT, R20, R25, R6 ;  /* 0x0000001914067210 */ /* 0x000fc80007ffe006 */
[----:B------:R-:W-:-:S04]  /*1710*/  IADD3 R5, PT, PT, R24, R5, R6 ;  /* 0x0000000518057210 */ /* 0x000fc80007ffe006 */
[----:B------:R-:W-:Y:S01]  /*1720*/  IADD3 R21, PT, PT, R22, R27, R5 ;  /* 0x0000001b16157210 */ /* 0x000fe20007ffe005 */
[----:B------:R-:W-:Y:S06]  /*1730*/  @!P1 BRA `(.L_x_27) ;  /* 0xfffffffc00649947 */ /* 0x000fec000383ffff */
.L_x_26:
[----:B------:R-:W-:Y:S05]  /*1740*/  BSYNC.RECONVERGENT B2 ;  /* 0x0000000000027941 */ /* 0x000fea0003800200 */
.L_x_25:
[----:B------:R-:W-:Y:S01]  /*1750*/  IMAD.IADD R4, R9, 0x1, -R8 ;  /* 0x0000000109047824 */ /* 0x000fe200078e0a08 */
[----:B------:R-:W-:Y:S04]  /*1760*/  BSSY.RECONVERGENT B2, `(.L_x_28) ;  /* 0x000001a000027945 */ /* 0x000fe80003800200 */
[----:B------:R-:W-:-:S13]  /*1770*/  ISETP.GT.AND P1, PT, R4, 0x400, PT ;  /* 0x000004000400780c */ /* 0x000fda0003f24270 */
[----:B------:R-:W-:Y:S05]  /*1780*/  @!P1 BRA `(.L_x_29) ;  /* 0x00000000005c9947 */ /* 0x000fea0003800000 */
[----:B------:R-:W0:Y:S01]  /*1790*/  LDC.64 R6, c[0x0][0x380] ;  /* 0x0000e000ff067b82 */ /* 0x000e220000000a00 */
[C---:B------:R-:W-:Y:S01]  /*17a0*/  VIADD R11, R23.reuse, 0x400 ;  /* 0x00000400170b7836 */ /* 0x040fe20000000000 */
[----:B------:R-:W2:Y:S04]  /*17b0*/  LDG.E.CONSTANT R10, desc[UR6][R2.64+-0x400] ;  /* 0xfffc0006020a7981 */ /* 0x000ea8000c1e9900 */
[----:B------:R-:W3:Y:S04]  /*17c0*/  LDG.E.CONSTANT R12, desc[UR6][R2.64+0x400] ;  /* 0x00040006020c7981 */ /* 0x000ee8000c1e9900 */
[----:B------:R-:W4:Y:S04]  /*17d0*/  LDG.E.CONSTANT R13, desc[UR6][R2.64+0xc00] ;  /* 0x000c0006020d7981 */ /* 0x000f28000c1e9900 */
[----:B------:R-:W5:Y:S04]  /*17e0*/  LDG.E.CONSTANT R15, desc[UR6][R2.64+0x1000] ;  /* 0x00100006020f7981 */ /* 0x000f68000c1e9900 */
[----:B------:R1:W5:Y:S01]  /*17f0*/  LDG.E.CONSTANT R14, desc[UR6][R2.64+0x1400] ;  /* 0x00140006020e7981 */ /* 0x000362000c1e9900 */
[----:B0-----:R-:W-:-:S04]  /*1800*/  IMAD.WIDE.U32 R4, R23, 0x4, R6 ;  /* 0x0000000417047825 */ /* 0x001fc800078e0006 */
[----:B------:R-:W-:Y:S02]  /*1810*/  IMAD.WIDE.U32 R6, R11, 0x4, R6 ;  /* 0x000000040b067825 */ /* 0x000fe400078e0006 */
[----:B------:R-:W2:Y:S04]  /*1820*/  LDG.E.CONSTANT R4, desc[UR6][R4.64] ;  /* 0x0000000604047981 */ /* 0x000ea8000c1e9900 */
[----:B------:R-:W3:Y:S04]  /*1830*/  LDG.E.CONSTANT R11, desc[UR6][R2.64] ;  /* 0x00000006020b7981 */ /* 0x000ee8000c1e9900 */
[----:B------:R-:W4:Y:S01]  /*1840*/  LDG.E.CONSTANT R7, desc[UR6][R6.64] ;  /* 0x0000000606077981 */ /* 0x000f22000c1e9900 */
[----:B------:R-:W-:Y:S01]  /*1850*/  PLOP3.LUT P0, PT, PT, PT, PT, 0x8, 0x80 ;  /* 0x000000000080781c */ /* 0x000fe20003f0e170 */
[----:B------:R-:W-:-:S02]  /*1860*/  VIADD R8, R8, 0x800 ;  /* 0x0000080008087836 */ /* 0x000fc40000000000 */
[----:B------:R-:W-:Y:S01]  /*1870*/  VIADD R23, R23, 0x800 ;  /* 0x0000080017177836 */ /* 0x000fe20000000000 */
[----:B--2---:R-:W-:Y:S02]  /*1880*/  IADD3 R10, PT, PT, R10, R4, R21 ;  /* 0x000000040a0a7210 */ /* 0x004fe40007ffe015 */
[----:B------:R-:W-:Y:S02]  /*1890*/  IADD3 R4, P1, PT, R2, 0x2000, RZ ;  /* 0x0000200002047810 */ /* 0x000fe40007f3e0ff */
[----:B---3--:R-:W-:-:S03]  /*18a0*/  IADD3 R10, PT, PT, R12, R11, R10 ;  /* 0x0000000b0c0a7210 */ /* 0x008fc60007ffe00a */
[----:B------:R-:W-:Y:S01]  /*18b0*/  IMAD.X R5, RZ, RZ, R3, P1 ;  /* 0x000000ffff057224 */ /* 0x000fe200008e0603 */
[----:B----4-:R-:W-:Y:S01]  /*18c0*/  IADD3 R10, PT, PT, R13, R7, R10 ;  /* 0x000000070d0a7210 */ /* 0x010fe20007ffe00a */
[----:B-1----:R-:W-:Y:S02]  /*18d0*/  IMAD.MOV.U32 R2, RZ, RZ, R4 ;  /* 0x000000ffff027224 */ /* 0x002fe400078e0004 */
[----:B------:R-:W-:Y:S01]  /*18e0*/  IMAD.MOV.U32 R3, RZ, RZ, R5 ;  /* 0x000000ffff037224 */ /* 0x000fe200078e0005 */
[----:B-----5:R-:W-:-:S07]  /*18f0*/  IADD3 R21, PT, PT, R14, R15, R10 ;  /* 0x0000000f0e157210 */ /* 0x020fce0007ffe00a */
.L_x_29:
[----:B------:R-:W-:Y:S05]  /*1900*/  BSYNC.RECONVERGENT B2 ;  /* 0x0000000000027941 */ /* 0x000fea0003800200 */
.L_x_28:
[----:B------:R-:W-:-:S13]  /*1910*/  ISETP.LT.OR P0, PT, R8, R9, P0 ;  /* 0x000000090800720c */ /* 0x000fda0000701670 */
[----:B------:R-:W-:Y:S05]  /*1920*/  @!P0 BRA `(.L_x_21) ;  /* 0x0000000000208947 */ /* 0x000fea0003800000 */
[----:B------:R-:W0:Y:S01]  /*1930*/  LDC.64 R4, c[0x0][0x380] ;  /* 0x0000e000ff047b82 */ /* 0x000e220000000a00 */
[----:B------:R-:W2:Y:S04]  /*1940*/  LDG.E.CONSTANT R6, desc[UR6][R2.64+-0x400] ;  /* 0xfffc000602067981 */ /* 0x000ea8000c1e9900 */
[----:B------:R-:W3:Y:S04]  /*1950*/  LDG.E.CONSTANT R7, desc[UR6][R2.64] ;  /* 0x0000000602077981 */ /* 0x000ee8000c1e9900 */
[----:B------:R-:W3:Y:S01]  /*1960*/  LDG.E.CONSTANT R8, desc[UR6][R2.64+0x400] ;  /* 0x0004000602087981 */ /* 0x000ee2000c1e9900 */
[----:B0-----:R-:W-:-:S06]  /*1970*/  IMAD.WIDE.U32 R4, R23, 0x4, R4 ;  /* 0x0000000417047825 */ /* 0x001fcc00078e0004 */
[----:B------:R-:W2:Y:S02]  /*1980*/  LDG.E.CONSTANT R4, desc[UR6][R4.64] ;  /* 0x0000000604047981 */ /* 0x000ea4000c1e9900 */
[----:B--2---:R-:W-:-:S04]  /*1990*/  IADD3 R6, PT, PT, R6, R4, R21 ;  /* 0x0000000406067210 */ /* 0x004fc80007ffe015 */
[----:B---3--:R-:W-:-:S07]  /*19a0*/  IADD3 R21, PT, PT, R8, R7, R6 ;  /* 0x0000000708157210 */ /* 0x008fce0007ffe006 */
.L_x_21:
[----:B------:R-:W-:Y:S05]  /*19b0*/  BSYNC.RECONVERGENT B1 ;  /* 0x0000000000017941 */ /* 0x000fea0003800200 */
.L_x_19:
[----:B------:R-:W0:Y:S01]  /*19c0*/  S2R R8, SR_LANEID ;  /* 0x0000000000087919 */ /* 0x000e220000000000 */
[----:B------:R-:W1:Y:S01]  /*19d0*/  SHFL.DOWN PT, R2, R21, 0x1, 0x1f ;  /* 0x08201f0015027f89 */ /* 0x000e6200000e0000 */
[C---:B0-----:R-:W-:Y:S02]  /*19e0*/  ISETP.GT.AND P0, PT, R8.reuse, 0x1e, PT ;  /* 0x0000001e0800780c */ /* 0x041fe40003f04270 */
[----:B------:R-:W-:Y:S02]  /*19f0*/  ISETP.NE.AND P1, PT, R8, RZ, PT ;  /* 0x000000ff0800720c */ /* 0x000fe40003f25270 */
[----:B-1----:R-:W-:Y:S02]  /*1a00*/  SEL R2, R2, RZ, !P0 ;  /* 0x000000ff02027207 */ /* 0x002fe40004000000 */
[----:B------:R-:W-:-:S03]  /*1a10*/  ISETP.GT.AND P0, PT, R8, 0x1d, PT ;  /* 0x0000001d0800780c */ /* 0x000fc60003f04270 */
[----:B------:R-:W-:-:S05]  /*1a20*/  IMAD.IADD R2, R2, 0x1, R21 ;  /* 0x0000000102027824 */ /* 0x000fca00078e0215 */
[----:B------:R-:W0:Y:S01]  /*1a30*/  SHFL.DOWN PT, R3, R2, 0x2, 0x1f ;  /* 0x08401f0002037f89 */ /* 0x000e2200000e0000 */
[----:B------:R-:W-:Y:S01]  /*1a40*/  @!P1 MOV R6, 0x400 ;  /* 0x0000040000069802 */ /* 0x000fe20000000f00 */
[----:B------:R-:W1:Y:S01]  /*1a50*/  @!P1 S2R R7, SR_CgaCtaId ;  /* 0x0000000000079919 */ /* 0x000e620000008800 */
[----:B0-----:R-:W-:Y:S02]  /*1a60*/  SEL R3, R3, RZ, !P0 ;  /* 0x000000ff03037207 */ /* 0x001fe40004000000 */
[----:B------:R-:W-:-:S03]  /*1a70*/  ISETP.GT.AND P0, PT, R8, 0x1b, PT ;  /* 0x0000001b0800780c */ /* 0x000fc60003f04270 */
[----:B------:R-:W-:-:S05]  /*1a80*/  IMAD.IADD R3, R2, 0x1, R3 ;  /* 0x0000000102037824 */ /* 0x000fca00078e0203 */
[----:B------:R-:W0:Y:S01]  /*1a90*/  SHFL.DOWN PT, R4, R3, 0x4, 0x1f ;  /* 0x08801f0003047f89 */ /* 0x000e2200000e0000 */
[----:B-1----:R-:W-:Y:S02]  /*1aa0*/  @!P1 LEA R6, R7, R6, 0x18 ;  /* 0x0000000607069211 */ /* 0x002fe400078ec0ff */
[----:B0-----:R-:W-:Y:S02]  /*1ab0*/  SEL R4, R4, RZ, !P0 ;  /* 0x000000ff04047207 */ /* 0x001fe40004000000 */
[----:B------:R-:W-:-:S03]  /*1ac0*/  ISETP.GT.AND P0, PT, R8, 0x17, PT ;  /* 0x000000170800780c */ /* 0x000fc60003f04270 */
[----:B------:R-:W-:Y:S01]  /*1ad0*/  IMAD.IADD R4, R3, 0x1, R4 ;  /* 0x0000000103047824 */ /* 0x000fe200078e0204 */
[----:B------:R-:W-:-:S04]  /*1ae0*/  @!P1 SHF.R.U32.HI R3, RZ, 0x3, R0 ;  /* 0x00000003ff039819 */ /* 0x000fc80000011600 */
        /* <DEDUP_REMOVED lines=13> */
[----:B------:R-:W0:Y:S01]  /*1bc0*/  S2UR UR5, SR_CgaCtaId ;  /* 0x00000000000579c3 */ /* 0x000e220000008800 */
[----:B------:R-:W-:Y:S02]  /*1bd0*/  UMOV UR4, 0x400 ;  /* 0x0000040000047882 */ /* 0x000fe40000000000 */
[----:B0-----:R-:W-:-:S09]  /*1be0*/  ULEA UR4, UR5, UR4, 0x18 ;  /* 0x0000000405047291 */ /* 0x001fd2000f8ec0ff */
[----:B------:R-:W-:Y:S04]  /*1bf0*/  LDS R0, [UR4+0xc] ;  /* 0x00000c04ff007984 */ /* 0x000fe80008000800 */
[----:B---3--:R-:W0:Y:S04]  /*1c00*/  LDS.128 R4, [UR4+0x10] ;  /* 0x00001004ff047984 */ /* 0x008e280008000c00 */
[----:B------:R-:W1:Y:S01]  /*1c10*/  LDS.64 R8, [UR4+0x20] ;  /* 0x00002004ff087984 */ /* 0x000e620008000a00 */
[----:B0-----:R-:W-:-:S04]  /*1c20*/  IADD3 R0, PT, PT, R4, R0, R3 ;  /* 0x0000000004007210 */ /* 0x001fc80007ffe003 */
[----:B------:R-:W-:-:S04]  /*1c30*/  IADD3 R0, PT, PT, R6, R0, R5 ;  /* 0x0000000006007210 */ /* 0x000fc80007ffe005 */
[----:B-1----:R-:W-:-:S05]  /*1c40*/  IADD3 R0, PT, PT, R8, R0, R7 ;  /* 0x0000000008007210 */ /* 0x002fca0007ffe007 */
[----:B------:R-:W-:Y:S01]  /*1c50*/  IMAD.IADD R3, R0, 0x1, R9 ;  /* 0x0000000100037824 */ /* 0x000fe200078e0209 */
[----:B------:R-:W-:Y:S06]  /*1c60*/  BRA `(.L_x_17) ;  /* 0x0000001c00307947 */ /* 0x000fec0003800000 */
.L_x_2:
        /* <DEDUP_REMOVED lines=12> */
.L_x_32:
[----:B------:R-:W-:Y:S05]  /*1d30*/  BSYNC.RECONVERGENT B1 ;  /* 0x0000000000017941 */ /* 0x000fea0003800200 */
.L_x_31:
        /* <DEDUP_REMOVED lines=16> */
.L_x_37:
        /* <DEDUP_REMOVED lines=9> */
.L_x_36:
[----:B------:R-:W-:Y:S05]  /*1ed0*/  BSYNC.RECONVERGENT B2 ;  /* 0x0000000000027941 */ /* 0x000fea0003800200 */
.L_x_35:
        /* <DEDUP_REMOVED lines=8> */
.L_x_40:
        /* <DEDUP_REMOVED lines=35> */
.L_x_39:
[----:B------:R-:W-:Y:S05]  /*2190*/  BSYNC.RECONVERGENT B2 ;  /* 0x0000000000027941 */ /* 0x000fea0003800200 */
.L_x_38:
        /* <DEDUP_REMOVED lines=22> */
.L_x_42:
[----:B------:R-:W-:Y:S05]  /*2300*/  BSYNC.RECONVERGENT B2 ;  /* 0x0000000000027941 */ /* 0x000fea0003800200 */
.L_x_41:
        /* <DEDUP_REMOVED lines=10> */
.L_x_34:
[----:B------:R-:W-:Y:S05]  /*23b0*/  BSYNC.RECONVERGENT B1 ;  /* 0x0000000000017941 */ /* 0x000fea0003800200 */
.L_x_33:
        /* <DEDUP_REMOVED lines=38> */
[----:B------:R-:W0:Y:S04]  /*2620*/  LDS.128 R4, [UR4+0x10] ;  /* 0x00001004ff047984 */ /* 0x000e280008000c00 */
[----:B------:R-:W1:Y:S01]  /*2630*/  LDS.64 R8, [UR4+0x20] ;  /* 0x00002004ff087984 */ /* 0x000e620008000a00 */
[----:B0-----:R-:W-:-:S04]  /*2640*/  IADD3 R0, PT, PT, R4, R0, R3 ;  /* 0x0000000004007210 */ /* 0x001fc80007ffe003 */
[----:B------:R-:W-:-:S04]  /*2650*/  IADD3 R0, PT, PT, R6, R0, R5 ;  /* 0x0000000006007210 */ /* 0x000fc80007ffe005 */
[----:B-1----:R-:W-:-:S05]  /*2660*/  IADD3 R0, PT, PT, R8, R0, R7 ;  /* 0x0000000008007210 */ /* 0x002fca0007ffe007 */
[----:B--2---:R-:W-:Y:S01]  /*2670*/  IMAD.IADD R3, R0, 0x1, R9 ;  /* 0x0000000100037824 */ /* 0x004fe200078e0209 */
[----:B------:R-:W-:Y:S06]  /*2680*/  BRA `(.L_x_17) ;  /* 0x0000001000a87947 */ /* 0x000fec0003800000 */
.L_x_43:
        /* <DEDUP_REMOVED lines=16> */
[----:B------:R-:W1:Y:S02]  /*2790*/  SHFL.DOWN PT, R2, R3, 0x2, R7 ;  /* 0x0840000003027989 */ /* 0x000e6400000e0007 */
[----:B-1----:R-:W-:Y:S02]  /*27a0*/  SEL R2, R2, RZ, !P0 ;  /* 0x000000ff02027207 */ /* 0x002fe40004000000 */
[----:B------:R-:W-:-:S03]  /*27b0*/  ISETP.GT.AND P0, PT, R8, R7, PT ;  /* 0x000000070800720c */ /* 0x000fc60003f04270 */
[----:B------:R-:W-:Y:S01]  /*27c0*/  IMAD.IADD R2, R3, 0x1, R2 ;  /* 0x0000000103027824 */ /* 0x000fe200078e0202 */
[----:B------:R-:W-:-:S04]  /*27d0*/  @!P1 SHF.R.U32.HI R3, RZ, 0x3, R9 ;  /* 0x00000003ff039819 */ /* 0x000fc80000011609 */
[----:B------:R-:W1:Y:S02]  /*27e0*/  SHFL.DOWN PT, R4, R2, 0x4, R7 ;  /* 0x0880000002047989 */ /* 0x000e6400000e0007 */
[----:B-1----:R-:W-:Y:S01]  /*27f0*/  SEL R5, R4, RZ, !P0 ;  /* 0x000000ff04057207 */ /* 0x002fe20004000000 */
[C---:B------:R-:W-:Y:S02]  /*2800*/  VIADD R4, R6.reuse, 0x8 ;  /* 0x0000000806047836 */ /* 0x040fe40000000000 */
[----:B------:R-:W-:Y:S02]  /*2810*/  VIADD R6, R6, 0x10 ;  /* 0x0000001006067836 */ /* 0x000fe40000000000 */
[----:B------:R-:W-:Y:S01]  /*2820*/  IMAD.IADD R5, R2, 0x1, R5 ;  /* 0x0000000102057824 */ /* 0x000fe200078e0205 */
[----:B------:R-:W-:Y:S02]  /*2830*/  ISETP.GT.AND P0, PT, R4, R7, PT ;  /* 0x000000070400720c */ /* 0x000fe40003f04270 */
[----:B------:R-:W-:-:S02]  /*2840*/  @!P1 MOV R4, 0x400 ;  /* 0x0000040000049802 */ /* 0x000fc40000000f00 */
[----:B------:R-:W1:Y:S02]  /*2850*/  SHFL.DOWN PT, R0, R5, 0x8, R7 ;  /* 0x0900000005007989 */ /* 0x000e6400000e0007 */
[----:B0-----:R-:W-:Y:S02]  /*2860*/  @!P1 LEA R11, R11, R4, 0x18 ;  /* 0x000000040b0b9211 */ /* 0x001fe400078ec0ff */
[----:B------:R-:W-:-:S05]  /*2870*/  @!P1 LOP3.LUT R4, R3, 0x7c, RZ, 0xc0, !PT ;  /* 0x0000007c03049812 */ /* 0x000fca00078ec0ff */
[----:B------:R-:W-:Y:S01]  /*2880*/  @!P1 IMAD.IADD R4, R4, 0x1, R11 ;  /* 0x0000000104049824 */ /* 0x000fe200078e020b */
[----:B-1----:R-:W-:Y:S02]  /*2890*/  SEL R0, R0, RZ, !P0 ;  /* 0x000000ff00007207 */ /* 0x002fe40004000000 */
        /* <DEDUP_REMOVED lines=15> */
[----:B-1----:R-:W0:Y:S04]  /*2990*/  LDS.128 R4, [UR4+0x10] ;  /* 0x00001004ff047984 */ /* 0x002e280008000c00 */
        /* <DEDUP_REMOVED lines=18> */
.L_x_30:
[----:B------:R-:W0:Y:S01]  /*2ac0*/  S2R R0, SR_TID.X ;  /* 0x0000000000007919 */ /* 0x000e220000002100 */
[----:B------:R-:W0:Y:S02]  /*2ad0*/  LDC.64 R2, c[0x0][0x380] ;  /* 0x0000e000ff027b82 */ /* 0x000e240000000a00 */
[----:B0-----:R-:W-:-:S05]  /*2ae0*/  IMAD.WIDE.U32 R2, R0, 0x4, R2 ;  /* 0x0000000400027825 */ /* 0x001fca00078e0002 */
[----:B------:R-:W2:Y:S04]  /*2af0*/  LDG.E.CONSTANT R19, desc[UR6][R2.64] ;  /* 0x0000000602137981 */ /* 0x000ea8000c1e9900 */
[----:B------:R-:W2:Y:S04]  /*2b00*/  LDG.E.CONSTANT R4, desc[UR6][R2.64+0x400] ;  /* 0x0004000602047981 */ /* 0x000ea8000c1e9900 */
[----:B------:R-:W2:Y:S04]  /*2b10*/  LDG.E.CONSTANT R5, desc[UR6][R2.64+0x800] ;  /* 0x0008000602057981 */ /* 0x000ea8000c1e9900 */
[----:B------:R-:W3:Y:S04]  /*2b20*/  LDG.E.CONSTANT R6, desc[UR6][R2.64+0xc00] ;  /* 0x000c000602067981 */ /* 0x000ee8000c1e9900 */
[----:B------:R-:W3:Y:S04]  /*2b30*/  LDG.E.CONSTANT R7, desc[UR6][R2.64+0x1000] ;  /* 0x0010000602077981 */ /* 0x000ee8000c1e9900 */
[----:B------:R-:W4:Y:S04]  /*2b40*/  LDG.E.CONSTANT R8, desc[UR6][R2.64+0x1400] ;  /* 0x0014000602087981 */ /* 0x000f28000c1e9900 */
[----:B------:R-:W4:Y:S04]  /*2b50*/  LDG.E.CONSTANT R9, desc[UR6][R2.64+0x1800] ;  /* 0x0018000602097981 */ /* 0x000f28000c1e9900 */
[----:B------:R-:W5:Y:S04]  /*2b60*/  LDG.E.CONSTANT R10, desc[UR6][R2.64+0x1c00] ;  /* 0x001c0006020a7981 */ /* 0x000f68000c1e9900 */
[----:B------:R-:W5:Y:S04]  /*2b70*/  LDG.E.CONSTANT R11, desc[UR6][R2.64+0x2000] ;  /* 0x00200006020b7981 */ /* 0x000f68000c1e9900 */
[----:B------:R-:W5:Y:S04]  /*2b80*/  LDG.E.CONSTANT R12, desc[UR6][R2.64+0x2400] ;  /* 0x00240006020c7981 */ /* 0x000f68000c1e9900 */
[----:B------:R-:W5:Y:S04]  /*2b90*/  LDG.E.CONSTANT R13, desc[UR6][R2.64+0x2800] ;  /* 0x00280006020d7981 */ /* 0x000f68000c1e9900 */
[----:B------:R-:W5:Y:S04]  /*2ba0*/  LDG.E.CONSTANT R14, desc[UR6][R2.64+0x2c00] ;  /* 0x002c0006020e7981 */ /* 0x000f68000c1e9900 */
[----:B------:R-:W5:Y:S04]  /*2bb0*/  LDG.E.CONSTANT R15, desc[UR6][R2.64+0x3000] ;  /* 0x00300006020f7981 */ /* 0x000f68000c1e9900 */
[----:B------:R-:W5:Y:S04]  /*2bc0*/  LDG.E.CONSTANT R16, desc[UR6][R2.64+0x3400] ;  /* 0x0034000602107981 */ /* 0x000f68000c1e9900 */
[----:B------:R-:W5:Y:S04]  /*2bd0*/  LDG.E.CONSTANT R17, desc[UR6][R2.64+0x3800] ;  /* 0x0038000602117981 */ /* 0x000f68000c1e9900 */
[----:B------:R-:W5:Y:S01]  /*2be0*/  LDG.E.CONSTANT R18, desc[UR6][R2.64+0x3c00] ;  /* 0x003c000602127981 */ /* 0x000f62000c1e9900 */
[----:B------:R-:W-:-:S02]  /*2bf0*/  ISETP.GE.U32.AND P0, PT, R20, 0x2000, PT ;  /* 0x000020001400780c */ /* 0x000fc40003f06070 */
[----:B--2---:R-:W-:-:S04]  /*2c00*/  IADD3 R4, PT, PT, R5, R4, R19 ;  /* 0x0000000405047210 */ /* 0x004fc80007ffe013 */
[----:B---3--:R-:W-:-:S04]  /*2c10*/  IADD3 R4, PT, PT, R7, R6, R4 ;  /* 0x0000000607047210 */ /* 0x008fc80007ffe004 */
[----:B----4-:R-:W-:-:S04]  /*2c20*/  IADD3 R4, PT, PT, R9, R8, R4 ;  /* 0x0000000809047210 */ /* 0x010fc80007ffe004 */
[----:B-----5:R-:W-:Y:S01]  /*2c30*/  IADD3 R4, PT, PT, R11, R10, R4 ;  /* 0x0000000a0b047210 */ /* 0x020fe20007ffe004 */
[----:B------:R-:W-:-:S03]  /*2c40*/  IMAD.MOV.U32 R11, RZ, RZ, 0x1000 ;  /* 0x00001000ff0b7424 */ /* 0x000fc600078e00ff */
[----:B------:R-:W-:-:S04]  /*2c50*/  IADD3 R4, PT, PT, R13, R12, R4 ;  /* 0x0000000c0d047210 */ /* 0x000fc80007ffe004 */
[----:B------:R-:W-:-:S04]  /*2c60*/  IADD3 R4, PT, PT, R15, R14, R4 ;  /* 0x0000000e0f047210 */ /* 0x000fc80007ffe004 */
[----:B------:R-:W-:-:S05]  /*2c70*/  IADD3 R17, PT, PT, R17, R16, R4 ;  /* 0x0000001011117210 */ /* 0x000fca0007ffe004 */
[----:B------:R-:W-:Y:S01]  /*2c80*/  IMAD.IADD R8, R18, 0x1, R17 ;  /* 0x0000000112087824 */ /* 0x000fe200078e0211 */
[----:B------:R-:W-:Y:S06]  /*2c90*/  @!P0 BRA `(.L_x_44) ;  /* 0x00000000008c8947 */ /* 0x000fec0003800000 */
[----:B------:R-:W0:Y:S01]  /*2ca0*/  LDC R7, c[0x0][0x390] ;  /* 0x0000e400ff077b82 */ /* 0x000e220000000800 */
[----:B------:R-:W-:Y:S02]  /*2cb0*/  VIADD R6, R20, 0xfffff000 ;  /* 0xfffff00014067836 */ /* 0x000fe40000000000 */
[----:B------:R-:W-:-:S07]  /*2cc0*/  IMAD.MOV.U32 R11, RZ, RZ, 0x1000 ;  /* 0x00001000ff0b7424 */ /* 0x000fce00078e00ff */
.L_x_46:
[----:B------:R-:W-:-:S05]  /*2cd0*/  IMAD.WIDE R4, R11, 0x4, R2 ;  /* 0x000000040b047825 */ /* 0x000fca00078e0202 */
        /* <DEDUP_REMOVED lines=16> */
[----:B--2---:R-:W-:-:S04]  /*2de0*/  IADD3 R18, PT, PT, R18, R19, R8 ;  /* 0x0000001312127210 */ /* 0x004fc80007ffe008 */
[----:B---3--:R-:W-:Y:S01]  /*2df0*/  IADD3 R18, PT, PT, R21, R20, R18 ;  /* 0x0000001415127210 */ /* 0x008fe20007ffe012 */
[----:B0-----:R-:W-:-:S04]  /*2e00*/  IMAD.MOV.U32 R20, RZ, RZ, R7 ;  /* 0x000000ffff147224 */ /* 0x001fc800078e0007 */
[----:B------:R-:W-:Y:S01]  /*2e10*/  IMAD.IADD R8, R20, 0x1, -R11 ;  /* 0x0000000114087824 */ /* 0x000fe200078e0a0b */
[----:B----4-:R-:W-:-:S04]  /*2e20*/  IADD3 R18, PT, PT, R23, R22, R18 ;  /* 0x0000001617127210 */ /* 0x010fc80007ffe012 */
[----:B------:R-:W-:Y:S02]  /*2e30*/  ISETP.GE.AND P0, PT, R8, 0x1000, PT ;  /* 0x000010000800780c */ /* 0x000fe40003f06270 */
[----:B-----5:R-:W-:-:S04]  /*2e40*/  IADD3 R18, PT, PT, R25, R24, R18 ;  /* 0x0000001819127210 */ /* 0x020fc80007ffe012 */
[----:B------:R-:W-:-:S04]  /*2e50*/  IADD3 R14, PT, PT, R14, R17, R18 ;  /* 0x000000110e0e7210 */ /* 0x000fc80007ffe012 */
[----:B------:R-:W-:-:S04]  /*2e60*/  IADD3 R12, PT, PT, R15, R12, R14 ;  /* 0x0000000c0f0c7210 */ /* 0x000fc80007ffe00e */
[----:B------:R-:W-:-:S04]  /*2e70*/  IADD3 R10, PT, PT, R10, R13, R12 ;  /* 0x0000000d0a0a7210 */ /* 0x000fc80007ffe00c */
[----:B------:R-:W-:Y:S01]  /*2e80*/  IADD3 R8, PT, PT, R16, R9, R10 ;  /* 0x0000000910087210 */ /* 0x000fe20007ffe00a */
[----:B------:R-:W-:Y:S06]  /*2e90*/  @!P0 BRA `(.L_x_45) ;  /* 0x0000000400fc8947 */ /* 0x000fec0003800000 */
[----:B------:R-:W-:-:S05]  /*2ea0*/  VIADD R11, R11, 0x1000 ;  /* 0x000010000b0b7836 */ /* 0x000fca0000000000 */
[----:B------:R-:W-:-:S13]  /*2eb0*/  ISETP.GT.AND P0, PT, R11, R6, PT ;  /* 0x000000060b00720c */ /* 0x000fda0003f04270 */
[----:B------:R-:W-:Y:S05]  /*2ec0*/  @!P0 BRA `(.L_x_46) ;  /* 0xfffffffc00808947 */ /* 0x000fea000383ffff */
.L_x_44:
        /* <DEDUP_REMOVED lines=20> */
.L_x_50:
        /* <DEDUP_REMOVED lines=8> */
.L_x_49:
[----:B------:R-:W-:Y:S05]  /*3090*/  BSYNC.RECONVERGENT B2 ;  /* 0x0000000000027941 */ /* 0x000fea0003800200 */
.L_x_48:
        /* <DEDUP_REMOVED lines=16> */
.L_x_53:
        /* <DEDUP_REMOVED lines=20> */
[----:B------:R-:W5:Y:S04]  /*32e0*/  LDG.E.CONSTANT R22, desc[UR6][R2.64+0x2400] ;  /* 0x0024000602167981 */ /* 0x000f68000c1e9900 */
[----:B------:R0:W5:Y:S04]  /*32f0*/  LDG.E.CONSTANT R5, desc[UR6][R4.64] ;  /* 0x0000000604057981 */ /* 0x000168000c1e9900 */
        /* <DEDUP_REMOVED lines=17> */
.L_x_52:
[----:B------:R-:W-:Y:S05]  /*3410*/  BSYNC.RECONVERGENT B2 ;  /* 0x0000000000027941 */ /* 0x000fea0003800200 */
.L_x_51:
        /* <DEDUP_REMOVED lines=10> */
[----:B------:R-:W5:Y:S01]  /*34c0*/  LDG.E.CONSTANT R16, desc[UR6][R2.64+0x1400] ;  /* 0x0014000602107981 */ /* 0x000f62000c1e9900 */
[----:B0-----:R-:W-:-:S04]  /*34d0*/  IMAD.WIDE.U32 R4, R11, 0x4, R6 ;  /* 0x000000040b047825 */ /* 0x001fc800078e0006 */
[----:B------:R-:W-:Y:S02]  /*34e0*/  IMAD.WIDE.U32 R6, R13, 0x4, R6 ;  /* 0x000000040d067825 */ /* 0x000fe400078e0006 */
[----:B------:R0:W2:Y:S04]  /*34f0*/  LDG.E.CONSTANT R5, desc[UR6][R4.64] ;  /* 0x0000000604057981 */ /* 0x0000a8000c1e9900 */
[----:B------:R1:W3:Y:S04]  /*3500*/  LDG.E.CONSTANT R13, desc[UR6][R2.64] ;  /* 0x00000006020d7981 */ /* 0x0002e8000c1e9900 */
[----:B------:R-:W4:Y:S01]  /*3510*/  LDG.E.CONSTANT R7, desc[UR6][R6.64] ;  /* 0x0000000606077981 */ /* 0x000f22000c1e9900 */
[----:B0-----:R-:W-:Y:S01]  /*3520*/  IADD3 R4, P1, PT, R2, 0x2000, RZ ;  /* 0x0000200002047810 */ /* 0x001fe20007f3e0ff */
[----:B------:R-:W-:Y:S01]  /*3530*/  VIADD R10, R10, 0x800 ;  /* 0x000008000a0a7836 */ /* 0x000fe20000000000 */
[----:B------:R-:W-:Y:S01]  /*3540*/  PLOP3.LUT P0, PT, PT, PT, PT, 0x8, 0x80 ;  /* 0x000000000080781c */ /* 0x000fe20003f0e170 */
[----:B------:R-:W-:-:S02]  /*3550*/  VIADD R11, R11, 0x800 ;  /* 0x000008000b0b7836 */ /* 0x000fc40000000000 */
[----:B-1----:R-:W-:Y:S01]  /*3560*/  IMAD.MOV.U32 R2, RZ, RZ, R4 ;  /* 0x000000ffff027224 */ /* 0x002fe200078e0004 */
[----:B--2---:R-:W-:-:S04]  /*3570*/  IADD3 R12, PT, PT, R12, R5, R8 ;  /* 0x000000050c0c7210 */ /* 0x004fc80007ffe008 */
[----:B---3--:R-:W-:Y:S01]  /*3580*/  IADD3 R12, PT, PT, R14, R13, R12 ;  /* 0x0000000d0e0c7210 */ /* 0x008fe20007ffe00c */
[----:B------:R-:W-:-:S03]  /*3590*/  IMAD.X R5, RZ, RZ, R3, P1 ;  /* 0x000000ffff057224 */ /* 0x000fc600008e0603 */
[----:B----4-:R-:W-:Y:S01]  /*35a0*/  IADD3 R12, PT, PT, R15, R7, R12 ;  /* 0x000000070f0c7210 */ /* 0x010fe20007ffe00c */
[----:B------:R-:W-:-:S03]  /*35b0*/  IMAD.MOV.U32 R3, RZ, RZ, R5 ;  /* 0x000000ffff037224 */ /* 0x000fc600078e0005 */
[----:B-----5:R-:W-:-:S07]  /*35c0*/  IADD3 R8, PT, PT, R16, R17, R12 ;  /* 0x0000001110087210 */ /* 0x020fce0007ffe00c */
.L_x_55:
[----:B------:R-:W-:Y:S05]  /*35d0*/  BSYNC.RECONVERGENT B2 ;  /* 0x0000000000027941 */ /* 0x000fea0003800200 */
.L_x_54:
        /* <DEDUP_REMOVED lines=10> */
.L_x_47:
[----:B------:R-:W-:Y:S05]  /*3680*/  BSYNC.RECONVERGENT B1 ;  /* 0x0000000000017941 */ /* 0x000fea0003800200 */
.L_x_45:
[----:B------:R-:W0:Y:S01]  /*3690*/  S2R R9, SR_LANEID ;  /* 0x0000000000097919 */ /* 0x000e220000000000 */
[----:B------:R-:W1:Y:S01]  /*36a0*/  SHFL.DOWN PT, R2, R8, 0x1, 0x1f ;  /* 0x08201f0008027f89 */ /* 0x000e6200000e0000 */
[C---:B0-----:R-:W-:Y:S02]  /*36b0*/  ISETP.GT.AND P0, PT, R9.reuse, 0x1e, PT ;  /* 0x0000001e0900780c */ /* 0x041fe40003f04270 */
[C---:B------:R-:W-:Y:S02]  /*36c0*/  ISETP.NE.AND P1, PT, R9.reuse, RZ, PT ;  /* 0x000000ff0900720c */ /* 0x040fe40003f25270 */
        /* <DEDUP_REMOVED lines=37> */
[----:B0-----:R-:W-:-:S07]  /*3920*/  IMAD.IADD R3, R0, 0x1, R9 ;  /* 0x0000000100037824 */ /* 0x001fce00078e0209 */
.L_x_17:
[----:B------:R-:W-:Y:S05]  /*3930*/  BSYNC.RECONVERGENT B0 ;  /* 0x0000000000007941 */ /* 0x000fea0003800200 */
.L_x_1:
[----:B------:R-:W-:Y:S05]  /*3940*/  @P0 EXIT ;  /* 0x000000000000094d */ /* 0x000fea0003800000 */
[----:B-1----:R-:W1:Y:S01]  /*3950*/  LDC.64 R4, c[0x0][0x388] ;  /* 0x0000e200ff047b82 */ /* 0x002e620000000a00 */
[----:B------:R-:W0:Y:S02]  /*3960*/  LDCU UR4, c[0x0][0x398] ;  /* 0x00007300ff0477ac */ /* 0x000e240008000800 */
[----:B0-234-:R-:W-:-:S05]  /*3970*/  VIADD R3, R3, UR4 ;  /* 0x0000000403037c36 */ /* 0x01dfca0008000000 */
[----:B-1----:R-:W-:Y:S01]  /*3980*/  STG.E desc[UR6][R4.64], R3 ;  /* 0x0000000304007986 */ /* 0x002fe2000c101906 */
[----:B------:R-:W-:Y:S05]  /*3990*/  EXIT ;  /* 0x000000000000794d */ /* 0x000fea0003800000 */
.L_x_56:
[----:B------:R-:W-:-:S00]  /*39a0*/  BRA `(.L_x_56) ;  /* 0xfffffffc00fc7947 */ /* 0x000fc0000383ffff */
[----:B------:R-:W-:-:S00]  /*39b0*/  NOP ;  /* 0x0000000000007918 */ /* 0x000fc00000000000 */
        /* <DEDUP_REMOVED lines=12> */
.L_x_247:


//--------------------- .text._ZN3cub18CUB_300001_SM_10006detail6reduce18DeviceReduceKernelINS2_10policy_hubIiyN4cuda3std3__44plusIiEEE10Policy1000EN6thrust24THRUST_300001_SM_1000_NS6detail15normal_iteratorINSD_10device_ptrIiEEEEyS9_i17ThresholdToBinaryEEvT0_PT3_T1_NS0_13GridEvenShareISN_EET2_T4_ --------------------------
	.section	.text._ZN3cub18CUB_300001_SM_10006detail6reduce18DeviceReduceKernelINS2_10policy_hubIiyN4cuda3std3__44plusIiEEE10Policy1000EN6thrust24THRUST_300001_SM_1000_NS6detail15normal_iteratorINSD_10device_ptrIiEEEEyS9_i17ThresholdToBinaryEEvT0_PT3_T1_NS0_13GridEvenShareISN_EET2_T4_,"ax",@progbits
	.align	128
        .global         _ZN3cub18CUB_300001_SM_10006detail6reduce18DeviceReduceKernelINS2_10policy_hubIiyN4cuda3std3__44plusIiEEE10Policy1000EN6thrust24THRUST_300001_SM_1000_NS6detail15normal_iteratorINSD_10device_ptrIiEEEEyS9_i17ThresholdToBinaryEEvT0_PT3_T1_NS0_13GridEvenShareISN_EET2_T4_
        .type           _ZN3cub18CUB_300001_SM_10006detail6reduce18DeviceReduceKernelINS2_10policy_hubIiyN4cuda3std3__44plusIiEEE10Policy1000EN6thrust24THRUST_300001_SM_1000_NS6detail15normal_iteratorINSD_10device_ptrIiEEEEyS9_i17ThresholdToBinaryEEvT0_PT3_T1_NS0_13GridEvenShareISN_EET2_T4_,@function
        .size           _ZN3cub18CUB_300001_SM_10006detail6reduce18DeviceReduceKernelINS2_10policy_hubIiyN4cuda3std3__44plusIiEEE10Policy1000EN6thrust24THRUST_300001_SM_1000_NS6detail15normal_iteratorINSD_10device_ptrIiEEEEyS9_i17ThresholdToBinaryEEvT0_PT3_T1_NS0_13GridEvenShareISN_EET2_T4_,(.L_x_248 - _ZN3cub18CUB_300001_SM_10006detail6reduce18DeviceReduceKernelINS2_10policy_hubIiyN4cuda3std3__44plusIiEEE10Policy1000EN6thrust24THRUST_300001_SM_1000_NS6detail15normal_iteratorINSD_10device_ptrIiEEEEyS9_i17ThresholdToBinaryEEvT0_PT3_T1_NS0_13GridEvenShareISN_EET2_T4_)
        .other          _ZN3cub18CUB_300001_SM_10006detail6reduce18DeviceReduceKernelINS2_10policy_hubIiyN4cuda3std3__44plusIiEEE10Policy1000EN6thrust24THRUST_300001_SM_1000_NS6detail15normal_iteratorINSD_10device_ptrIiEEEEyS9_i17ThresholdToBinaryEEvT0_PT3_T1_NS0_13GridEvenShareISN_EET2_T4_,@"STO_CUDA_ENTRY STV_DEFAULT"
_ZN3cub18CUB_300001_SM_10006detail6reduce18DeviceReduceKernelINS2_10policy_hubIiyN4cuda3std3__44plusIiEEE10Policy1000EN6thrust24THRUST_300001_SM_1000_NS6detail15normal_iteratorINSD_10device_ptrIiEEEEyS9_i17ThresholdToBinaryEEvT0_PT3_T1_NS0_13GridEvenShareISN_EET2_T4_:
.text._ZN3cub18CUB_300001_SM_10006detail6reduce18DeviceReduceKernelINS2_10policy_hubIiyN4cuda3std3__44plusIiEEE10Policy1000EN6thrust24THRUST_300001_SM_1000_NS6detail15normal_iteratorINSD_10device_ptrIiEEEEyS9_i17ThresholdToBinaryEEvT0_PT3_T1_NS0_13GridEvenShareISN_EET2_T4_:
[----:B------:R-:W-:Y:S01]  /*0000*/  LDC R1, c[0x0][0x37c] ;  /* 0x0000df00ff017b82 */ /* 0x000fe20000000800 */
[----:B------:R-:W0:Y:S01]  /*0010*/  S2R R0, SR_CTAID.X ;  /* 0x0000000000007919 */ /* 0x000e220000002500 */
[----:B------:R-:W1:Y:S01]  /*0020*/  LDCU.64 UR6, c[0x0][0x3b8] ;  /* 0x00007700ff0677ac */ /* 0x000e620008000a00 */
[----:B------:R-:W-:Y:S01]  /*0030*/  BSSY.RECONVERGENT B0, `(.L_x_57) ;  /* 0x00002e6000007945 */ /* 0x000fe20003800200 */
[----:B------:R-:W2:Y:S01]  /*0040*/  LDCU UR4, c[0x0][0x3c0] ;  /* 0x00007800ff0477ac */ /* 0x000ea20008000800 */
[----:B------:R-:W3:Y:S01]  /*0050*/  LDCU.64 UR8, c[0x0][0x358] ;  /* 0x00006b00ff0877ac */ /* 0x000ee20008000a00 */
[----:B-1----:R-:W-:Y:S02]  /*0060*/  IMAD.U32 R2, RZ, RZ, UR6 ;  /* 0x00000006ff027e24 */ /* 0x002fe4000f8e00ff */
[----:B------:R-:W-:Y:S02]  /*0070*/  IMAD.U32 R3, RZ, RZ, UR7 ;  /* 0x00000007ff037e24 */ /* 0x000fe4000f8e00ff */
[----:B--2---:R-:W-:-:S04]  /*0080*/  IMAD.U32 R4, RZ, RZ, UR4 ;  /* 0x00000004ff047e24 */ /* 0x004fc8000f8e00ff */
[----:B------:R-:W-:Y:S02]  /*0090*/  IMAD.SHL.U32 R12, R4, 0x1000, RZ ;  /* 0x00001000040c7824 */ /* 0x000fe400078e00ff */
[----:B0-----:R-:W-:-:S03]  /*00a0*/  IMAD.SHL.U32 R5, R0, 0x1000, RZ ;  /* 0x0000100000057824 */ /* 0x001fc600078e00ff */
[----:B------:R-:W-:Y:S02]  /*00b0*/  SHF.R.S32.HI R9, RZ, 0x1f, R12 ;  /* 0x0000001fff097819 */ /* 0x000fe4000001140c */
[----:B------:R-:W-:-:S04]  /*00c0*/  IADD3 R11, P1, PT, -R5, R2, RZ ;  /* 0x00000002050b7210 */ /* 0x000fc80007f3e1ff */
[----:B------:R-:W-:Y:S02]  /*00d0*/  ISETP.GT.U32.AND P0, PT, R11, 0xfff, PT ;  /* 0x00000fff0b00780c */ /* 0x000fe40003f04070 */
[----:B------:R-:W-:-:S04]  /*00e0*/  IADD3.X R8, PT, PT, R3, -0x1, RZ, P1, !PT ;  /* 0xffffffff03087810 */ /* 0x000fc80000ffe4ff */
[----:B------:R-:W-:-:S13]  /*00f0*/  ISETP.GT.U32.AND.EX P0, PT, R8, RZ, PT, P0 ;  /* 0x000000ff0800720c */ /* 0x000fda0003f04100 */
[----:B---3--:R-:W-:Y:S05]  /*0100*/  @P0 BRA `(.L_x_58) ;  /* 0x0000001000d00947 */ /* 0x008fea0003800000 */
[----:B------:R-:W0:Y:S01]  /*0110*/  S2R R6, SR_TID.X ;  /* 0x0000000000067919 */ /* 0x000e220000002100 */
[----:B------:R-:W-:Y:S01]  /*0120*/  IMAD.IADD R4, R2, 0x1, -R5 ;  /* 0x0000000102047824 */ /* 0x000fe200078e0a05 */
[----:B------:R-:W-:Y:S01]  /*0130*/  BSSY.RECONVERGENT B1, `(.L_x_59) ;  /* 0x000000c000017945 */ /* 0x000fe20003800200 */
[----:B------:R-:W-:-:S03]  /*0140*/  IMAD.MOV.U32 R7, RZ, RZ, RZ ;  /* 0x000000ffff077224 */ /* 0x000fc600078e00ff */
[----:B0-----:R-:W-:Y:S01]  /*0150*/  ISETP.GE.AND P0, PT, R6, R4, PT ;  /* 0x000000040600720c */ /* 0x001fe20003f06270 */
[----:B------:R-:W-:-:S12]  /*0160*/  IMAD.MOV.U32 R8, RZ, RZ, R6 ;  /* 0x000000ffff087224 */ /* 0x000fd800078e0006 */
[----:B------:R-:W-:Y:S05]  /*0170*/  @P0 BRA `(.L_x_60) ;  /* 0x00000000001c0947 */ /* 0x000fea0003800000 */
[----:B------:R-:W0:Y:S01]  /*0180*/  LDC.64 R10, c[0x0][0x380] ;  /* 0x0000e000ff0a7b82 */ /* 0x000e220000000a00 */
[----:B------:R-:W-:-:S04]  /*0190*/  IMAD.IADD R3, R5, 0x1, R6 ;  /* 0x0000000105037824 */ /* 0x000fc800078e0206 */
[----:B0-----:R-:W-:-:S06]  /*01a0*/  IMAD.WIDE.U32 R10, R3, 0x4, R10 ;  /* 0x00000004030a7825 */ /* 0x001fcc00078e000a */
[----:B------:R-:W2:Y:S01]  /*01b0*/  LDG.E R10, desc[UR8][R10.64] ;  /* 0x000000080a0a7981 */ /* 0x000ea2000c1e1900 */
[----:B------:R-:W-:Y:S01]  /*01c0*/  VIADD R8, R6, 0x100 ;  /* 0x0000010006087836 */ /* 0x000fe20000000000 */
[----:B--2---:R-:W-:-:S04]  /*01d0*/  ISETP.GT.AND P0, PT, R10, RZ, PT ;  /* 0x000000ff0a00720c */ /* 0x004fc80003f04270 */
[----:B------:R-:W-:-:S09]  /*01e0*/  SEL R7, RZ, 0x1, !P0 ;  /* 0x00000001ff077807 */ /* 0x000fd20004000000 */
.L_x_60:
[----:B------:R-:W-:Y:S05]  /*01f0*/  BSYNC.RECONVERGENT B1 ;  /* 0x0000000000017941 */ /* 0x000fea0003800200 */
.L_x_59:
[----:B------:R-:W-:Y:S01]  /*0200*/  ISETP.GE.AND P0, PT, R8, R4, PT ;  /* 0x000000040800720c */ /* 0x000fe20003f06270 */
[----:B------:R-:W-:-:S12]  /*0210*/  BSSY.RECONVERGENT B1, `(.L_x_61) ;  /* 0x00000b3000017945 */ /* 0x000fd80003800200 */
[----:B------:R-:W-:Y:S05]  /*0220*/  @P0 BRA `(.L_x_62) ;  /* 0x0000000800c40947 */ /* 0x000fea0003800000 */
[----:B------:R-:W-:Y:S01]  /*0230*/  LOP3.LUT R3, RZ, R8, RZ, 0x33, !PT ;  /* 0x00000008ff037212 */ /* 0x000fe200078e33ff */
[----:B------:R-:W-:Y:S03]  /*0240*/  BSSY.RECONVERGENT B2, `(.L_x_63) ;  /* 0x0000057000027945 */ /* 0x000fe60003800200 */
[----:B------:R-:W-:-:S04]  /*0250*/  IADD3 R3, PT, PT, -R5, R2, R3 ;  /* 0x0000000205037210 */ /* 0x000fc80007ffe103 */
[C---:B------:R-:W-:Y:S02]  /*0260*/  ISETP.GE.U32.AND P1, PT, R3.reuse, 0xf00, PT ;  /* 0x00000f000300780c */ /* 0x040fe40003f26070 */
[----:B------:R-:W-:-:S04]  /*0270*/  LEA.HI R9, R3, 0x1, RZ, 0x18 ;  /* 0x0000000103097811 */ /* 0x000fc800078fc0ff */
[----:B------:R-:W-:-:S04]  /*0280*/  LOP3.LUT R23, R9, 0xf, RZ, 0xc0, !PT ;  /* 0x0000000f09177812 */ /* 0x000fc800078ec0ff */
[----:B------:R-:W-:-:S03]  /*0290*/  ISETP.NE.AND P0, PT, R23, RZ, PT ;  /* 0x000000ff1700720c */ /* 0x000fc60003f05270 */
[----:B------:R-:W-:Y:S10]  /*02a0*/  @!P1 BRA `(.L_x_64) ;  /* 0x0000000400409947 */ /* 0x000ff40003800000 */
[----:B------:R-:W0:Y:S01]  /*02b0*/  LDCU.64 UR4, c[0x0][0x380] ;  /* 0x00007000ff0477ac */ /* 0x000e220008000a00 */
[----:B------:R-:W-:-:S04]  /*02c0*/  IMAD.WIDE.U32 R2, R0, 0x4000, RZ ;  /* 0x0000400000027825 */ /* 0x000fc800078e00ff */
[----:B------:R-:W-:-:S03]  /*02d0*/  IMAD.WIDE.U32 R10, R8, 0x4, RZ ;  /* 0x00000004080a7825 */ /* 0x000fc600078e00ff */
[----:B------:R-:W-:Y:S02]  /*02e0*/  LOP3.LUT R2, R2, R10, RZ, 0xfc, !PT ;  /* 0x0000000a02027212 */ /* 0x000fe400078efcff */
[----:B------:R-:W-:Y:S02]  /*02f0*/  LOP3.LUT R10, R9, 0x1fffff0, RZ, 0xc0, !PT ;  /* 0x01fffff0090a7812 */ /* 0x000fe400078ec0ff */
[----:B------:R-:W-:-:S03]  /*0300*/  LOP3.LUT R3, R3, R11, RZ, 0xfc, !PT ;  /* 0x0000000b03037212 */ /* 0x000fc600078efcff */
[----:B------:R-:W-:Y:S01]  /*0310*/  IMAD.MOV R10, RZ, RZ, -R10 ;  /* 0x000000ffff0a7224 */ /* 0x000fe200078e0a0a */
[----:B0-----:R-:W-:-:S04]  /*0320*/  IADD3 R2, P1, PT, R2, UR4, RZ ;  /* 0x0000000402027c10 */ /* 0x001fc8000ff3e0ff */
[----:B------:R-:W-:-:S04]  /*0330*/  IADD3 R2, P2, PT, R2, 0x2000, RZ ;  /* 0x0000200002027810 */ /* 0x000fc80007f5e0ff */
[----:B------:R-:W-:-:S09]  /*0340*/  IADD3.X R3, PT, PT, RZ, UR5, R3, P2, P1 ;  /* 0x00000005ff037c10 */ /* 0x000fd200097e2403 */
.L_x_65:
[----:B------:R-:W2:Y:S04]  /*0350*/  LDG.E R22, desc[UR8][R2.64+-0x2000] ;  /* 0xffe0000802167981 */ /* 0x000ea8000c1e1900 */
[----:B------:R-:W3:Y:S04]  /*0360*/  LDG.E R24, desc[UR8][R2.64+-0x1c00] ;  /* 0xffe4000802187981 */ /* 0x000ee8000c1e1900 */
[----:B------:R-:W4:Y:S04]  /*0370*/  LDG.E R25, desc[UR8][R2.64+-0x1800] ;  /* 0xffe8000802197981 */ /* 0x000f28000c1e1900 */
[----:B------:R-:W5:Y:S04]  /*0380*/  LDG.E R26, desc[UR8][R2.64+-0x1400] ;  /* 0xffec0008021a7981 */ /* 0x000f68000c1e1900 */
        /* <DEDUP_REMOVED lines=10> */
[----:B------:R-:W5:Y:S01]  /*0430*/  LDG.E R21, desc[UR8][R2.64+0x1800] ;  /* 0x0018000802157981 */ /* 0x000f62000c1e1900 */
[----:B--2---:R-:W-:-:S03]  /*0440*/  ISETP.GT.AND P1, PT, R22, RZ, PT ;  /* 0x000000ff1600720c */ /* 0x004fc60003f24270 */
[----:B------:R0:W2:Y:S01]  /*0450*/  LDG.E R22, desc[UR8][R2.64+0x1c00] ;  /* 0x001c000802167981 */ /* 0x0000a2000c1e1900 */
[----:B------:R-:W-:Y:S01]  /*0460*/  VIADD R10, R10, 0x10 ;  /* 0x000000100a0a7836 */ /* 0x000fe20000000000 */
[----:B---3--:R-:W-:Y:S01]  /*0470*/  ISETP.GT.AND P2, PT, R24, RZ, PT ;  /* 0x000000ff1800720c */ /* 0x008fe20003f44270 */
[----:B------:R-:W-:Y:S02]  /*0480*/  VIADD R24, R7, 0x1 ;  /* 0x0000000107187836 */ /* 0x000fe40000000000 */
[----:B------:R-:W-:-:S05]  /*0490*/  VIADD R8, R8, 0x1000 ;  /* 0x0000100008087836 */ /* 0x000fca0000000000 */
[----:B------:R-:W-:Y:S01]  /*04a0*/  @!P1 IMAD.MOV R24, RZ, RZ, R7 ;  /* 0x000000ffff189224 */ /* 0x000fe200078e0207 */
[----:B----4-:R-:W-:-:S03]  /*04b0*/  ISETP.GT.AND P1, PT, R25, RZ, PT ;  /* 0x000000ff1900720c */ /* 0x010fc60003f24270 */
[----:B------:R-:W-:Y:S02]  /*04c0*/  VIADD R7, R24, 0x1 ;  /* 0x0000000118077836 */ /* 0x000fe40000000000 */
[----:B------:R-:W-:Y:S01]  /*04d0*/  @!P2 IMAD.MOV R7, RZ, RZ, R24 ;  /* 0x000000ffff07a224 */ /* 0x000fe200078e0218 */
[----:B-----5:R-:W-:-:S03]  /*04e0*/  ISETP.GT.AND P2, PT, R26, RZ, PT ;  /* 0x000000ff1a00720c */ /* 0x020fc60003f44270 */
[----:B------:R-:W-:-:S04]  /*04f0*/  VIADD R24, R7, 0x1 ;  /* 0x0000000107187836 */ /* 0x000fc80000000000 */
[----:B------:R-:W-:Y:S01]  /*0500*/  @!P1 IMAD.MOV R24, RZ, RZ, R7 ;  /* 0x000000ffff189224 */ /* 0x000fe200078e0207 */
[----:B------:R-:W-:-:S03]  /*0510*/  ISETP.GT.AND P1, PT, R11, RZ, PT ;  /* 0x000000ff0b00720c */ /* 0x000fc60003f24270 */
[----:B------:R-:W-:Y:S02]  /*0520*/  VIADD R7, R24, 0x1 ;  /* 0x0000000118077836 */ /* 0x000fe40000000000 */
[----:B------:R-:W-:Y:S01]  /*0530*/  @!P2 IMAD.MOV R7, RZ, RZ, R24 ;  /* 0x000000ffff07a224 */ /* 0x000fe200078e0218 */
[----:B------:R-:W-:-:S03]  /*0540*/  ISETP.GT.AND P2, PT, R12, RZ, PT ;  /* 0x000000ff0c00720c */ /* 0x000fc60003f44270 */
        /* <DEDUP_REMOVED lines=8> */
[----:B------:R-:W-:Y:S02]  /*05d0*/  ISETP.GT.AND P1, PT, R15, RZ, PT ;  /* 0x000000ff0f00720c */ /* 0x000fe40003f24270 */
[----:B------:R-:W-:Y:S01]  /*05e0*/  ISETP.GT.AND P3, PT, R21, RZ, PT ;  /* 0x000000ff1500720c */ /* 0x000fe20003f64270 */
[C---:B------:R-:W-:Y:S02]  /*05f0*/  VIADD R7, R11.reuse, 0x1 ;  /* 0x000000010b077836 */ /* 0x040fe40000000000 */
[----:B------:R-:W-:Y:S02]  /*0600*/  @!P2 IADD3 R7, PT, PT, R11, RZ, RZ ;  /* 0x000000ff0b07a210 */ /* 0x000fe40007ffe0ff */
[----:B------:R-:W-:-:S03]  /*0610*/  ISETP.GT.AND P2, PT, R16, RZ, PT ;  /* 0x000000ff1000720c */ /* 0x000fc60003f44270 */
[----:B------:R-:W-:-:S03]  /*0620*/  VIADD R11, R7, 0x1 ;  /* 0x00000001070b7836 */ /* 0x000fc60000000000 */
[----:B------:R-:W-:Y:S01]  /*0630*/  @!P1 IMAD.MOV R11, RZ, RZ, R7 ;  /* 0x000000ffff0b9224 */ /* 0x000fe200078e0207 */
        /* <DEDUP_REMOVED lines=11> */
[----:B------:R-:W-:-:S04]  /*06f0*/  @!P1 IMAD.MOV R11, RZ, RZ, R7 ;  /* 0x000000ffff0b9224 */ /* 0x000fc800078e0207 */
[----:B------:R-:W-:-:S03]  /*0700*/  VIADD R7, R11, 0x1 ;  /* 0x000000010b077836 */ /* 0x000fc60000000000 */
[----:B------:R-:W-:Y:S01]  /*0710*/  @!P2 IMAD.MOV R7, RZ, RZ, R11 ;  /* 0x000000ffff07a224 */ /* 0x000fe200078e020b */
[----:B------:R-:W-:-:S03]  /*0720*/  ISETP.NE.AND P2, PT, R10, RZ, PT ;  /* 0x000000ff0a00720c */ /* 0x000fc60003f45270 */
[----:B------:R-:W-:Y:S02]  /*0730*/  VIADD R11, R7, 0x1 ;  /* 0x00000001070b7836 */ /* 0x000fe40000000000 */
[----:B------:R-:W-:Y:S01]  /*0740*/  @!P3 IMAD.MOV R11, RZ, RZ, R7 ;  /* 0x000000ffff0bb224 */ /* 0x000fe200078e0207 */
[----:B0-----:R-:W-:-:S03]  /*0750*/  IADD3 R2, P3, PT, R2, 0x4000, RZ ;  /* 0x0000400002027810 */ /* 0x001fc60007f7e0ff */
[----:B------:R-:W-:Y:S02]  /*0760*/  VIADD R7, R11, 0x1 ;  /* 0x000000010b077836 */ /* 0x000fe40000000000 */
[----:B------:R-:W-:Y:S01]  /*0770*/  IMAD.X R3, RZ, RZ, R3, P3 ;  /* 0x000000ffff037224 */ /* 0x000fe200018e0603 */
[----:B--2---:R-:W-:-:S13]  /*0780*/  ISETP.GT.AND P1, PT, R22, RZ, PT ;  /* 0x000000ff1600720c */ /* 0x004fda0003f24270 */
[----:B------:R-:W-:Y:S01]  /*0790*/  @!P1 IMAD.MOV R7, RZ, RZ, R11 ;  /* 0x000000ffff079224 */ /* 0x000fe200078e020b */
[----:B------:R-:W-:Y:S06]  /*07a0*/  @P2 BRA `(.L_x_65) ;  /* 0xfffffff800e82947 */ /* 0x000fec000383ffff */
.L_x_64:
[----:B------:R-:W-:Y:S05]  /*07b0*/  BSYNC.RECONVERGENT B2 ;  /* 0x0000000000027941 */ /* 0x000fea0003800200 */
.L_x_63:
[----:B------:R-:W-:Y:S05]  /*07c0*/  @!P0 BRA `(.L_x_62) ;  /* 0x00000004005c8947 */ /* 0x000fea0003800000 */
[----:B------:R-:W-:Y:S01]  /*07d0*/  ISETP.GE.U32.AND P1, PT, R23, 0x8, PT ;  /* 0x000000081700780c */ /* 0x000fe20003f26070 */
[----:B------:R-:W-:Y:S01]  /*07e0*/  BSSY.RECONVERGENT B2, `(.L_x_66) ;  /* 0x000002a000027945 */ /* 0x000fe20003800200 */
[----:B------:R-:W-:-:S04]  /*07f0*/  LOP3.LUT R18, R9, 0x7, RZ, 0xc0, !PT ;  /* 0x0000000709127812 */ /* 0x000fc800078ec0ff */
[----:B------:R-:W-:-:S07]  /*0800*/  ISETP.NE.AND P0, PT, R18, RZ, PT ;  /* 0x000000ff1200720c */ /* 0x000fce0003f05270 */
[----:B------:R-:W-:Y:S06]  /*0810*/  @!P1 BRA `(.L_x_67) ;  /* 0x0000000000989947 */ /* 0x000fec0003800000 */
[----:B------:R-:W0:Y:S01]  /*0820*/  LDCU.64 UR4, c[0x0][0x380] ;  /* 0x00007000ff0477ac */ /* 0x000e220008000a00 */
[----:B------:R-:W-:-:S04]  /*0830*/  IADD3 R3, P1, PT, R5, R8, RZ ;  /* 0x0000000805037210 */ /* 0x000fc80007f3e0ff */
[----:B------:R-:W-:Y:S02]  /*0840*/  LEA.HI.X.SX32 R10, R8, RZ, 0x1, P1 ;  /* 0x000000ff080a7211 */ /* 0x000fe400008f0eff */
[----:B0-----:R-:W-:-:S04]  /*0850*/  LEA R2, P1, R3, UR4, 0x2 ;  /* 0x0000000403027c11 */ /* 0x001fc8000f8210ff */
[----:B------:R-:W-:-:S05]  /*0860*/  LEA.HI.X R3, R3, UR5, R10, 0x2, P1 ;  /* 0x0000000503037c11 */ /* 0x000fca00088f140a */
[----:B------:R-:W2:Y:S04]  /*0870*/  LDG.E R17, desc[UR8][R2.64] ;  /* 0x0000000802117981 */ /* 0x000ea8000c1e1900 */
[----:B------:R-:W3:Y:S04]  /*0880*/  LDG.E R10, desc[UR8][R2.64+0x400] ;  /* 0x00040008020a7981 */ /* 0x000ee8000c1e1900 */
[----:B------:R-:W4:Y:S04]  /*0890*/  LDG.E R11, desc[UR8][R2.64+0x800] ;  /* 0x00080008020b7981 */ /* 0x000f28000c1e1900 */
[----:B------:R-:W5:Y:S04]  /*08a0*/  LDG.E R12, desc[UR8][R2.64+0xc00] ;  /* 0x000c0008020c7981 */ /* 0x000f68000c1e1900 */
[----:B------:R-:W5:Y:S04]  /*08b0*/  LDG.E R13, desc[UR8][R2.64+0x1000] ;  /* 0x00100008020d7981 */ /* 0x000f68000c1e1900 */
[----:B------:R-:W5:Y:S04]  /*08c0*/  LDG.E R14, desc[UR8][R2.64+0x1400] ;  /* 0x00140008020e7981 */ /* 0x000f68000c1e1900 */
[----:B------:R-:W5:Y:S04]  /*08d0*/  LDG.E R15, desc[UR8][R2.64+0x1800] ;  /* 0x00180008020f7981 */ /* 0x000f68000c1e1900 */
[----:B------:R0:W5:Y:S01]  /*08e0*/  LDG.E R16, desc[UR8][R2.64+0x1c00] ;  /* 0x001c000802107981 */ /* 0x000162000c1e1900 */
[----:B------:R-:W-:Y:S01]  /*08f0*/  VIADD R8, R8, 0x800 ;  /* 0x0000080008087836 */ /* 0x000fe20000000000 */
[----:B--2---:R-:W-:-:S02]  /*0900*/  ISETP.GT.AND P1, PT, R17, RZ, PT ;  /* 0x000000ff1100720c */ /* 0x004fc40003f24270 */
[----:B---3--:R-:W-:Y:S01]  /*0910*/  ISETP.GT.AND P2, PT, R10, RZ, PT ;  /* 0x000000ff0a00720c */ /* 0x008fe20003f44270 */
[----:B------:R-:W-:-:S10]  /*0920*/  VIADD R10, R7, 0x1 ;  /* 0x00000001070a7836 */ /* 0x000fd40000000000 */
[----:B------:R-:W-:Y:S01]  /*0930*/  @!P1 IMAD.MOV R10, RZ, RZ, R7 ;  /* 0x000000ffff0a9224 */ /* 0x000fe200078e0207 */
[----:B----4-:R-:W-:-:S03]  /*0940*/  ISETP.GT.AND P1, PT, R11, RZ, PT ;  /* 0x000000ff0b00720c */ /* 0x010fc60003f24270 */
[----:B------:R-:W-:Y:S02]  /*0950*/  VIADD R7, R10, 0x1 ;  /* 0x000000010a077836 */ /* 0x000fe40000000000 */
[----:B------:R-:W-:Y:S01]  /*0960*/  @!P2 IMAD.MOV R7, RZ, RZ, R10 ;  /* 0x000000ffff07a224 */ /* 0x000fe200078e020a */
[----:B-----5:R-:W-:-:S03]  /*0970*/  ISETP.GT.AND P2, PT, R12, RZ, PT ;  /* 0x000000ff0c00720c */ /* 0x020fc60003f44270 */
[----:B------:R-:W-:-:S04]  /*0980*/  VIADD R10, R7, 0x1 ;  /* 0x00000001070a7836 */ /* 0x000fc80000000000 */
[----:B------:R-:W-:Y:S02]  /*0990*/  @!P1 IADD3 R10, PT, PT, R7, RZ, RZ ;  /* 0x000000ff070a9210 */ /* 0x000fe40007ffe0ff */
[----:B------:R-:W-:-:S03]  /*09a0*/  ISETP.GT.AND P1, PT, R13, RZ, PT ;  /* 0x000000ff0d00720c */ /* 0x000fc60003f24270 */
[----:B0-----:R-:W-:Y:S02]  /*09b0*/  VIADD R2, R10, 0x1 ;  /* 0x000000010a027836 */ /* 0x001fe40000000000 */
        /* <DEDUP_REMOVED lines=9> */
[----:B------:R-:W-:-:S04]  /*0a50*/  @!P1 IMAD.MOV R3, RZ, RZ, R2 ;  /* 0x000000ffff039224 */ /* 0x000fc800078e0202 */
[----:B------:R-:W-:Y:S02]  /*0a60*/  VIADD R7, R3, 0x1 ;  /* 0x0000000103077836 */ /* 0x000fe40000000000 */
[----:B------:R-:W-:-:S07]  /*0a70*/  @!P2 IMAD.MOV R7, RZ, RZ, R3 ;  /* 0x000000ffff07a224 */ /* 0x000fce00078e0203 */
.L_x_67:
[----:B------:R-:W-:Y:S05]  /*0a80*/  BSYNC.RECONVERGENT B2 ;  /* 0x0000000000027941 */ /* 0x000fea0003800200 */
.L_x_66:
        /* <DEDUP_REMOVED lines=14> */
[----:B------:R-:W5:Y:S01]  /*0b70*/  LDG.E R11, desc[UR8][R2.64+0xc00] ;  /* 0x000c0008020b7981 */ /* 0x000f62000c1e1900 */
        /* <DEDUP_REMOVED lines=10> */
[----:B------:R-:W-:-:S04]  /*0c20*/  @!P1 IMAD.MOV R5, RZ, RZ, R7 ;  /* 0x000000ffff059224 */ /* 0x000fc800078e0207 */
[----:B------:R-:W-:Y:S02]  /*0c30*/  VIADD R7, R5, 0x1 ;  /* 0x0000000105077836 */ /* 0x000fe40000000000 */
[----:B------:R-:W-:-:S07]  /*0c40*/  @!P2 IMAD.MOV R7, RZ, RZ, R5 ;  /* 0x000000ffff07a224 */ /* 0x000fce00078e0205 */
.L_x_69:
[----:B------:R-:W-:Y:S05]  /*0c50*/  BSYNC.RECONVERGENT B2 ;  /* 0x0000000000027941 */ /* 0x000fea0003800200 */
.L_x_68:
[----:B------:R-:W-:Y:S05]  /*0c60*/  @!P0 BRA `(.L_x_62) ;  /* 0x0000000000348947 */ /* 0x000fea0003800000 */
[----:B------:R-:W0:Y:S01]  /*0c70*/  LDC.64 R2, c[0x0][0x380] ;  /* 0x0000e000ff027b82 */ /* 0x000e220000000a00 */
[----:B------:R-:W-:Y:S02]  /*0c80*/  IMAD.MOV R5, RZ, RZ, -R9 ;  /* 0x000000ffff057224 */ /* 0x000fe400078e0a09 */
[----:B0-----:R-:W-:-:S07]  /*0c90*/  IMAD.WIDE.U32 R2, R0, 0x4000, R2 ;  /* 0x0000400000027825 */ /* 0x001fce00078e0002 */
.L_x_70:
[----:B------:R-:W-:-:S06]  /*0ca0*/  IMAD.WIDE R10, R8, 0x4, R2 ;  /* 0x00000004080a7825 */ /* 0x000fcc00078e0202 */
[----:B------:R-:W2:Y:S01]  /*0cb0*/  LDG.E R10, desc[UR8][R10.64] ;  /* 0x000000080a0a7981 */ /* 0x000ea2000c1e1900 */
[----:B------:R-:W-:Y:S01]  /*0cc0*/  VIADD R5, R5, 0x1 ;  /* 0x0000000105057836 */ /* 0x000fe20000000000 */
[----:B------:R-:W-:Y:S01]  /*0cd0*/  IADD3 R8, PT, PT, R8, 0x100, RZ ;  /* 0x0000010008087810 */ /* 0x000fe20007ffe0ff */
[----:B------:R-:W-:-:S03]  /*0ce0*/  VIADD R9, R7, 0x1 ;  /* 0x0000000107097836 */ /* 0x000fc60000000000 */
[----:B------:R-:W-:Y:S02]  /*0cf0*/  ISETP.NE.AND P1, PT, R5, RZ, PT ;  /* 0x000000ff0500720c */ /* 0x000fe40003f25270 */
[----:B--2---:R-:W-:-:S13]  /*0d00*/  ISETP.GT.AND P0, PT, R10, RZ, PT ;  /* 0x000000ff0a00720c */ /* 0x004fda0003f04270 */
[----:B------:R-:W-:-:S04]  /*0d10*/  @!P0 IMAD.MOV R9, RZ, RZ, R7 ;  /* 0x000000ffff098224 */ /* 0x000fc800078e0207 */
[----:B------:R-:W-:Y:S01]  /*0d20*/  IMAD.MOV.U32 R7, RZ, RZ, R9 ;  /* 0x000000ffff077224 */ /* 0x000fe200078e0009 */
[----:B------:R-:W-:Y:S06]  /*0d30*/  @P1 BRA `(.L_x_70) ;  /* 0xfffffffc00d81947 */ /* 0x000fec000383ffff */
.L_x_62:
[----:B------:R-:W-:Y:S05]  /*0d40*/  BSYNC.RECONVERGENT B1 ;  /* 0x0000000000017941 */ /* 0x000fea0003800200 */
.L_x_61:
[----:B------:R-:W-:-:S13]  /*0d50*/  ISETP.GE.AND P0, PT, R4, 0x100, PT ;  /* 0x000001000400780c */ /* 0x000fda0003f06270 */
[----:B------:R-:W-:Y:S05]  /*0d60*/  @!P0 BRA `(.L_x_71) ;  /* 0x0000000000ac8947 */ /* 0x000fea0003800000 */
        /* <DEDUP_REMOVED lines=37> */
[----:B--2---:R-:W1:Y:S01]  /*0fc0*/  LDS.64 R8, [UR4+0x20] ;  /* 0x00002004ff087984 */ /* 0x004e620008000a00 */
[----:B0-----:R-:W-:-:S04]  /*0fd0*/  IADD3 R2, PT, PT, R4, R2, R13 ;  /* 0x0000000204027210 */ /* 0x001fc80007ffe00d */
[----:B------:R-:W-:-:S04]  /*0fe0*/  IADD3 R2, PT, PT, R6, R2, R5 ;  /* 0x0000000206027210 */ /* 0x000fc80007ffe005 */
[----:B-1----:R-:W-:-:S05]  /*0ff0*/  IADD3 R2, PT, PT, R8, R2, R7 ;  /* 0x0000000208027210 */ /* 0x002fca0007ffe007 */
[----:B------:R-:W-:Y:S01]  /*1000*/  IMAD.IADD R13, R2, 0x1, R9 ;  /* 0x00000001020d7824 */ /* 0x000fe200078e0209 */
[----:B------:R-:W-:Y:S06]  /*1010*/  BRA `(.L_x_72) ;  /* 0x0000001c009c7947 */ /* 0x000fec0003800000 */
.L_x_71:
[----:B------:R-:W-:Y:S01]  /*1020*/  LOP3.LUT R2, R6, 0x3e0, RZ, 0xc0, !PT ;  /* 0x000003e006027812 */ /* 0x000fe200078ec0ff */
[----:B------:R-:W0:Y:S03]  /*1030*/  S2R R11, SR_LANEID ;  /* 0x00000000000b7919 */ /* 0x000e260000000000 */
[----:B------:R-:W-:Y:S01]  /*1040*/  LOP3.LUT R5, RZ, R2, RZ, 0x33, !PT ;  /* 0x00000002ff057212 */ /* 0x000fe200078e33ff */
[----:B------:R-:W-:-:S04]  /*1050*/  VIADD R3, R2, 0x20 ;  /* 0x0000002002037836 */ /* 0x000fc80000000000 */
[----:B------:R-:W-:Y:S01]  /*1060*/  IMAD.IADD R5, R4, 0x1, R5 ;  /* 0x0000000104057824 */ /* 0x000fe200078e0205 */
[----:B------:R-:W-:-:S04]  /*1070*/  ISETP.GT.AND P0, PT, R3, R4, PT ;  /* 0x000000040300720c */ /* 0x000fc80003f04270 */
[----:B------:R-:W-:-:S05]  /*1080*/  SEL R2, R5, 0x1f, P0 ;  /* 0x0000001f05027807 */ /* 0x000fca0000000000 */
[----:B------:R-:W1:Y:S01]  /*1090*/  SHFL.DOWN PT, R3, R7, 0x1, R2 ;  /* 0x0820000007037989 */ /* 0x000e6200000e0002 */
[CC--:B0-----:R-:W-:Y:S01]  /*10a0*/  ISETP.GE.AND P0, PT, R11.reuse, R2.reuse, PT ;  /* 0x000000020b00720c */ /* 0x0c1fe20003f06270 */
[C---:B------:R-:W-:Y:S01]  /*10b0*/  VIADD R9, R11.reuse, 0x2 ;  /* 0x000000020b097836 */ /* 0x040fe20000000000 */
[----:B------:R-:W-:Y:S02]  /*10c0*/  ISETP.NE.AND P1, PT, R11, RZ, PT ;  /* 0x000000ff0b00720c */ /* 0x000fe40003f25270 */
[----:B-1----:R-:W-:Y:S02]  /*10d0*/  SEL R8, R3, RZ, !P0 ;  /* 0x000000ff03087207 */ /* 0x002fe40004000000 */
[----:B------:R-:W-:Y:S01]  /*10e0*/  ISETP.GT.AND P0, PT, R9, R2, PT ;  /* 0x000000020900720c */ /* 0x000fe20003f04270 */
[----:B------:R-:W-:Y:S02]  /*10f0*/  VIADD R9, R11, 0x4 ;  /* 0x000000040b097836 */ /* 0x000fe40000000000 */
[----:B------:R-:W-:-:S06]  /*1100*/  IMAD.IADD R3, R8, 0x1, R7 ;  /* 0x0000000108037824 */ /* 0x000fcc00078e0207 */
[----:B------:R-:W0:Y:S01]  /*1110*/  @!P1 S2R R13, SR_CgaCtaId ;  /* 0x00000000000d9919 */ /* 0x000e220000008800 */
[----:B------:R-:W-:Y:S01]  /*1120*/  @!P1 MOV R10, 0x400 ;  /* 0x00000400000a9802 */ /* 0x000fe20000000f00 */
[----:B------:R-:W1:Y:S02]  /*1130*/  SHFL.DOWN PT, R5, R3, 0x2, R2 ;  /* 0x0840000003057989 */ /* 0x000e6400000e0002 */
[----:B-1----:R-:W-:Y:S02]  /*1140*/  SEL R8, R5, RZ, !P0 ;  /* 0x000000ff05087207 */ /* 0x002fe40004000000 */
[----:B------:R-:W-:Y:S01]  /*1150*/  ISETP.GT.AND P0, PT, R9, R2, PT ;  /* 0x000000020900720c */ /* 0x000fe20003f04270 */
[----:B------:R-:W-:Y:S01]  /*1160*/  VIADD R9, R11, 0x10 ;  /* 0x000000100b097836 */ /* 0x000fe20000000000 */
[----:B0-----:R-:W-:Y:S01]  /*1170*/  @!P1 LEA R10, R13, R10, 0x18 ;  /* 0x0000000a0d0a9211 */ /* 0x001fe200078ec0ff */
        /* <DEDUP_REMOVED lines=8> */
[----:B------:R-:W-:-:S03]  /*1200*/  ISETP.GT.AND P0, PT, R9, R2, PT ;  /* 0x000000020900720c */ /* 0x000fc60003f04270 */
[----:B------:R-:W-:Y:S01]  /*1210*/  IMAD.IADD R3, R7, 0x1, R8 ;  /* 0x0000000107037824 */ /* 0x000fe200078e0208 */
[----:B------:R-:W-:-:S04]  /*1220*/  @!P1 SHF.R.U32.HI R8, RZ, 0x3, R6 ;  /* 0x00000003ff089819 */ /* 0x000fc80000011606 */
[----:B------:R-:W0:Y:S01]  /*1230*/  SHFL.DOWN PT, R5, R3, 0x10, R2 ;  /* 0x0a00000003057989 */ /* 0x000e2200000e0002 */
[----:B------:R-:W-:-:S05]  /*1240*/  @!P1 LOP3.LUT R7, R8, 0x7c, RZ, 0xc0, !PT ;  /* 0x0000007c08079812 */ /* 0x000fca00078ec0ff */
[----:B------:R-:W-:Y:S01]  /*1250*/  @!P1 IMAD.IADD R10, R7, 0x1, R10 ;  /* 0x00000001070a9824 */ /* 0x000fe200078e020a */
        /* <DEDUP_REMOVED lines=31> */
.L_x_58:
[----:B------:R-:W0:Y:S01]  /*1450*/  S2R R10, SR_TID.X ;  /* 0x00000000000a7919 */ /* 0x000e220000002100 */
[----:B------:R-:W1:Y:S01]  /*1460*/  LDC.64 R6, c[0x0][0x380] ;  /* 0x0000e000ff067b82 */ /* 0x000e620000000a00 */
[----:B0-----:R-:W-:-:S04]  /*1470*/  IMAD.IADD R13, R5, 0x1, R10 ;  /* 0x00000001050d7824 */ /* 0x001fc800078e020a */
[----:B-1----:R-:W-:-:S05]  /*1480*/  IMAD.WIDE.U32 R6, R13, 0x4, R6 ;  /* 0x000000040d067825 */ /* 0x002fca00078e0006 */
        /* <DEDUP_REMOVED lines=15> */
[----:B------:R-:W-:Y:S01]  /*1580*/  IMAD.MOV.U32 R28, RZ, RZ, 0x2 ;  /* 0x00000002ff1c7424 */ /* 0x000fe200078e00ff */
[----:B--2---:R-:W-:-:S02]  /*1590*/  ISETP.GT.AND P0, PT, R13, RZ, PT ;  /* 0x000000ff0d00720c */ /* 0x004fc40003f04270 */
[----:B------:R0:W2:Y:S01]  /*15a0*/  LDG.E R13, desc[UR8][R6.64+0x3800] ;  /* 0x00380008060d7981 */ /* 0x0000a2000c1e1900 */
[----:B---3--:R-:W-:Y:S02]  /*15b0*/  ISETP.GT.AND P1, PT, R26, RZ, PT ;  /* 0x000000ff1a00720c */ /* 0x008fe40003f24270 */
[----:B----4-:R-:W-:Y:S02]  /*15c0*/  ISETP.GT.AND P2, PT, R27, RZ, PT ;  /* 0x000000ff1b00720c */ /* 0x010fe40003f44270 */
[----:B------:R-:W-:-:S06]  /*15d0*/  SEL R26, RZ, 0x1, !P0 ;  /* 0x00000001ff1a7807 */ /* 0x000fcc0004000000 */
[----:B------:R-:W-:Y:S01]  /*15e0*/  @!P0 IMAD.MOV R28, RZ, RZ, 0x1 ;  /* 0x00000001ff1c8424 */ /* 0x000fe200078e02ff */
[----:B-----5:R-:W-:Y:S02]  /*15f0*/  ISETP.GT.AND P0, PT, R24, RZ, PT ;  /* 0x000000ff1800720c */ /* 0x020fe40003f04270 */
[----:B------:R-:W-:Y:S02]  /*1600*/  @!P1 IADD3 R28, PT, PT, R26, RZ, RZ ;  /* 0x000000ff1a1c9210 */ /* 0x000fe40007ffe0ff */
[----:B------:R-:W-:-:S03]  /*1610*/  ISETP.GT.AND P1, PT, R23, RZ, PT ;  /* 0x000000ff1700720c */ /* 0x000fc60003f24270 */
[----:B------:R-:W-:Y:S02]  /*1620*/  VIADD R24, R28, 0x1 ;  /* 0x000000011c187836 */ /* 0x000fe40000000000 */
[----:B------:R-:W-:-:S04]  /*1630*/  @!P2 IMAD.MOV R24, RZ, RZ, R28 ;  /* 0x000000ffff18a224 */ /* 0x000fc800078e021c */
[----:B0-----:R-:W-:Y:S02]  /*1640*/  VIADD R6, R24, 0x1 ;  /* 0x0000000118067836 */ /* 0x001fe40000000000 */
        /* <DEDUP_REMOVED lines=27> */
[----:B------:R-:W-:-:S04]  /*1800*/  @!P1 IMAD.MOV R7, RZ, RZ, R6 ;  /* 0x000000ffff079224 */ /* 0x000fc800078e0206 */
[----:B------:R-:W-:-:S04]  /*1810*/  VIADD R6, R7, 0x1 ;  /* 0x0000000107067836 */ /* 0x000fc80000000000 */
[----:B------:R-:W-:Y:S02]  /*1820*/  @!P0 IADD3 R6, PT, PT, R7, RZ, RZ ;  /* 0x000000ff07068210 */ /* 0x000fe40007ffe0ff */
[----:B------:R-:W-:Y:S02]  /*1830*/  ISETP.GE.U32.AND P0, PT, R11, R12, PT ;  /* 0x0000000c0b00720c */ /* 0x000fe40003f06070 */
[----:B------:R-:W-:Y:S02]  /*1840*/  ISETP.GT.AND P2, PT, R25, RZ, PT ;  /* 0x000000ff1900720c */ /* 0x000fe40003f44270 */
[----:B------:R-:W-:Y:S02]  /*1850*/  ISETP.GE.U32.AND.EX P0, PT, R8, R9, PT, P0 ;  /* 0x000000090800720c */ /* 0x000fe40003f06100 */
[----:B--2---:R-:W-:Y:S01]  /*1860*/  ISETP.GT.AND P1, PT, R13, RZ, PT ;  /* 0x000000ff0d00720c */ /* 0x004fe20003f24270 */
[----:B------:R-:W-:-:S12]  /*1870*/  VIADD R13, R6, 0x1 ;  /* 0x00000001060d7836 */ /* 0x000fd80000000000 */
[----:B------:R-:W-:-:S04]  /*1880*/  @!P1 IMAD.MOV R13, RZ, RZ, R6 ;  /* 0x000000ffff0d9224 */ /* 0x000fc800078e0206 */
[----:B------:R-:W-:Y:S02]  /*1890*/  VIADD R7, R13, 0x1 ;  /* 0x000000010d077836 */ /* 0x000fe40000000000 */
[----:B------:R-:W-:Y:S01]  /*18a0*/  @!P2 IMAD.MOV R7, RZ, RZ, R13 ;  /* 0x000000ffff07a224 */ /* 0x000fe200078e020d */
[----:B------:R-:W-:Y:S06]  /*18b0*/  @!P0 BRA `(.L_x_73) ;  /* 0x0000001000c88947 */ /* 0x000fec0003800000 */
[----:B------:R-:W0:Y:S01]  /*18c0*/  LDCU.64 UR6, c[0x0][0x380] ;  /* 0x00007000ff0677ac */ /* 0x000e220008000a00 */
[----:B------:R-:W-:Y:S02]  /*18d0*/  IADD3 R8, P0, PT, R12, R5, RZ ;  /* 0x000000050c087210 */ /* 0x000fe40007f1e0ff */
[----:B------:R-:W-:Y:S01]  /*18e0*/  IADD3 R11, P1, PT, R2, -0x1000, RZ ;  /* 0xfffff000020b7810 */ /* 0x000fe20007f3e0ff */
[----:B------:R-:W-:Y:S01]  /*18f0*/  UMOV UR4, URZ ;  /* 0x000000ff00047c82 */ /* 0x000fe20008000000 */
[----:B------:R-:W-:Y:S01]  /*1900*/  IADD3 R15, P2, PT, R10, R8, RZ ;  /* 0x000000080a0f7210 */ /* 0x000fe20007f5e0ff */
[----:B------:R-:W-:Y:S01]  /*1910*/  IMAD.X R9, RZ, RZ, R9, P0 ;  /* 0x000000ffff097224 */ /* 0x000fe200000e0609 */
[----:B------:R-:W-:Y:S02]  /*1920*/  ISETP.GT.U32.AND P0, PT, R8, R11, PT ;  /* 0x0000000b0800720c */ /* 0x000fe40003f04070 */
[----:B------:R-:W-:Y:S01]  /*1930*/  IADD3.X R14, PT, PT, R3, -0x1, RZ, P1, !PT ;  /* 0xffffffff030e7810 */ /* 0x000fe20000ffe4ff */
[----:B------:R-:W-:Y:S01]  /*1940*/  IMAD.X R16, RZ, RZ, R9, P2 ;  /* 0x000000ffff107224 */ /* 0x000fe200010e0609 */
[----:B------:R-:W-:-:S02]  /*1950*/  LOP3.LUT R13, RZ, R10, RZ, 0x33, !PT ;  /* 0x0000000aff0d7212 */ /* 0x000fc400078e33ff */
[----:B------:R-:W-:Y:S02]  /*1960*/  ISETP.GT.U32.AND.EX P0, PT, R9, R14, PT, P0 ;  /* 0x0000000e0900720c */ /* 0x000fe40003f04100 */
[----:B------:R-:W-:Y:S01]  /*1970*/  IADD3 R10, PT, PT, -R12, R2, R13 ;  /* 0x000000020c0a7210 */ /* 0x000fe20007ffe10d */
[----:B------:R-:W-:Y:S01]  /*1980*/  IMAD.MOV.U32 R13, RZ, RZ, R8 ;  /* 0x000000ffff0d7224 */ /* 0x000fe200078e0008 */
[----:B0-----:R-:W-:-:S03]  /*1990*/  LEA R6, P1, R15, UR6, 0x2 ;  /* 0x000000060f067c11 */ /* 0x001fc6000f8210ff */
[----:B------:R-:W-:Y:S01]  /*19a0*/  IMAD.IADD R10, R10, 0x1, -R5 ;  /* 0x000000010a0a7824 */ /* 0x000fe200078e0a05 */
[----:B------:R-:W-:Y:S02]  /*19b0*/  IADD3 R6, P2, PT, R6, 0x2000, RZ ;  /* 0x0000200006067810 */ /* 0x000fe40007f5e0ff */
[----:B------:R-:W-:Y:S01]  /*19c0*/  LEA.HI.X R15, R15, UR7, R16, 0x2, P1 ;  /* 0x000000070f0f7c11 */ /* 0x000fe200088f1410 */
[----:B------:R-:W-:Y:S02]  /*19d0*/  IMAD.MOV.U32 R16, RZ, RZ, R12 ;  /* 0x000000ffff107224 */ /* 0x000fe400078e000c */
[----:B------:R-:W-:Y:S02]  /*19e0*/  IMAD.MOV.U32 R12, RZ, RZ, R9 ;  /* 0x000000ffff0c7224 */ /* 0x000fe400078e0009 */
[----:B------:R-:W-:Y:S01]  /*19f0*/  IMAD.X R15, RZ, RZ, R15, P2 ;  /* 0x000000ffff0f7224 */ /* 0x000fe200010e060f */
[----:B------:R-:W-:Y:S06]  /*1a00*/  @P0 BRA `(.L_x_74) ;  /* 0x0000000400840947 */ /* 0x000fec0003800000 */
[----:B------:R-:W0:Y:S01]  /*1a10*/  LDC R16, c[0x0][0x3c0] ;  /* 0x0000f000ff107b82 */ /* 0x000e220000000800 */
[----:B------:R-:W1:Y:S07]  /*1a20*/  LDCU.64 UR6, c[0x0][0x380] ;  /* 0x00007000ff0677ac */ /* 0x000e6e0008000a00 */
[----:B------:R-:W2:Y:S02]  /*1a30*/  LDC.64 R2, c[0x0][0x3b8] ;  /* 0x0000ee00ff027b82 */ /* 0x000ea40000000a00 */
.L_x_75:
[----:B------:R-:W3:Y:S02]  /*1a40*/  S2R R5, SR_TID.X ;  /* 0x0000000000057919 */ /* 0x000ee40000002100 */
[----:B---3--:R-:W-:-:S05]  /*1a50*/  IADD3 R5, P0, PT, R5, R8, RZ ;  /* 0x0000000805057210 */ /* 0x008fca0007f1e0ff */
[----:B------:R-:W-:Y:S01]  /*1a60*/  IMAD.X R18, RZ, RZ, R9, P0 ;  /* 0x000000ffff127224 */ /* 0x000fe200000e0609 */
[----:B-1----:R-:W-:-:S04]  /*1a70*/  LEA R4, P0, R5, UR6, 0x2 ;  /* 0x0000000605047c11 */ /* 0x002fc8000f8010ff */
[----:B------:R-:W-:-:S05]  /*1a80*/  LEA.HI.X R5, R5, UR7, R18, 0x2, P0 ;  /* 0x0000000705057c11 */ /* 0x000fca00080f1412 */
[----:B------:R-:W3:Y:S04]  /*1a90*/  LDG.E R21, desc[UR8][R4.64] ;  /* 0x0000000804157981 */ /* 0x000ee8000c1e1900 */
[----:B------:R-:W4:Y:S04]  /*1aa0*/  LDG.E R23, desc[UR8][R4.64+0x400] ;  /* 0x0004000804177981 */ /* 0x000f28000c1e1900 */
[----:B------:R-:W5:Y:S04]  /*1ab0*/  LDG.E R25, desc[UR8][R4.64+0x800] ;  /* 0x0008000804197981 */ /* 0x000f68000c1e1900 */
[----:B------:R-:W2:Y:S04]  /*1ac0*/  LDG.E R24, desc[UR8][R4.64+0xc00] ;  /* 0x000c000804187981 */ /* 0x000ea8000c1e1900 */
[----:B------:R-:W2:Y:S04]  /*1ad0*/  LDG.E R22, desc[UR8][R4.64+0x1000] ;  /* 0x0010000804167981 */ /* 0x000ea8000c1e1900 */
[----:B------:R-:W2:Y:S04]  /*1ae0*/  LDG.E R17, desc[UR8][R4.64+0x1400] ;  /* 0x0014000804117981 */ /* 0x000ea8000c1e1900 */
[----:B------:R-:W2:Y:S04]  /*1af0*/  LDG.E R18, desc[UR8][R4.64+0x1800] ;  /* 0x0018000804127981 */ /* 0x000ea8000c1e1900 */
[----:B------:R-:W2:Y:S04]  /*1b00*/  LDG.E R19, desc[UR8][R4.64+0x1c00] ;  /* 0x001c000804137981 */ /* 0x000ea8000c1e1900 */
[----:B------:R-:W2:Y:S04]  /*1b10*/  LDG.E R20, desc[UR8][R4.64+0x2000] ;  /* 0x0020000804147981 */ /* 0x000ea8000c1e1900 */
[----:B------:R-:W2:Y:S01]  /*1b20*/  LDG.E R27, desc[UR8][R4.64+0x3400] ;  /* 0x00340008041b7981 */ /* 0x000ea2000c1e1900 */
[----:B---3--:R-:W-:-:S03]  /*1b30*/  ISETP.GT.AND P0, PT, R21, RZ, PT ;  /* 0x000000ff1500720c */ /* 0x008fc60003f04270 */
[----:B------:R-:W3:Y:S01]  /*1b40*/  LDG.E R21, desc[UR8][R4.64+0x2400] ;  /* 0x0024000804157981 */ /* 0x000ee2000c1e1900 */
[----:B----4-:R-:W-:Y:S01]  /*1b50*/  ISETP.GT.AND P1, PT, R23, RZ, PT ;  /* 0x000000ff1700720c */ /* 0x010fe20003f24270 */
[----:B------:R-:W-:-:S08]  /*1b60*/  VIADD R23, R7, 0x1 ;  /* 0x0000000107177836 */ /* 0x000fd00000000000 */
[----:B------:R-:W-:Y:S01]  /*1b70*/  @!P0 IMAD.MOV R23, RZ, RZ, R7 ;  /* 0x000000ffff178224 */ /* 0x000fe200078e0207 */
[----:B-----5:R-:W-:Y:S01]  /*1b80*/  ISETP.GT.AND P0, PT, R25, RZ, PT ;  /* 0x000000ff1900720c */ /* 0x020fe20003f04270 */
[----:B------:R-:W4:Y:S02]  /*1b90*/  LDG.E R7, desc[UR8][R4.64+0x2800] ;  /* 0x0028000804077981 */ /* 0x000f24000c1e1900 */
[----:B------:R-:W-:Y:S02]  /*1ba0*/  VIADD R25, R23, 0x1 ;  /* 0x0000000117197836 */ /* 0x000fe40000000000 */
[----:B------:R-:W-:Y:S02]  /*1bb0*/  @!P1 IMAD.MOV R25, RZ, RZ, R23 ;  /* 0x000000ffff199224 */ /* 0x000fe400078e0217 */
[----:B------:R-:W5:Y:S01]  /*1bc0*/  LDG.E R23, desc[UR8][R4.64+0x2c00] ;  /* 0x002c000804177981 */ /* 0x000f62000c1e1900 */
[----:B--2---:R-:W-:Y:S01]  /*1bd0*/  ISETP.GT.AND P1, PT, R24, RZ, PT ;  /* 0x000000ff1800720c */ /* 0x004fe20003f24270 */
[----:B------:R-:W-:-:S04]  /*1be0*/  VIADD R24, R25, 0x1 ;  /* 0x0000000119187836 */ /* 0x000fc80000000000 */
[----:B------:R-:W-:Y:S02]  /*1bf0*/  @!P0 IMAD.MOV R24, RZ, RZ, R25 ;  /* 0x000000ffff188224 */ /* 0x000fe400078e0219 */
[----:B------:R-:W2:Y:S01]  /*1c00*/  LDG.E R25, desc[UR8][R4.64+0x3000] ;  /* 0x0030000804197981 */ /* 0x000ea2000c1e1900 */
[----:B------:R-:W-:Y:S01]  /*1c10*/  ISETP.GT.AND P0, PT, R22, RZ, PT ;  /* 0x000000ff1600720c */ /* 0x000fe20003f04270 */
[----:B------:R-:W-:Y:S02]  /*1c20*/  VIADD R26, R24, 0x1 ;  /* 0x00000001181a7836 */ /* 0x000fe40000000000 */
[----:B------:R-:W2:Y:S02]  /*1c30*/  LDG.E R22, desc[UR8][R4.64+0x3800] ;  /* 0x0038000804167981 */ /* 0x000ea4000c1e1900 */
[----:B------:R-:W-:Y:S02]  /*1c40*/  @!P1 IMAD.MOV R26, RZ, RZ, R24 ;  /* 0x000000ffff1a9224 */ /* 0x000fe400078e0218 */
[----:B------:R1:W2:Y:S01]  /*1c50*/  LDG.E R24, desc[UR8][R4.64+0x3c00] ;  /* 0x003c000804187981 */ /* 0x0002a2000c1e1900 */
[----:B------:R-:W-:Y:S01]  /*1c60*/  ISETP.GT.AND P1, PT, R17, RZ, PT ;  /* 0x000000ff1100720c */ /* 0x000fe20003f24270 */
[----:B------:R-:W-:-:S04]  /*1c70*/  VIADD R17, R26, 0x1 ;  /* 0x000000011a117836 */ /* 0x000fc80000000000 */
[----:B------:R-:W-:Y:S01]  /*1c80*/  @!P0 IMAD.MOV R17, RZ, RZ, R26 ;  /* 0x000000ffff118224 */ /* 0x000fe200078e021a */
[----:B------:R-:W-:-:S03]  /*1c90*/  ISETP.GT.AND P0, PT, R18, RZ, PT ;  /* 0x000000ff1200720c */ /* 0x000fc60003f04270 */
[----:B------:R-:W-:-:S04]  /*1ca0*/  VIADD R18, R17, 0x1 ;  /* 0x0000000111127836 */ /* 0x000fc80000000000 */
[----:B------:R-:W-:Y:S02]  /*1cb0*/  @!P1 IADD3 R18, PT, PT, R17, RZ, RZ ;  /* 0x000000ff11129210 */ /* 0x000fe40007ffe0ff */
[----:B------:R-:W-:-:S03]  /*1cc0*/  ISETP.GT.AND P1, PT, R19, RZ, PT ;  /* 0x000000ff1300720c */ /* 0x000fc60003f24270 */
[----:B------:R-:W-:Y:S02]  /*1cd0*/  VIADD R17, R18, 0x1 ;  /* 0x0000000112117836 */ /* 0x000fe40000000000 */
[----:B------:R-:W-:Y:S01]  /*1ce0*/  @!P0 IMAD.MOV R17, RZ, RZ, R18 ;  /* 0x000000ffff118224 */ /* 0x000fe200078e0212 */
[----:B------:R-:W-:-:S03]  /*1cf0*/  ISETP.GT.AND P0, PT, R20, RZ, PT ;  /* 0x000000ff1400720c */ /* 0x000fc60003f04270 */
[----:B-1----:R-:W-:-:S04]  /*1d00*/  VIADD R4, R17, 0x1 ;  /* 0x0000000111047836 */ /* 0x002fc80000000000 */
[----:B------:R-:W-:-:S04]  /*1d10*/  @!P1 IMAD.MOV R4, RZ, RZ, R17 ;  /* 0x000000ffff049224 */ /* 0x000fc800078e0211 */
[----:B------:R-:W-:Y:S02]  /*1d20*/  VIADD R5, R4, 0x1 ;  /* 0x0000000104057836 */ /* 0x000fe40000000000 */
[----:B------:R-:W-:-:S04]  /*1d30*/  @!P0 IMAD.MOV R5, RZ, RZ, R4 ;  /* 0x000000ffff058224 */ /* 0x000fc800078e0204 */
[----:B------:R-:W-:Y:S01]  /*1d40*/  VIADD R4, R5, 0x1 ;  /* 0x0000000105047836 */ /* 0x000fe20000000000 */
[----:B------:R-:W-:Y:S02]  /*1d50*/  IADD3 R18, P3, PT, -R8, R2, RZ ;  /* 0x0000000208127210 */ /* 0x000fe40007f7e1ff */
[----:B---3--:R-:W-:Y:S02]  /*1d60*/  ISETP.GT.AND P1, PT, R21, RZ, PT ;  /* 0x000000ff1500720c */ /* 0x008fe40003f24270 */
[----:B----4-:R-:W-:-:S11]  /*1d70*/  ISETP.GT.AND P0, PT, R7, RZ, PT ;  /* 0x000000ff0700720c */ /* 0x010fd60003f04270 */
[----:B------:R-:W-:Y:S01]  /*1d80*/  @!P1 IMAD.MOV R4, RZ, RZ, R5 ;  /* 0x000000ffff049224 */ /* 0x000fe200078e0205 */
[----:B-----5:R-:W-:-:S03]  /*1d90*/  ISETP.GT.AND P1, PT, R23, RZ, PT ;  /* 0x000000ff1700720c */ /* 0x020fc60003f24270 */
[----:B------:R-:W-:Y:S02]  /*1da0*/  VIADD R5, R4, 0x1 ;  /* 0x0000000104057836 */ /* 0x000fe40000000000 */
[----:B------:R-:W-:Y:S01]  /*1db0*/  @!P0 IMAD.MOV R5, RZ, RZ, R4 ;  /* 0x000000ffff058224 */ /* 0x000fe200078e0204 */
[----:B--2---:R-:W-:Y:S01]  /*1dc0*/  ISETP.GT.AND P0, PT, R25, RZ, PT ;  /* 0x000000ff1900720c */ /* 0x004fe20003f04270 */
[----:B0-----:R-:W-:Y:S02]  /*1dd0*/  IMAD.MOV.U32 R4, RZ, RZ, R16 ;  /* 0x000000ffff047224 */ /* 0x001fe400078e0010 */
[----:B------:R-:W-:-:S04]  /*1de0*/  VIADD R7, R5, 0x1 ;  /* 0x0000000105077836 */ /* 0x000fc80000000000 */
[----:B------:R-:W-:Y:S01]  /*1df0*/  @!P1 IMAD.MOV R7, RZ, RZ, R5 ;  /* 0x000000ffff079224 */ /* 0x000fe200078e0205 */
[----:B------:R-:W-:Y:S01]  /*1e00*/  ISETP.GT.AND P1, PT, R27, RZ, PT ;  /* 0x000000ff1b00720c */ /* 0x000fe20003f24270 */
[----:B------:R-:W-:Y:S02]  /*1e10*/  IMAD.SHL.U32 R5, R4, 0x1000, RZ ;  /* 0x0000100004057824 */ /* 0x000fe400078e00ff */
[----:B------:R-:W-:Y:S01]  /*1e20*/  VIADD R17, R7, 0x1 ;  /* 0x0000000107117836 */ /* 0x000fe20000000000 */
[----:B------:R-:W-:Y:S01]  /*1e30*/  ISETP.GT.AND P2, PT, R22, RZ, PT ;  /* 0x000000ff1600720c */ /* 0x000fe20003f44270 */
[----:B------:R-:W-:Y:S01]  /*1e40*/  @!P0 IMAD.MOV R17, RZ, RZ, R7 ;  /* 0x000000ffff118224 */ /* 0x000fe200078e0207 */
[----:B------:R-:W-:Y:S01]  /*1e50*/  ISETP.GE.U32.AND P0, PT, R18, R5, PT ;  /* 0x000000051200720c */ /* 0x000fe20003f06070 */
[----:B------:R-:W-:Y:S01]  /*1e60*/  IMAD.X R7, R3, 0x1, ~R9, P3 ;  /* 0x0000000103077824 */ /* 0x000fe200018e0e09 */
[----:B------:R-:W-:Y:S01]  /*1e70*/  SHF.R.S32.HI R20, RZ, 0x1f, R5 ;  /* 0x0000001fff147819 */ /* 0x000fe20000011405 */
[----:B------:R-:W-:-:S04]  /*1e80*/  VIADD R19, R17, 0x1 ;  /* 0x0000000111137836 */ /* 0x000fc80000000000 */
[----:B------:R-:W-:Y:S01]  /*1e90*/  @!P1 IMAD.MOV R19, RZ, RZ, R17 ;  /* 0x000000ffff139224 */ /* 0x000fe200078e0211 */
[----:B------:R-:W-:Y:S02]  /*1ea0*/  ISETP.GE.U32.AND.EX P0, PT, R7, R20, PT, P0 ;  /* 0x000000140700720c */ /* 0x000fe40003f06100 */
[----:B------:R-:W-:Y:S01]  /*1eb0*/  ISETP.GT.AND P1, PT, R24, RZ, PT ;  /* 0x000000ff1800720c */ /* 0x000fe20003f24270 */
[----:B------:R-:W-:Y:S02]  /*1ec0*/  VIADD R21, R19, 0x1 ;  /* 0x0000000113157836 */ /* 0x000fe40000000000 */
[----:B------:R-:W-:Y:S01]  /*1ed0*/  @!P2 IMAD.MOV R21, RZ, RZ, R19 ;  /* 0x000000ffff15a224 */ /* 0x000fe200078e0213 */
[----:B------:R-:W-:-:S03]  /*1ee0*/  IADD3 R17, P2, PT, R5, R13, RZ ;  /* 0x0000000d05117210 */ /* 0x000fc60007f5e0ff */
[----:B------:R-:W-:Y:S02]  /*1ef0*/  VIADD R7, R21, 0x1 ;  /* 0x0000000115077836 */ /* 0x000fe40000000000 */
[----:B------:R-:W-:-:S04]  /*1f00*/  IMAD.X R18, R20, 0x1, R12, P2 ;  /* 0x0000000114127824 */ /* 0x000fc800010e060c */
[----:B------:R-:W-:Y:S01]  /*1f10*/  @!P1 IADD3 R7, PT, PT, R21, RZ, RZ ;  /* 0x000000ff15079210 */ /* 0x000fe20007ffe0ff */
[----:B------:R-:W-:Y:S06]  /*1f20*/  @!P0 BRA `(.L_x_73) ;  /* 0x0000000c002c8947 */ /* 0x000fec0003800000 */
[C---:B------:R-:W-:Y:S01]  /*1f30*/  IADD3 R8, P0, PT, R5.reuse, R8, RZ ;  /* 0x0000000805087210 */ /* 0x040fe20007f1e0ff */
[----:B------:R-:W-:Y:S01]  /*1f40*/  IMAD.MOV.U32 R12, RZ, RZ, R6 ;  /* 0x000000ffff0c7224 */ /* 0x000fe200078e0006 */
[----:B------:R-:W-:Y:S01]  /*1f50*/  UIADD3 UR4, UPT, UPT, UR4, 0x1, URZ ;  /* 0x0000000104047890 */ /* 0x000fe2000fffe0ff */
[----:B------:R-:W-:Y:S02]  /*1f60*/  IMAD.MOV.U32 R13, RZ, RZ, R15 ;  /* 0x000000ffff0d7224 */ /* 0x000fe400078e000f */
[----:B------:R-:W-:Y:S01]  /*1f70*/  IMAD.X R9, R20, 0x1, R9, P0 ;  /* 0x0000000114097824 */ /* 0x000fe200000e0609 */
[----:B------:R-:W-:Y:S01]  /*1f80*/  ISETP.GT.U32.AND P0, PT, R8, R11, PT ;  /* 0x0000000b0800720c */ /* 0x000fe20003f04070 */
[----:B------:R-:W-:-:S03]  /*1f90*/  IMAD.WIDE R12, R5, 0x4, R12 ;  /* 0x00000004050c7825 */ /* 0x000fc600078e020c */
[----:B------:R-:W-:Y:S01]  /*1fa0*/  ISETP.GT.U32.AND.EX P0, PT, R9, R14, PT, P0 ;  /* 0x0000000e0900720c */ /* 0x000fe20003f04100 */
[----:B------:R-:W-:Y:S02]  /*1fb0*/  IMAD.MOV.U32 R6, RZ, RZ, R12 ;  /* 0x000000ffff067224 */ /* 0x000fe400078e000c */
[----:B------:R-:W-:Y:S02]  /*1fc0*/  IMAD.MOV.U32 R15, RZ, RZ, R13 ;  /* 0x000000ffff0f7224 */ /* 0x000fe400078e000d */
[----:B------:R-:W-:Y:S02]  /*1fd0*/  IMAD.IADD R10, R10, 0x1, -R5 ;  /* 0x000000010a0a7824 */ /* 0x000fe400078e0a05 */
[----:B------:R-:W-:Y:S02]  /*1fe0*/  IMAD.MOV.U32 R13, RZ, RZ, R17 ;  /* 0x000000ffff0d7224 */ /* 0x000fe400078e0011 */
[----:B------:R-:W-:-:S04]  /*1ff0*/  IMAD.MOV.U32 R12, RZ, RZ, R18 ;  /* 0x000000ffff0c7224 */ /* 0x000fc800078e0012 */
[----:B------:R-:W-:Y:S05]  /*2000*/  @!P0 BRA `(.L_x_75) ;  /* 0xfffffff8008c8947 */ /* 0x000fea000383ffff */
[----:B------:R-:W-:-:S07]  /*2010*/  IMAD.MOV.U32 R16, RZ, RZ, R5 ;  /* 0x000000ffff107224 */ /* 0x000fce00078e0005 */
.L_x_74:
[----:B------:R-:W0:Y:S01]  /*2020*/  S2R R14, SR_TID.X ;  /* 0x00000000000e7919 */ /* 0x000e220000002100 */
[----:B------:R-:W-:Y:S01]  /*2030*/  IMAD.IADD R5, R2, 0x1, -R8 ;  /* 0x0000000102057824 */ /* 0x000fe200078e0a08 */
[----:B------:R-:W-:Y:S01]  /*2040*/  ISETP.GE.U32.AND P1, PT, R8, R2, PT ;  /* 0x000000020800720c */ /* 0x000fe20003f26070 */
[----:B------:R-:W-:Y:S03]  /*2050*/  BSSY.RECONVERGENT B1, `(.L_x_73) ;  /* 0x00000b8000017945 */ /* 0x000fe60003800200 */
[----:B0-----:R-:W-:-:S04]  /*2060*/  ISETP.GE.AND P0, PT, R14, R5, PT ;  /* 0x000000050e00720c */ /* 0x001fc80003f06270 */
[----:B------:R-:W-:-:S13]  /*2070*/  ISETP.GE.U32.OR.EX P0, PT, R9, R3, P0, P1 ;  /* 0x000000030900720c */ /* 0x000fda0000706510 */
[----:B------:R-:W-:Y:S05]  /*2080*/  @P0 BRA `(.L_x_76) ;  /* 0x0000000800d00947 */ /* 0x000fea0003800000 */
[----:B------:R-:W-:Y:S01]  /*2090*/  IMAD.SHL.U32 R3, R0, 0x1000, RZ ;  /* 0x0000100000037824 */ /* 0x000fe200078e00ff */
[----:B------:R-:W-:Y:S01]  /*20a0*/  LOP3.LUT R5, RZ, R14, RZ, 0x33, !PT ;  /* 0x0000000eff057212 */ /* 0x000fe200078e33ff */
[----:B------:R-:W-:Y:S01]  /*20b0*/  IMAD R4, R4, UR4, RZ ;  /* 0x0000000404047c24 */ /* 0x000fe2000f8e02ff */
[----:B------:R-:W-:Y:S01]  /*20c0*/  BSSY.RECONVERGENT B2, `(.L_x_77) ;  /* 0x0000055000027945 */ /* 0x000fe20003800200 */
[----:B------:R-:W-:-:S05]  /*20d0*/  IMAD.IADD R3, R3, 0x1, R16 ;  /* 0x0000000103037824 */ /* 0x000fca00078e0210 */
[----:B------:R-:W-:-:S05]  /*20e0*/  IADD3 R3, PT, PT, -R3, R2, R5 ;  /* 0x0000000203037210 */ /* 0x000fca0007ffe105 */
[----:B------:R-:W-:-:S05]  /*20f0*/  IMAD R3, R4, -0x1000, R3 ;  /* 0xfffff00004037824 */ /* 0x000fca00078e0203 */
[C---:B------:R-:W-:Y:S02]  /*2100*/  ISETP.GE.U32.AND P1, PT, R3.reuse, 0xf00, PT ;  /* 0x00000f000300780c */ /* 0x040fe40003f26070 */
[----:B------:R-:W-:Y:S01]  /*2110*/  LEA.HI R24, R3, 0x1, RZ, 0x18 ;  /* 0x0000000103187811 */ /* 0x000fe200078fc0ff */
[----:B------:R-:W-:-:S03]  /*2120*/  IMAD.MOV.U32 R3, RZ, RZ, R14 ;  /* 0x000000ffff037224 */ /* 0x000fc600078e000e */
[----:B------:R-:W-:-:S04]  /*2130*/  LOP3.LUT R25, R24, 0xf, RZ, 0xc0, !PT ;  /* 0x0000000f18197812 */ /* 0x000fc800078ec0ff */
[----:B------:R-:W-:-:S03]  /*2140*/  ISETP.NE.AND P0, PT, R25, RZ, PT ;  /* 0x000000ff1900720c */ /* 0x000fc60003f05270 */
[----:B------:R-:W-:Y:S10]  /*2150*/  @!P1 BRA `(.L_x_78) ;  /* 0x00000004002c9947 */ /* 0x000ff40003800000 */
[----:B------:R-:W-:Y:S01]  /*2160*/  LEA.HI R2, R10, 0x1, RZ, 0x18 ;  /* 0x000000010a027811 */ /* 0x000fe200078fc0ff */
[----:B------:R-:W-:-:S03]  /*2170*/  IMAD.MOV.U32 R3, RZ, RZ, R14 ;  /* 0x000000ffff037224 */ /* 0x000fc600078e000e */
[----:B------:R-:W-:-:S05]  /*2180*/  LOP3.LUT R2, R2, 0x1fffff0, RZ, 0xc0, !PT ;  /* 0x01fffff002027812 */ /* 0x000fca00078ec0ff */
[----:B------:R-:W-:-:S07]  /*2190*/  IMAD.MOV R2, RZ, RZ, -R2 ;  /* 0x000000ffff027224 */ /* 0x000fce00078e0a02 */
.L_x_79:
[----:B------:R-:W-:-:S05]  /*21a0*/  IMAD.MOV.U32 R14, RZ, RZ, R6 ;  /* 0x000000ffff0e7224 */ /* 0x000fca00078e0006 */
        /* <DEDUP_REMOVED lines=13> */
[----:B------:R-:W2:Y:S01]  /*2280*/  LDG.E R5, desc[UR8][R14.64+0x1000] ;  /* 0x001000080e057981 */ /* 0x000ea2000c1e1900 */
[----:B---3--:R-:W-:Y:S01]  /*2290*/  ISETP.GT.AND P2, PT, R22, RZ, PT ;  /* 0x000000ff1600720c */ /* 0x008fe20003f44270 */
[----:B------:R-:W-:-:S08]  /*22a0*/  VIADD R22, R7, 0x1 ;  /* 0x0000000107167836 */ /* 0x000fd00000000000 */
[----:B------:R-:W-:Y:S02]  /*22b0*/  @!P1 IMAD.MOV R22, RZ, RZ, R7 ;  /* 0x000000ffff169224 */ /* 0x000fe400078e0207 */
[----:B------:R-:W3:Y:S02]  /*22c0*/  LDG.E R7, desc[UR8][R14.64+0x1400] ;  /* 0x001400080e077981 */ /* 0x000ee4000c1e1900 */
[----:B------:R-:W-:Y:S02]  /*22d0*/  VIADD R26, R22, 0x1 ;  /* 0x00000001161a7836 */ /* 0x000fe40000000000 */
[----:B------:R-:W-:Y:S02]  /*22e0*/  @!P2 IMAD.MOV R26, RZ, RZ, R22 ;  /* 0x000000ffff1aa224 */ /* 0x000fe400078e0216 */
[----:B------:R-:W3:Y:S01]  /*22f0*/  LDG.E R22, desc[UR8][R14.64+0x1800] ;  /* 0x001800080e167981 */ /* 0x000ee2000c1e1900 */
[----:B----4-:R-:W-:-:S03]  /*2300*/  ISETP.GT.AND P1, PT, R23, RZ, PT ;  /* 0x000000ff1700720c */ /* 0x010fc60003f24270 */
[----:B------:R-:W4:Y:S01]  /*2310*/  LDG.E R23, desc[UR8][R14.64+0x1c00] ;  /* 0x001c00080e177981 */ /* 0x000f22000c1e1900 */
[----:B-----5:R-:W-:Y:S01]  /*2320*/  ISETP.GT.AND P2, PT, R4, RZ, PT ;  /* 0x000000ff0400720c */ /* 0x020fe20003f44270 */
[----:B------:R-:W-:Y:S02]  /*2330*/  VIADD R4, R26, 0x1 ;  /* 0x000000011a047836 */ /* 0x000fe40000000000 */
[----:B------:R-:W-:Y:S02]  /*2340*/  VIADD R2, R2, 0x10 ;  /* 0x0000001002027836 */ /* 0x000fe40000000000 */
[----:B------:R-:W-:-:S04]  /*2350*/  VIADD R3, R3, 0x1000 ;  /* 0x0000100003037836 */ /* 0x000fc80000000000 */
[----:B------:R-:W-:Y:S01]  /*2360*/  @!P1 IMAD.MOV R4, RZ, RZ, R26 ;  /* 0x000000ffff049224 */ /* 0x000fe200078e021a */
[----:B------:R-:W-:-:S03]  /*2370*/  ISETP.GT.AND P1, PT, R21, RZ, PT ;  /* 0x000000ff1500720c */ /* 0x000fc60003f24270 */
[C---:B------:R-:W-:Y:S01]  /*2380*/  VIADD R21, R4.reuse, 0x1 ;  /* 0x0000000104157836 */ /* 0x040fe20000000000 */
[----:B------:R-:W-:Y:S02]  /*2390*/  @!P2 IADD3 R21, PT, PT, R4, RZ, RZ ;  /* 0x000000ff0415a210 */ /* 0x000fe40007ffe0ff */
        /* <DEDUP_REMOVED lines=21> */
[----:B--2---:R-:W-:-:S03]  /*24f0*/  ISETP.GT.AND P1, PT, R5, RZ, PT ;  /* 0x000000ff0500720c */ /* 0x004fc60003f24270 */
[----:B------:R-:W-:Y:S02]  /*2500*/  VIADD R5, R4, 0x1 ;  /* 0x0000000104057836 */ /* 0x000fe40000000000 */
[----:B------:R-:W-:-:S04]  /*2510*/  @!P2 IMAD.MOV R5, RZ, RZ, R4 ;  /* 0x000000ffff05a224 */ /* 0x000fc800078e0204 */
[----:B------:R-:W-:Y:S01]  /*2520*/  VIADD R4, R5, 0x1 ;  /* 0x0000000105047836 */ /* 0x000fe20000000000 */
[----:B---3--:R-:W-:-:S03]  /*2530*/  ISETP.GT.AND P2, PT, R7, RZ, PT ;  /* 0x000000ff0700720c */ /* 0x008fc60003f44270 */
[----:B------:R-:W-:-:S04]  /*2540*/  @!P1 IMAD.MOV R4, RZ, RZ, R5 ;  /* 0x000000ffff049224 */ /* 0x000fc800078e0205 */
[----:B------:R-:W-:Y:S01]  /*2550*/  VIADD R5, R4, 0x1 ;  /* 0x0000000104057836 */ /* 0x000fe20000000000 */
[----:B------:R-:W-:Y:S02]  /*2560*/  ISETP.GT.AND P3, PT, R22, RZ, PT ;  /* 0x000000ff1600720c */ /* 0x000fe40003f64270 */
[----:B----4-:R-:W-:-:S03]  /*2570*/  ISETP.GT.AND P1, PT, R23, RZ, PT ;  /* 0x000000ff1700720c */ /* 0x010fc60003f24270 */
[----:B------:R-:W-:Y:S01]  /*2580*/  @!P2 IMAD.MOV R5, RZ, RZ, R4 ;  /* 0x000000ffff05a224 */ /* 0x000fe200078e0204 */
[----:B------:R-:W-:-:S03]  /*2590*/  ISETP.NE.AND P2, PT, R2, RZ, PT ;  /* 0x000000ff0200720c */ /* 0x000fc60003f45270 */
[----:B------:R-:W-:-:S04]  /*25a0*/  VIADD R4, R5, 0x1 ;  /* 0x0000000105047836 */ /* 0x000fc80000000000 */
[----:B------:R-:W-:Y:S01]  /*25b0*/  @!P3 IMAD.MOV R4, RZ, RZ, R5 ;  /* 0x000000ffff04b224 */ /* 0x000fe200078e0205 */
[----:B------:R-:W-:-:S04]  /*25c0*/  IADD3 R6, P3, PT, R14, 0x4000, RZ ;  /* 0x000040000e067810 */ /* 0x000fc80007f7e0ff */
[----:B------:R-:W-:Y:S01]  /*25d0*/  IADD3 R7, PT, PT, R4, 0x1, RZ ;  /* 0x0000000104077810 */ /* 0x000fe20007ffe0ff */
[----:B------:R-:W-:Y:S02]  /*25e0*/  IMAD.X R15, RZ, RZ, R15, P3 ;  /* 0x000000ffff0f7224 */ /* 0x000fe400018e060f */
[----:B------:R-:W-:Y:S01]  /*25f0*/  @!P1 IMAD.MOV R7, RZ, RZ, R4 ;  /* 0x000000ffff079224 */ /* 0x000fe200078e0204 */
[----:B------:R-:W-:Y:S06]  /*2600*/  @P2 BRA `(.L_x_79) ;  /* 0xfffffff800e42947 */ /* 0x000fec000383ffff */
.L_x_78:
[----:B------:R-:W-:Y:S05]  /*2610*/  BSYNC.RECONVERGENT B2 ;  /* 0x0000000000027941 */ /* 0x000fea0003800200 */
.L_x_77:
[----:B------:R-:W-:Y:S05]  /*2620*/  @!P0 BRA `(.L_x_76) ;  /* 0x0000000400688947 */ /* 0x000fea0003800000 */
[----:B------:R-:W-:Y:S01]  /*2630*/  ISETP.GE.U32.AND P1, PT, R25, 0x8, PT ;  /* 0x000000081900780c */ /* 0x000fe20003f26070 */
[----:B------:R-:W-:Y:S01]  /*2640*/  BSSY.RECONVERGENT B2, `(.L_x_80) ;  /* 0x0000029000027945 */ /* 0x000fe20003800200 */
[----:B------:R-:W-:-:S04]  /*2650*/  LOP3.LUT R18, R24, 0x7, RZ, 0xc0, !PT ;  /* 0x0000000718127812 */ /* 0x000fc800078ec0ff */
[----:B------:R-:W-:-:S07]  /*2660*/  ISETP.NE.AND P0, PT, R18, RZ, PT ;  /* 0x000000ff1200720c */ /* 0x000fce0003f05270 */
[----:B------:R-:W-:Y:S06]  /*2670*/  @!P1 BRA `(.L_x_81) ;  /* 0x0000000000949947 */ /* 0x000fec0003800000 */
[----:B------:R-:W-:-:S05]  /*2680*/  IADD3 R2, P1, PT, R3, R8, RZ ;  /* 0x0000000803027210 */ /* 0x000fca0007f3e0ff */
[----:B------:R-:W-:Y:S01]  /*2690*/  IMAD.X R5, RZ, RZ, R9, P1 ;  /* 0x000000ffff057224 */ /* 0x000fe200008e0609 */
[----:B------:R-:W-:-:S04]  /*26a0*/  LEA R4, P1, R2, UR6, 0x2 ;  /* 0x0000000602047c11 */ /* 0x000fc8000f8210ff */
        /* <DEDUP_REMOVED lines=34> */
.L_x_81:
[----:B------:R-:W-:Y:S05]  /*28d0*/  BSYNC.RECONVERGENT B2 ;  /* 0x0000000000027941 */ /* 0x000fea0003800200 */
.L_x_80:
[----:B------:R-:W-:Y:S05]  /*28e0*/  @!P0 BRA `(.L_x_76) ;  /* 0x0000000000b88947 */ /* 0x000fea0003800000 */
[----:B------:R-:W-:Y:S01]  /*28f0*/  ISETP.GE.U32.AND P1, PT, R18, 0x4, PT ;  /* 0x000000041200780c */ /* 0x000fe20003f26070 */
[----:B------:R-:W-:Y:S01]  /*2900*/  BSSY.RECONVERGENT B2, `(.L_x_82) ;  /* 0x0000018000027945 */ /* 0x000fe20003800200 */
[----:B------:R-:W-:-:S11]  /*2910*/  LOP3.LUT P0, RZ, R24, 0x3, RZ, 0xc0, !PT ;  /* 0x0000000318ff7812 */ /* 0x000fd6000780c0ff */
[----:B------:R-:W-:Y:S05]  /*2920*/  @!P1 BRA `(.L_x_83) ;  /* 0x0000000000549947 */ /* 0x000fea0003800000 */
[----:B------:R-:W-:-:S05]  /*2930*/  IADD3 R2, P1, PT, R3, R8, RZ ;  /* 0x0000000803027210 */ /* 0x000fca0007f3e0ff */
[----:B------:R-:W-:Y:S01]  /*2940*/  IMAD.X R5, RZ, RZ, R9, P1 ;  /* 0x000000ffff057224 */ /* 0x000fe200008e0609 */
[----:B------:R-:W-:-:S04]  /*2950*/  LEA R4, P1, R2, UR6, 0x2 ;  /* 0x0000000602047c11 */ /* 0x000fc8000f8210ff */
        /* <DEDUP_REMOVED lines=9> */
[----:B------:R-:W-:Y:S02]  /*29f0*/  @!P1 IADD3 R2, PT, PT, R7, RZ, RZ ;  /* 0x000000ff07029210 */ /* 0x000fe40007ffe0ff */
        /* <DEDUP_REMOVED lines=8> */
.L_x_83:
[----:B------:R-:W-:Y:S05]  /*2a80*/  BSYNC.RECONVERGENT B2 ;  /* 0x0000000000027941 */ /* 0x000fea0003800200 */
.L_x_82:
[----:B------:R-:W-:Y:S05]  /*2a90*/  @!P0 BRA `(.L_x_76) ;  /* 0x00000000004c8947 */ /* 0x000fea0003800000 */
[----:B------:R-:W-:Y:S02]  /*2aa0*/  LOP3.LUT R2, R10, 0xffff, RZ, 0xc0, !PT ;  /* 0x0000ffff0a027812 */ /* 0x000fe400078ec0ff */
[----:B------:R-:W-:Y:S02]  /*2ab0*/  IADD3 R3, P0, PT, R3, R13, RZ ;  /* 0x0000000d03037210 */ /* 0x000fe40007f1e0ff */
[----:B------:R-:W-:Y:S02]  /*2ac0*/  LEA.HI R2, R2, 0x1, RZ, 0x18 ;  /* 0x0000000102027811 */ /* 0x000fe400078fc0ff */
[----:B------:R-:W-:Y:S01]  /*2ad0*/  LEA R6, P1, R3, UR6, 0x2 ;  /* 0x0000000603067c11 */ /* 0x000fe2000f8210ff */
[----:B------:R-:W-:Y:S01]  /*2ae0*/  IMAD.X R12, RZ, RZ, R12, P0 ;  /* 0x000000ffff0c7224 */ /* 0x000fe200000e060c */
[----:B------:R-:W-:-:S04]  /*2af0*/  LOP3.LUT R2, R2, 0x3, RZ, 0xc0, !PT ;  /* 0x0000000302027812 */ /* 0x000fc800078ec0ff */
[----:B------:R-:W-:Y:S01]  /*2b00*/  LEA.HI.X R3, R3, UR7, R12, 0x2, P1 ;  /* 0x0000000703037c11 */ /* 0x000fe200088f140c */
[----:B------:R-:W-:-:S07]  /*2b10*/  IMAD.MOV R4, RZ, RZ, -R2 ;  /* 0x000000ffff047224 */ /* 0x000fce00078e0a02 */
.L_x_84:
[----:B------:R-:W-:-:S06]  /*2b20*/  IMAD.MOV.U32 R2, RZ, RZ, R6 ;  /* 0x000000ffff027224 */ /* 0x000fcc00078e0006 */
[----:B------:R0:W2:Y:S01]  /*2b30*/  LDG.E R2, desc[UR8][R2.64] ;  /* 0x0000000802027981 */ /* 0x0000a2000c1e1900 */
[----:B------:R-:W-:Y:S01]  /*2b40*/  VIADD R4, R4, 0x1 ;  /* 0x0000000104047836 */ /* 0x000fe20000000000 */
[----:B------:R-:W-:Y:S01]  /*2b50*/  IADD3 R6, P2, PT, R6, 0x400, RZ ;  /* 0x0000040006067810 */ /* 0x000fe20007f5e0ff */
[----:B------:R-:W-:-:S03]  /*2b60*/  VIADD R5, R7, 0x1 ;  /* 0x0000000107057836 */ /* 0x000fc60000000000 */
[----:B------:R-:W-:Y:S01]  /*2b70*/  ISETP.NE.AND P1, PT, R4, RZ, PT ;  /* 0x000000ff0400720c */ /* 0x000fe20003f25270 */
[----:B0-----:R-:W-:Y:S01]  /*2b80*/  IMAD.X R3, RZ, RZ, R3, P2 ;  /* 0x000000ffff037224 */ /* 0x001fe200010e0603 */
[----:B--2---:R-:W-:-:S13]  /*2b90*/  ISETP.GT.AND P0, PT, R2, RZ, PT ;  /* 0x000000ff0200720c */ /* 0x004fda0003f04270 */
[----:B------:R-:W-:-:S04]  /*2ba0*/  @!P0 IMAD.MOV R5, RZ, RZ, R7 ;  /* 0x000000ffff058224 */ /* 0x000fc800078e0207 */
[----:B------:R-:W-:Y:S01]  /*2bb0*/  IMAD.MOV.U32 R7, RZ, RZ, R5 ;  /* 0x000000ffff077224 */ /* 0x000fe200078e0005 */
[----:B------:R-:W-:Y:S06]  /*2bc0*/  @P1 BRA `(.L_x_84) ;  /* 0xfffffffc00d41947 */ /* 0x000fec000383ffff */
.L_x_76:
[----:B------:R-:W-:Y:S05]  /*2bd0*/  BSYNC.RECONVERGENT B1 ;  /* 0x0000000000017941 */ /* 0x000fea0003800200 */
.L_x_73:
[----:B------:R-:W0:Y:S01]  /*2be0*/  S2R R9, SR_LANEID ;  /* 0x0000000000097919 */ /* 0x000e220000000000 */
[----:B------:R-:W1:Y:S01]  /*2bf0*/  SHFL.DOWN PT, R2, R7, 0x1, 0x1f ;  /* 0x08201f0007027f89 */ /* 0x000e6200000e0000 */
[----:B------:R-:W2:Y:S01]  /*2c00*/  S2R R8, SR_TID.X ;  /* 0x0000000000087919 */ /* 0x000ea20000002100 */
        /* <DEDUP_REMOVED lines=16> */
[----:B--2---:R-:W-:-:S04]  /*2d10*/  @!P1 SHF.R.U32.HI R3, RZ, 0x3, R8 ;  /* 0x00000003ff039819 */ /* 0x004fc80000011608 */
        /* <DEDUP_REMOVED lines=17> */
[----:B0-----:R-:W0:Y:S04]  /*2e30*/  LDS.128 R4, [UR4+0x10] ;  /* 0x00001004ff047984 */ /* 0x001e280008000c00 */
[----:B------:R-:W1:Y:S01]  /*2e40*/  LDS.64 R8, [UR4+0x20] ;  /* 0x00002004ff087984 */ /* 0x000e620008000a00 */
[----:B0-----:R-:W-:-:S04]  /*2e50*/  IADD3 R2, PT, PT, R4, R2, R13 ;  /* 0x0000000204027210 */ /* 0x001fc80007ffe00d */
[----:B------:R-:W-:-:S04]  /*2e60*/  IADD3 R2, PT, PT, R6, R2, R5 ;  /* 0x0000000206027210 */ /* 0x000fc80007ffe005 */
[----:B-1----:R-:W-:-:S05]  /*2e70*/  IADD3 R2, PT, PT, R8, R2, R7 ;  /* 0x0000000208027210 */ /* 0x002fca0007ffe007 */
[----:B------:R-:W-:-:S07]  /*2e80*/  IMAD.IADD R13, R2, 0x1, R9 ;  /* 0x00000001020d7824 */ /* 0x000fce00078e0209 */
.L_x_72:
[----:B------:R-:W-:Y:S05]  /*2e90*/  BSYNC.RECONVERGENT B0 ;  /* 0x0000000000007941 */ /* 0x000fea0003800200 */
.L_x_57:
[----:B------:R-:W-:Y:S05]  /*2ea0*/  @P0 EXIT ;  /* 0x000000000000094d */ /* 0x000fea0003800000 */
[----:B------:R-:W3:Y:S02]  /*2eb0*/  LDC.64 R2, c[0x0][0x388] ;  /* 0x0000e200ff027b82 */ /* 0x000ee40000000a00 */
[----:B---3--:R-:W-:-:S05]  /*2ec0*/  IMAD.WIDE.U32 R2, R0, 0x4, R2 ;  /* 0x0000000400027825 */ /* 0x008fca00078e0002 */
[----:B------:R-:W-:Y:S01]  /*2ed0*/  STG.E desc[UR8][R2.64], R13 ;  /* 0x0000000d02007986 */ /* 0x000fe2000c101908 */
[----:B------:R-:W-:Y:S05]  /*2ee0*/  EXIT ;  /* 0x000000000000794d */ /* 0x000fea0003800000 */
.L_x_85:
        /* <DEDUP_REMOVED lines=9> */
.L_x_248:


//--------------------- .text._ZN3cub18CUB_300001_SM_10006detail6reduce28DeviceReduceSingleTileKernelINS2_10policy_hubIiyN4cuda3std3__44plusIiEEE10Policy1000EN6thrust24THRUST_300001_SM_1000_NS6detail15normal_iteratorINSD_10device_ptrIiEEEEPiyS9_ii17ThresholdToBinaryEEvT0_T1_T2_T3_T4_T6_ --------------------------
	.section	.text._ZN3cub18CUB_300001_SM_10006detail6reduce28DeviceReduceSingleTileKernelINS2_10policy_hubIiyN4cuda3std3__44plusIiEEE10Policy1000EN6thrust24THRUST_300001_SM_1000_NS6detail15normal_iteratorINSD_10device_ptrIiEEEEPiyS9_ii17ThresholdToBinaryEEvT0_T1_T2_T3_T4_T6_,"ax",@progbits
	.align	128
        .global         _ZN3cub18CUB_300001_SM_10006detail6reduce28DeviceReduceSingleTileKernelINS2_10policy_hubIiyN4cuda3std3__44plusIiEEE10Policy1000EN6thrust24THRUST_300001_SM_1000_NS6detail15normal_iteratorINSD_10device_ptrIiEEEEPiyS9_ii17ThresholdToBinaryEEvT0_T1_T2_T3_T4_T6_
        .type           _ZN3cub18CUB_300001_SM_10006detail6reduce28DeviceReduceSingleTileKernelINS2_10policy_hubIiyN4cuda3std3__44plusIiEEE10Policy1000EN6thrust24THRUST_300001_SM_1000_NS6detail15normal_iteratorINSD_10device_ptrIiEEEEPiyS9_ii17ThresholdToBinaryEEvT0_T1_T2_T3_T4_T6_,@function
        .size           _ZN3cub18CUB_300001_SM_10006detail6reduce28DeviceReduceSingleTileKernelINS2_10policy_hubIiyN4cuda3std3__44plusIiEEE10Policy1000EN6thrust24THRUST_300001_SM_1000_NS6detail15normal_iteratorINSD_10device_ptrIiEEEEPiyS9_ii17ThresholdToBinaryEEvT0_T1_T2_T3_T4_T6_,(.L_x_249 - _ZN3cub18CUB_300001_SM_10006detail6reduce28DeviceReduceSingleTileKernelINS2_10policy_hubIiyN4cuda3std3__44plusIiEEE10Policy1000EN6thrust24THRUST_300001_SM_1000_NS6detail15normal_iteratorINSD_10device_ptrIiEEEEPiyS9_ii17ThresholdToBinaryEEvT0_T1_T2_T3_T4_T6_)
        .other          _ZN3cub18CUB_300001_SM_10006detail6reduce28DeviceReduceSingleTileKernelINS2_10policy_hubIiyN4cuda3std3__44plusIiEEE10Policy1000EN6thrust24THRUST_300001_SM_1000_NS6detail15normal_iteratorINSD_10device_ptrIiEEEEPiyS9_ii17ThresholdToBinaryEEvT0_T1_T2_T3_T4_T6_,@"STO_CUDA_ENTRY STV_DEFAULT"
_ZN3cub18CUB_300001_SM_10006detail6reduce28DeviceReduceSingleTileKernelINS2_10policy_hubIiyN4cuda3std3__44plusIiEEE10Policy1000EN6thrust24THRUST_300001_SM_1000_NS6detail15normal_iteratorINSD_10device_ptrIiEEEEPiyS9_ii17ThresholdToBinaryEEvT0_T1_T2_T3_T4_T6_:
.text._ZN3cub18CUB_300001_SM_10006detail6reduce28DeviceReduceSingleTileKernelINS2_10policy_hubIiyN4cuda3std3__44plusIiEEE10Policy1000EN6thrust24THRUST_300001_SM_1000_NS6detail15normal_iteratorINSD_10device_ptrIiEEEEPiyS9_ii17ThresholdToBinaryEEvT0_T1_T2_T3_T4_T6_:
[----:B------:R-:W-:Y:S01]  /*0000*/  LDC R1, c[0x0][0x37c] ;  /* 0x0000df00ff017b82 */ /* 0x000fe20000000800 */
[----:B------:R-:W0:Y:S01]  /*0010*/  LDCU.64 UR4, c[0x0][0x390] ;  /* 0x00007200ff0477ac */ /* 0x000e220008000a00 */
[----:B------:R-:W1:Y:S01]  /*0020*/  LDCU.64 UR6, c[0x0][0x358] ;  /* 0x00006b00ff0677ac */ /* 0x000e620008000a00 */
[----:B0-----:R-:W-:Y:S02]  /*0030*/  IMAD.U32 R4, RZ, RZ, UR4 ;  /* 0x00000004ff047e24 */ /* 0x001fe4000f8e00ff */
[----:B------:R-:W-:-:S03]  /*0040*/  IMAD.U32 R5, RZ, RZ, UR5 ;  /* 0x00000005ff057e24 */ /* 0x000fc6000f8e00ff */
[----:B------:R-:W-:-:S04]  /*0050*/  ISETP.NE.U32.AND P0, PT, R4, RZ, PT ;  /* 0x000000ff0400720c */ /* 0x000fc80003f05070 */
[----:B------:R-:W-:-:S13]  /*0060*/  ISETP.NE.AND.EX P0, PT, R5, RZ, PT, P0 ;  /* 0x000000ff0500720c */ /* 0x000fda0003f05300 */
        /* <DEDUP_REMOVED lines=8> */
.L_x_86:
[----:B------:R-:W-:Y:S01]  /*00f0*/  ISETP.GT.U32.AND P0, PT, R4, 0xfff, PT ;  /* 0x00000fff0400780c */ /* 0x000fe20003f04070 */
[----:B------:R-:W-:Y:S03]  /*0100*/  BSSY.RECONVERGENT B0, `(.L_x_87) ;  /* 0x00002b1000007945 */ /* 0x000fe60003800200 */
[----:B------:R-:W-:-:S13]  /*0110*/  ISETP.GT.U32.AND.EX P0, PT, R5, RZ, PT, P0 ;  /* 0x000000ff0500720c */ /* 0x000fda0003f04100 */
[----:B------:R-:W-:Y:S05]  /*0120*/  @P0 BRA `(.L_x_88) ;  /* 0x0000001000bc0947 */ /* 0x000fea0003800000 */
[----:B------:R-:W0:Y:S01]  /*0130*/  S2R R7, SR_TID.X ;  /* 0x0000000000077919 */ /* 0x000e220000002100 */
[----:B------:R-:W-:Y:S01]  /*0140*/  BSSY.RECONVERGENT B1, `(.L_x_89) ;  /* 0x000000b000017945 */ /* 0x000fe20003800200 */
[----:B------:R-:W-:Y:S01]  /*0150*/  IMAD.MOV.U32 R0, RZ, RZ, RZ ;  /* 0x000000ffff007224 */ /* 0x000fe200078e00ff */
[----:B0-----:R-:W-:Y:S01]  /*0160*/  ISETP.GE.U32.AND P0, PT, R7, R4, PT ;  /* 0x000000040700720c */ /* 0x001fe20003f06070 */
[----:B------:R-:W-:-:S12]  /*0170*/  IMAD.MOV.U32 R9, RZ, RZ, R7 ;  /* 0x000000ffff097224 */ /* 0x000fd800078e0007 */
[----:B------:R-:W-:Y:S05]  /*0180*/  @P0 BRA `(.L_x_90) ;  /* 0x0000000000180947 */ /* 0x000fea0003800000 */
[----:B------:R-:W0:Y:S02]  /*0190*/  LDC.64 R2, c[0x0][0x380] ;  /* 0x0000e000ff027b82 */ /* 0x000e240000000a00 */
[----:B0-----:R-:W-:-:S06]  /*01a0*/  IMAD.WIDE.U32 R2, R7, 0x4, R2 ;  /* 0x0000000407027825 */ /* 0x001fcc00078e0002 */
[----:B------:R-:W2:Y:S01]  /*01b0*/  LDG.E R2, desc[UR6][R2.64] ;  /* 0x0000000602027981 */ /* 0x000ea2000c1e1900 */
[----:B------:R-:W-:Y:S01]  /*01c0*/  VIADD R9, R7, 0x100 ;  /* 0x0000010007097836 */ /* 0x000fe20000000000 */
[----:B--2---:R-:W-:-:S04]  /*01d0*/  ISETP.GT.AND P0, PT, R2, RZ, PT ;  /* 0x000000ff0200720c */ /* 0x004fc80003f04270 */
[----:B------:R-:W-:-:S09]  /*01e0*/  SEL R0, RZ, 0x1, !P0 ;  /* 0x00000001ff007807 */ /* 0x000fd20004000000 */
.L_x_90:
[----:B------:R-:W-:Y:S05]  /*01f0*/  BSYNC.RECONVERGENT B1 ;  /* 0x0000000000017941 */ /* 0x000fea0003800200 */
.L_x_89:
[----:B------:R-:W-:Y:S01]  /*0200*/  ISETP.GE.U32.AND P0, PT, R9, R4, PT ;  /* 0x000000040900720c */ /* 0x000fe20003f06070 */
[----:B------:R-:W-:-:S12]  /*0210*/  BSSY.RECONVERGENT B1, `(.L_x_91) ;  /* 0x00000a8000017945 */ /* 0x000fd80003800200 */
[----:B------:R-:W-:Y:S05]  /*0220*/  @P0 BRA `(.L_x_92) ;  /* 0x0000000800980947 */ /* 0x000fea0003800000 */
[----:B------:R-:W-:Y:S01]  /*0230*/  LOP3.LUT R3, RZ, R9, RZ, 0x33, !PT ;  /* 0x00000009ff037212 */ /* 0x000fe200078e33ff */
[----:B------:R-:W-:Y:S04]  /*0240*/  BSSY.RECONVERGENT B2, `(.L_x_93) ;  /* 0x0000053000027945 */ /* 0x000fe80003800200 */
[----:B------:R-:W-:-:S05]  /*0250*/  IMAD.IADD R3, R3, 0x1, R4 ;  /* 0x0000000103037824 */ /* 0x000fca00078e0204 */
[C---:B------:R-:W-:Y:S02]  /*0260*/  ISETP.GE.U32.AND P1, PT, R3.reuse, 0xf00, PT ;  /* 0x00000f000300780c */ /* 0x040fe40003f26070 */
[----:B------:R-:W-:-:S04]  /*0270*/  LEA.HI R6, R3, 0x1, RZ, 0x18 ;  /* 0x0000000103067811 */ /* 0x000fc800078fc0ff */
[----:B------:R-:W-:-:S04]  /*0280*/  LOP3.LUT R22, R6, 0xf, RZ, 0xc0, !PT ;  /* 0x0000000f06167812 */ /* 0x000fc800078ec0ff */
[----:B------:R-:W-:-:S03]  /*0290*/  ISETP.NE.AND P0, PT, R22, RZ, PT ;  /* 0x000000ff1600720c */ /* 0x000fc60003f05270 */
[----:B------:R-:W-:Y:S10]  /*02a0*/  @!P1 BRA `(.L_x_94) ;  /* 0x0000000400309947 */ /* 0x000ff40003800000 */
[----:B------:R-:W0:Y:S01]  /*02b0*/  LDC.64 R2, c[0x0][0x380] ;  /* 0x0000e000ff027b82 */ /* 0x000e220000000a00 */
[----:B------:R-:W-:-:S05]  /*02c0*/  LOP3.LUT R8, R6, 0x1fffff0, RZ, 0xc0, !PT ;  /* 0x01fffff006087812 */ /* 0x000fca00078ec0ff */
[----:B------:R-:W-:Y:S02]  /*02d0*/  IMAD.MOV R8, RZ, RZ, -R8 ;  /* 0x000000ffff087224 */ /* 0x000fe400078e0a08 */
[----:B0-----:R-:W-:-:S03]  /*02e0*/  IMAD.WIDE.U32 R2, R9, 0x4, R2 ;  /* 0x0000000409027825 */ /* 0x001fc600078e0002 */
[----:B------:R-:W-:-:S05]  /*02f0*/  IADD3 R2, P1, PT, R2, 0x2000, RZ ;  /* 0x0000200002027810 */ /* 0x000fca0007f3e0ff */
[----:B------:R-:W-:-:S08]  /*0300*/  IMAD.X R3, RZ, RZ, R3, P1 ;  /* 0x000000ffff037224 */ /* 0x000fd000008e0603 */
.L_x_95:
        /* <DEDUP_REMOVED lines=15> */
[----:B------:R0:W5:Y:S01]  /*0400*/  LDG.E R10, desc[UR6][R2.64+0x1c00] ;  /* 0x001c0006020a7981 */ /* 0x000162000c1e1900 */
[----:B------:R-:W-:-:S02]  /*0410*/  VIADD R8, R8, 0x10 ;  /* 0x0000001008087836 */ /* 0x000fc40000000000 */
[----:B------:R-:W-:Y:S01]  /*0420*/  VIADD R9, R9, 0x1000 ;  /* 0x0000100009097836 */ /* 0x000fe20000000000 */
[----:B0-----:R-:W-:-:S05]  /*0430*/  IADD3 R2, P3, PT, R2, 0x4000, RZ ;  /* 0x0000400002027810 */ /* 0x001fca0007f7e0ff */
[----:B------:R-:W-:Y:S01]  /*0440*/  IMAD.X R3, RZ, RZ, R3, P3 ;  /* 0x000000ffff037224 */ /* 0x000fe200018e0603 */
[----:B--2---:R-:W-:Y:S02]  /*0450*/  ISETP.GT.AND P1, PT, R26, RZ, PT ;  /* 0x000000ff1a00720c */ /* 0x004fe40003f24270 */
        /* <DEDUP_REMOVED lines=45> */
[----:B------:R-:W-:-:S03]  /*0730*/  ISETP.NE.AND P1, PT, R8, RZ, PT ;  /* 0x000000ff0800720c */ /* 0x000fc60003f25270 */
[C---:B------:R-:W-:Y:S02]  /*0740*/  VIADD R0, R10.reuse, 0x1 ;  /* 0x000000010a007836 */ /* 0x040fe40000000000 */
[----:B------:R-:W-:-:S08]  /*0750*/  @!P2 IADD3 R0, PT, PT, R10, RZ, RZ ;  /* 0x000000ff0a00a210 */ /* 0x000fd00007ffe0ff */
[----:B------:R-:W-:Y:S05]  /*0760*/  @P1 BRA `(.L_x_95) ;  /* 0xfffffff800e81947 */ /* 0x000fea000383ffff */
.L_x_94:
[----:B------:R-:W-:Y:S05]  /*0770*/  BSYNC.RECONVERGENT B2 ;  /* 0x0000000000027941 */ /* 0x000fea0003800200 */
.L_x_93:
[----:B------:R-:W-:Y:S05]  /*0780*/  @!P0 BRA `(.L_x_92) ;  /* 0x0000000400408947 */ /* 0x000fea0003800000 */
[----:B------:R-:W-:Y:S01]  /*0790*/  ISETP.GE.U32.AND P1, PT, R22, 0x8, PT ;  /* 0x000000081600780c */ /* 0x000fe20003f26070 */
[----:B------:R-:W-:Y:S01]  /*07a0*/  BSSY.RECONVERGENT B2, `(.L_x_96) ;  /* 0x0000027000027945 */ /* 0x000fe20003800200 */
[----:B------:R-:W-:-:S04]  /*07b0*/  LOP3.LUT R17, R6, 0x7, RZ, 0xc0, !PT ;  /* 0x0000000706117812 */ /* 0x000fc800078ec0ff */
[----:B------:R-:W-:-:S07]  /*07c0*/  ISETP.NE.AND P0, PT, R17, RZ, PT ;  /* 0x000000ff1100720c */ /* 0x000fce0003f05270 */
[----:B------:R-:W-:Y:S06]  /*07d0*/  @!P1 BRA `(.L_x_97) ;  /* 0x00000000008c9947 */ /* 0x000fec0003800000 */
[----:B------:R-:W0:Y:S02]  /*07e0*/  LDC.64 R2, c[0x0][0x380] ;  /* 0x0000e000ff027b82 */ /* 0x000e240000000a00 */
[----:B0-----:R-:W-:-:S05]  /*07f0*/  IMAD.WIDE R2, R9, 0x4, R2 ;  /* 0x0000000409027825 */ /* 0x001fca00078e0202 */
        /* <DEDUP_REMOVED lines=23> */
[----:B0-----:R-:W-:-:S04]  /*0970*/  VIADD R2, R0, 0x1 ;  /* 0x0000000100027836 */ /* 0x001fc80000000000 */
        /* <DEDUP_REMOVED lines=9> */
.L_x_97:
[----:B------:R-:W-:Y:S05]  /*0a10*/  BSYNC.RECONVERGENT B2 ;  /* 0x0000000000027941 */ /* 0x000fea0003800200 */
.L_x_96:
        /* <DEDUP_REMOVED lines=25> */
.L_x_99:
[----:B------:R-:W-:Y:S05]  /*0bb0*/  BSYNC.RECONVERGENT B2 ;  /* 0x0000000000027941 */ /* 0x000fea0003800200 */
.L_x_98:
[----:B------:R-:W-:Y:S05]  /*0bc0*/  @!P1 BRA `(.L_x_92) ;  /* 0x0000000000309947 */ /* 0x000fea0003800000 */
[----:B------:R-:W0:Y:S01]  /*0bd0*/  LDC.64 R10, c[0x0][0x380] ;  /* 0x0000e000ff0a7b82 */ /* 0x000e220000000a00 */
[----:B------:R-:W-:-:S07]  /*0be0*/  IMAD.MOV R6, RZ, RZ, -R8 ;  /* 0x000000ffff067224 */ /* 0x000fce00078e0a08 */
.L_x_100:
[----:B0-----:R-:W-:-:S06]  /*0bf0*/  IMAD.WIDE R2, R9, 0x4, R10 ;  /* 0x0000000409027825 */ /* 0x001fcc00078e020a */
[----:B------:R-:W2:Y:S01]  /*0c00*/  LDG.E R2, desc[UR6][R2.64] ;  /* 0x0000000602027981 */ /* 0x000ea2000c1e1900 */
[----:B------:R-:W-:Y:S02]  /*0c10*/  VIADD R6, R6, 0x1 ;  /* 0x0000000106067836 */ /* 0x000fe40000000000 */
[----:B------:R-:W-:Y:S02]  /*0c20*/  VIADD R8, R0, 0x1 ;  /* 0x0000000100087836 */ /* 0x000fe40000000000 */
[----:B------:R-:W-:Y:S01]  /*0c30*/  VIADD R9, R9, 0x100 ;  /* 0x0000010009097836 */ /* 0x000fe20000000000 */
[----:B------:R-:W-:Y:S02]  /*0c40*/  ISETP.NE.AND P1, PT, R6, RZ, PT ;  /* 0x000000ff0600720c */ /* 0x000fe40003f25270 */
[----:B--2---:R-:W-:-:S13]  /*0c50*/  ISETP.GT.AND P0, PT, R2, RZ, PT ;  /* 0x000000ff0200720c */ /* 0x004fda0003f04270 */
[----:B------:R-:W-:-:S04]  /*0c60*/  @!P0 IMAD.MOV R8, RZ, RZ, R0 ;  /* 0x000000ffff088224 */ /* 0x000fc800078e0200 */
[----:B------:R-:W-:Y:S01]  /*0c70*/  IMAD.MOV.U32 R0, RZ, RZ, R8 ;  /* 0x000000ffff007224 */ /* 0x000fe200078e0008 */
[----:B------:R-:W-:Y:S06]  /*0c80*/  @P1 BRA `(.L_x_100) ;  /* 0xfffffffc00d81947 */ /* 0x000fec000383ffff */
.L_x_92:
[----:B------:R-:W-:Y:S05]  /*0c90*/  BSYNC.RECONVERGENT B1 ;  /* 0x0000000000017941 */ /* 0x000fea0003800200 */
.L_x_91:
[----:B------:R-:W-:-:S04]  /*0ca0*/  ISETP.GE.U32.AND P0, PT, R4, 0x100, PT ;  /* 0x000001000400780c */ /* 0x000fc80003f06070 */
[----:B------:R-:W-:-:S13]  /*0cb0*/  ISETP.GE.U32.AND.EX P0, PT, R5, RZ, PT, P0 ;  /* 0x000000ff0500720c */ /* 0x000fda0003f06100 */
[----:B------:R-:W-:Y:S05]  /*0cc0*/  @!P0 BRA `(.L_x_101) ;  /* 0x0000000000ac8947 */ /* 0x000fea0003800000 */
[----:B------:R-:W0:Y:S01]  /*0cd0*/  S2R R6, SR_LANEID ;  /* 0x0000000000067919 */ /* 0x000e220000000000 */
[----:B------:R-:W-:Y:S01]  /*0ce0*/  ISETP.NE.AND P5, PT, R7, RZ, PT ;  /* 0x000000ff0700720c */ /* 0x000fe20003fa5270 */
[----:B------:R-:W1:Y:S01]  /*0cf0*/  SHFL.DOWN PT, R2, R0, 0x1, 0x1f ;  /* 0x08201f0000027f89 */ /* 0x000e6200000e0000 */
[C---:B0-----:R-:W-:Y:S02]  /*0d00*/  ISETP.GT.AND P0, PT, R6.reuse, 0x1e, PT ;  /* 0x0000001e0600780c */ /* 0x041fe40003f04270 */
[----:B------:R-:W-:Y:S02]  /*0d10*/  ISETP.NE.AND P1, PT, R6, RZ, PT ;  /* 0x000000ff0600720c */ /* 0x000fe40003f25270 */
[----:B-1----:R-:W-:Y:S02]  /*0d20*/  SEL R3, R2, RZ, !P0 ;  /* 0x000000ff02037207 */ /* 0x002fe40004000000 */
[----:B------:R-:W-:-:S03]  /*0d30*/  ISETP.GT.AND P0, PT, R6, 0x1d, PT ;  /* 0x0000001d0600780c */ /* 0x000fc60003f04270 */
[----:B------:R-:W-:-:S05]  /*0d40*/  IMAD.IADD R3, R3, 0x1, R0 ;  /* 0x0000000103037824 */ /* 0x000fca00078e0200 */
[----:B------:R-:W0:Y:S01]  /*0d50*/  SHFL.DOWN PT, R2, R3, 0x2, 0x1f ;  /* 0x08401f0003027f89 */ /* 0x000e2200000e0000 */
[----:B------:R-:W1:Y:S01]  /*0d60*/  @!P1 S2R R9, SR_CgaCtaId ;  /* 0x0000000000099919 */ /* 0x000e620000008800 */
[----:B0-----:R-:W-:Y:S02]  /*0d70*/  SEL R2, R2, RZ, !P0 ;  /* 0x000000ff02027207 */ /* 0x001fe40004000000 */
[----:B------:R-:W-:Y:S02]  /*0d80*/  ISETP.GT.AND P0, PT, R6, 0x1b, PT ;  /* 0x0000001b0600780c */ /* 0x000fe40003f04270 */
[----:B------:R-:W-:-:S05]  /*0d90*/  IADD3 R2, PT, PT, R3, R2, RZ ;  /* 0x0000000203027210 */ /* 0x000fca0007ffe0ff */
        /* <DEDUP_REMOVED lines=14> */
[----:B0-----:R-:W-:-:S05]  /*0e80*/  SEL R3, R3, RZ, !P0 ;  /* 0x000000ff03037207 */ /* 0x001fca0004000000 */
        /* <DEDUP_REMOVED lines=9> */
[----:B-1----:R-:W1:Y:S01]  /*0f20*/  LDS.64 R2, [UR4+0x20] ;  /* 0x00002004ff027984 */ /* 0x002e620008000a00 */
[----:B0-----:R-:W-:-:S04]  /*0f30*/  IADD3 R0, PT, PT, R4, R0, R13 ;  /* 0x0000000004007210 */ /* 0x001fc80007ffe00d */
[----:B------:R-:W-:-:S04]  /*0f40*/  IADD3 R0, PT, PT, R6, R0, R5 ;  /* 0x0000000006007210 */ /* 0x000fc80007ffe005 */
[----:B-1----:R-:W-:-:S05]  /*0f50*/  IADD3 R0, PT, PT, R2, R0, R7 ;  /* 0x0000000002007210 */ /* 0x002fca0007ffe007 */
[----:B------:R-:W-:Y:S01]  /*0f60*/  IMAD.IADD R13, R0, 0x1, R3 ;  /* 0x00000001000d7824 */ /* 0x000fe200078e0203 */
[----:B------:R-:W-:Y:S06]  /*0f70*/  BRA `(.L_x_102) ;  /* 0x0000001c00247947 */ /* 0x000fec0003800000 */
.L_x_101:
[C---:B------:R-:W-:Y:S01]  /*0f80*/  LOP3.LUT R2, R7.reuse, 0x3e0, RZ, 0xc0, !PT ;  /* 0x000003e007027812 */ /* 0x040fe200078ec0ff */
[----:B------:R-:W0:Y:S01]  /*0f90*/  S2R R10, SR_LANEID ;  /* 0x00000000000a7919 */ /* 0x000e220000000000 */
[----:B------:R-:W-:Y:S02]  /*0fa0*/  ISETP.NE.AND P5, PT, R7, RZ, PT ;  /* 0x000000ff0700720c */ /* 0x000fe40003fa5270 */
[----:B------:R-:W-:Y:S01]  /*0fb0*/  LOP3.LUT R9, RZ, R2, RZ, 0x33, !PT ;  /* 0x00000002ff097212 */ /* 0x000fe200078e33ff */
[----:B------:R-:W-:-:S04]  /*0fc0*/  VIADD R3, R2, 0x20 ;  /* 0x0000002002037836 */ /* 0x000fc80000000000 */
[----:B------:R-:W-:Y:S01]  /*0fd0*/  IMAD.IADD R9, R9, 0x1, R4 ;  /* 0x0000000109097824 */ /* 0x000fe200078e0204 */
[----:B------:R-:W-:-:S04]  /*0fe0*/  ISETP.GT.U32.AND P0, PT, R3, R4, PT ;  /* 0x000000040300720c */ /* 0x000fc80003f04070 */
[----:B------:R-:W-:-:S05]  /*0ff0*/  SEL R9, R9, 0x1f, P0 ;  /* 0x0000001f09097807 */ /* 0x000fca0000000000 */
[----:B------:R-:W1:Y:S01]  /*1000*/  SHFL.DOWN PT, R2, R0, 0x1, R9 ;  /* 0x0820000000027989 */ /* 0x000e6200000e0009 */
        /* <DEDUP_REMOVED lines=10> */
[----:B------:R-:W-:Y:S02]  /*10b0*/  ISETP.GT.AND P0, PT, R8, R9, PT ;  /* 0x000000090800720c */ /* 0x000fe40003f04270 */
[----:B------:R-:W-:Y:S01]  /*10c0*/  @!P1 SHF.R.U32.HI R8, RZ, 0x3, R7 ;  /* 0x00000003ff089819 */ /* 0x000fe20000011607 */
[----:B------:R-:W-:Y:S02]  /*10d0*/  IMAD.IADD R6, R2, 0x1, R3 ;  /* 0x0000000102067824 */ /* 0x000fe400078e0203 */
[----:B------:R-:W-:Y:S01]  /*10e0*/  VIADD R2, R10, 0x8 ;  /* 0x000000080a027836 */ /* 0x000fe20000000000 */
[----:B------:R-:W-:-:S02]  /*10f0*/  @!P1 LOP3.LUT R8, R8, 0x7c, RZ, 0xc0, !PT ;  /* 0x0000007c08089812 */ /* 0x000fc400078ec0ff */
[----:B------:R-:W1:Y:S02]  /*1100*/  SHFL.DOWN PT, R3, R6, 0x4, R9 ;  /* 0x0880000006037989 */ /* 0x000e6400000e0009 */
[----:B-1----:R-:W-:Y:S02]  /*1110*/  SEL R3, R3, RZ, !P0 ;  /* 0x000000ff03037207 */ /* 0x002fe40004000000 */
[----:B------:R-:W-:-:S03]  /*1120*/  ISETP.GT.AND P0, PT, R2, R9, PT ;  /* 0x000000090200720c */ /* 0x000fc60003f04270 */
[----:B------:R-:W-:Y:S02]  /*1130*/  IMAD.IADD R0, R6, 0x1, R3 ;  /* 0x0000000106007824 */ /* 0x000fe400078e0203 */
[----:B------:R-:W-:Y:S01]  /*1140*/  VIADD R6, R10, 0x10 ;  /* 0x000000100a067836 */ /* 0x000fe20000000000 */
[----:B------:R-:W-:Y:S02]  /*1150*/  @!P1 MOV R10, 0x400 ;  /* 0x00000400000a9802 */ /* 0x000fe40000000f00 */
[----:B------:R-:W1:Y:S02]  /*1160*/  SHFL.DOWN PT, R3, R0, 0x8, R9 ;  /* 0x0900000000037989 */ /* 0x000e6400000e0009 */
[----:B0-----:R-:W-:-:S05]  /*1170*/  @!P1 LEA R11, R11, R10, 0x18 ;  /* 0x0000000a0b0b9211 */ /* 0x001fca00078ec0ff */
[----:B------:R-:W-:Y:S01]  /*1180*/  @!P1 IMAD.IADD R8, R8, 0x1, R11 ;  /* 0x0000000108089824 */ /* 0x000fe200078e020b */
[----:B-1----:R-:W-:Y:S02]  /*1190*/  SEL R3, R3, RZ, !P0 ;  /* 0x000000ff03037207 */ /* 0x002fe40004000000 */
[----:B------:R-:W-:-:S03]  /*11a0*/  ISETP.GT.AND P0, PT, R6, R9, PT ;  /* 0x000000090600720c */ /* 0x000fc60003f04270 */
[----:B------:R-:W-:-:S05]  /*11b0*/  IMAD.IADD R2, R0, 0x1, R3 ;  /* 0x0000000100027824 */ /* 0x000fca00078e0203 */
[----:B------:R-:W0:Y:S02]  /*11c0*/  SHFL.DOWN PT, R3, R2, 0x10, R9 ;  /* 0x0a00000002037989 */ /* 0x000e2400000e0009 */
[----:B0-----:R-:W-:-:S05]  /*11d0*/  SEL R3, R3, RZ, !P0 ;  /* 0x000000ff03037207 */ /* 0x001fca0004000000 */
[----:B------:R-:W-:-:S05]  /*11e0*/  IMAD.IADD R13, R2, 0x1, R3 ;  /* 0x00000001020d7824 */ /* 0x000fca00078e0203 */
[----:B------:R0:W-:Y:S01]  /*11f0*/  @!P1 STS [R8+0x8], R13 ;  /* 0x0000080d08009388 */ /* 0x0001e20000000800 */
[----:B------:R-:W-:Y:S06]  /*1200*/  BAR.SYNC.DEFER_BLOCKING 0x0 ;  /* 0x0000000000007b1d */ /* 0x000fec0000010000 */
[----:B------:R-:W-:Y:S05]  /*1210*/  @P5 BRA `(.L_x_102) ;  /* 0x00000018007c5947 */ /* 0x000fea0003800000 */
[----:B------:R-:W1:Y:S01]  /*1220*/  S2UR UR5, SR_CgaCtaId ;  /* 0x00000000000579c3 */ /* 0x000e620000008800 */
[----:B------:R-:W-:Y:S01]  /*1230*/  UMOV UR4, 0x400 ;  /* 0x0000040000047882 */ /* 0x000fe20000000000 */
[C---:B------:R-:W-:Y:S02]  /*1240*/  ISETP.GT.U32.AND P0, PT, R4.reuse, 0x40, PT ;  /* 0x000000400400780c */ /* 0x040fe40003f04070 */
[C---:B------:R-:W-:Y:S02]  /*1250*/  ISETP.GT.U32.AND P6, PT, R4.reuse, 0x20, PT ;  /* 0x000000200400780c */ /* 0x040fe40003fc4070 */
[C---:B------:R-:W-:Y:S02]  /*1260*/  ISETP.GT.U32.AND P4, PT, R4.reuse, 0x60, PT ;  /* 0x000000600400780c */ /* 0x040fe40003f84070 */
[----:B------:R-:W-:Y:S02]  /*1270*/  ISETP.GT.U32.AND P2, PT, R4, 0x80, PT ;  /* 0x000000800400780c */ /* 0x000fe40003f44070 */
[----:B------:R-:W-:-:S02]  /*1280*/  ISETP.GT.U32.AND.EX P0, PT, R5, RZ, PT, P0 ;  /* 0x000000ff0500720c */ /* 0x000fc40003f04100 */
[C---:B------:R-:W-:Y:S02]  /*1290*/  ISETP.GT.U32.AND.EX P6, PT, R5.reuse, RZ, PT, P6 ;  /* 0x000000ff0500720c */ /* 0x040fe40003fc4160 */
[C---:B------:R-:W-:Y:S02]  /*12a0*/  ISETP.GT.U32.AND P3, PT, R4.reuse, 0xa0, PT ;  /* 0x000000a00400780c */ /* 0x040fe40003f64070 */
[----:B------:R-:W-:Y:S02]  /*12b0*/  ISETP.GT.U32.AND P1, PT, R4, 0xc0, PT ;  /* 0x000000c00400780c */ /* 0x000fe40003f24070 */
[C---:B------:R-:W-:Y:S02]  /*12c0*/  ISETP.GT.U32.AND.EX P4, PT, R5.reuse, RZ, PT, P4 ;  /* 0x000000ff0500720c */ /* 0x040fe40003f84140 */
[C---:B------:R-:W-:Y:S02]  /*12d0*/  ISETP.GT.U32.AND.EX P2, PT, R5.reuse, RZ, PT, P2 ;  /* 0x000000ff0500720c */ /* 0x040fe40003f44120 */
[C---:B------:R-:W-:Y:S01]  /*12e0*/  ISETP.GT.U32.AND.EX P3, PT, R5.reuse, RZ, PT, P3 ;  /* 0x000000ff0500720c */ /* 0x040fe20003f64130 */
[----:B-1----:R-:W-:Y:S01]  /*12f0*/  ULEA UR4, UR5, UR4, 0x18 ;  /* 0x0000000405047291 */ /* 0x002fe2000f8ec0ff */
[----:B------:R-:W-:-:S08]  /*1300*/  ISETP.GT.U32.AND.EX P1, PT, R5, RZ, PT, P1 ;  /* 0x000000ff0500720c */ /* 0x000fd00003f24110 */
[----:B0-----:R-:W0:Y:S04]  /*1310*/  LDS.128 R8, [UR4+0x10] ;  /* 0x00001004ff087984 */ /* 0x001e280008000c00 */
[----:B------:R-:W1:Y:S04]  /*1320*/  LDS R0, [UR4+0xc] ;  /* 0x00000c04ff007984 */ /* 0x000e680008000800 */
[----:B------:R-:W2:Y:S01]  /*1330*/  LDS.64 R2, [UR4+0x20] ;  /* 0x00002004ff027984 */ /* 0x000ea20008000a00 */
[----:B0-----:R-:W-:Y:S02]  /*1340*/  SEL R8, R8, RZ, P0 ;  /* 0x000000ff08087207 */ /* 0x001fe40000000000 */
[----:B------:R-:W-:-:S02]  /*1350*/  ISETP.GT.U32.AND P0, PT, R4, 0xe0, PT ;  /* 0x000000e00400780c */ /* 0x000fc40003f04070 */
[----:B-1----:R-:W-:Y:S02]  /*1360*/  SEL R0, R0, RZ, P6 ;  /* 0x000000ff00007207 */ /* 0x002fe40003000000 */
[----:B------:R-:W-:Y:S02]  /*1370*/  SEL R9, R9, RZ, P4 ;  /* 0x000000ff09097207 */ /* 0x000fe40002000000 */
[----:B------:R-:W-:Y:S02]  /*1380*/  IADD3 R0, PT, PT, R8, R0, R13 ;  /* 0x0000000008007210 */ /* 0x000fe40007ffe00d */
[----:B------:R-:W-:Y:S02]  /*1390*/  SEL R10, R10, RZ, P2 ;  /* 0x000000ff0a0a7207 */ /* 0x000fe40001000000 */
[----:B------:R-:W-:Y:S02]  /*13a0*/  ISETP.GT.U32.AND.EX P0, PT, R5, RZ, PT, P0 ;  /* 0x000000ff0500720c */ /* 0x000fe40003f04100 */
[----:B------:R-:W-:-:S02]  /*13b0*/  SEL R11, R11, RZ, P3 ;  /* 0x000000ff0b0b7207 */ /* 0x000fc40001800000 */
[----:B------:R-:W-:Y:S02]  /*13c0*/  IADD3 R0, PT, PT, R10, R0, R9 ;  /* 0x000000000a007210 */ /* 0x000fe40007ffe009 */
[----:B--2---:R-:W-:Y:S02]  /*13d0*/  SEL R2, R2, RZ, P1 ;  /* 0x000000ff02027207 */ /* 0x004fe40000800000 */
[----:B------:R-:W-:Y:S02]  /*13e0*/  SEL R3, R3, RZ, P0 ;  /* 0x000000ff03037207 */ /* 0x000fe40000000000 */
[----:B------:R-:W-:-:S05]  /*13f0*/  IADD3 R0, PT, PT, R2, R0, R11 ;  /* 0x0000000002007210 */ /* 0x000fca0007ffe00b */
[----:B------:R-:W-:Y:S01]  /*1400*/  IMAD.IADD R13, R0, 0x1, R3 ;  /* 0x00000001000d7824 */ /* 0x000fe200078e0203 */
[----:B------:R-:W-:Y:S06]  /*1410*/  BRA `(.L_x_102) ;  /* 0x0000001400fc7947 */ /* 0x000fec0003800000 */
.L_x_88:
[----:B------:R-:W0:Y:S01]  /*1420*/  S2R R8, SR_TID.X ;  /* 0x0000000000087919 */ /* 0x000e220000002100 */
[----:B------:R-:W0:Y:S02]  /*1430*/  LDC.64 R2, c[0x0][0x380] ;  /* 0x0000e000ff027b82 */ /* 0x000e240000000a00 */
[----:B0-----:R-:W-:-:S05]  /*1440*/  IMAD.WIDE.U32 R2, R8, 0x4, R2 ;  /* 0x0000000408027825 */ /* 0x001fca00078e0002 */
        /* <DEDUP_REMOVED lines=16> */
[----:B--2---:R-:W-:Y:S01]  /*1550*/  ISETP.GT.AND P0, PT, R21, RZ, PT ;  /* 0x000000ff1500720c */ /* 0x004fe20003f04270 */
[----:B------:R-:W-:Y:S01]  /*1560*/  IMAD.MOV.U32 R21, RZ, RZ, 0x2 ;  /* 0x00000002ff157424 */ /* 0x000fe200078e00ff */
[----:B---3--:R-:W-:-:S02]  /*1570*/  ISETP.GT.AND P1, PT, R12, RZ, PT ;  /* 0x000000ff0c00720c */ /* 0x008fc40003f24270 */
[----:B------:R-:W-:Y:S02]  /*1580*/  SEL R12, RZ, 0x1, !P0 ;  /* 0x00000001ff0c7807 */ /* 0x000fe40004000000 */
[----:B----4-:R-:W-:-:S07]  /*1590*/  ISETP.GT.AND P2, PT, R13, RZ, PT ;  /* 0x000000ff0d00720c */ /* 0x010fce0003f44270 */
[----:B------:R-:W-:Y:S01]  /*15a0*/  @!P0 IMAD.MOV R21, RZ, RZ, 0x1 ;  /* 0x00000001ff158424 */ /* 0x000fe200078e02ff */
[----:B-----5:R-:W-:Y:S01]  /*15b0*/  ISETP.GT.AND P0, PT, R14, RZ, PT ;  /* 0x000000ff0e00720c */ /* 0x020fe20003f04270 */
[----:B------:R-:W-:Y:S01]  /*15c0*/  @!P1 IMAD.MOV R21, RZ, RZ, R12 ;  /* 0x000000ffff159224 */ /* 0x000fe200078e020c */
[----:B------:R-:W-:-:S03]  /*15d0*/  ISETP.GT.AND P1, PT, R15, RZ, PT ;  /* 0x000000ff0f00720c */ /* 0x000fc60003f24270 */
[----:B------:R-:W-:Y:S02]  /*15e0*/  VIADD R12, R21, 0x1 ;  /* 0x00000001150c7836 */ /* 0x000fe40000000000 */
[----:B------:R-:W-:-:S04]  /*15f0*/  @!P2 IMAD.MOV R12, RZ, RZ, R21 ;  /* 0x000000ffff0ca224 */ /* 0x000fc800078e0215 */
[----:B------:R-:W-:Y:S02]  /*1600*/  VIADD R13, R12, 0x1 ;  /* 0x000000010c0d7836 */ /* 0x000fe40000000000 */
        /* <DEDUP_REMOVED lines=23> */
[----:B------:R-:W-:Y:S01]  /*1780*/  ISETP.GT.AND P1, PT, R9, RZ, PT ;  /* 0x000000ff0900720c */ /* 0x000fe20003f24270 */
[----:B------:R-:W-:Y:S02]  /*1790*/  IMAD.MOV.U32 R11, RZ, RZ, 0x1000 ;  /* 0x00001000ff0b7424 */ /* 0x000fe400078e00ff */
[----:B------:R-:W-:-:S03]  /*17a0*/  VIADD R9, R10, 0x1 ;  /* 0x000000010a097836 */ /* 0x000fc60000000000 */
[----:B------:R-:W-:Y:S01]  /*17b0*/  @!P0 IMAD.MOV R9, RZ, RZ, R10 ;  /* 0x000000ffff098224 */ /* 0x000fe200078e020a */
[----:B------:R-:W-:Y:S02]  /*17c0*/  ISETP.GT.AND P0, PT, R7, RZ, PT ;  /* 0x000000ff0700720c */ /* 0x000fe40003f04270 */
[----:B------:R-:W-:Y:S01]  /*17d0*/  IADD3 R10, P3, PT, R4, -0x1000, RZ ;  /* 0xfffff000040a7810 */ /* 0x000fe20007f7e0ff */
[----:B------:R-:W-:-:S03]  /*17e0*/  VIADD R7, R9, 0x1 ;  /* 0x0000000109077836 */ /* 0x000fc60000000000 */
[----:B------:R-:W-:Y:S01]  /*17f0*/  @!P1 IMAD.MOV R7, RZ, RZ, R9 ;  /* 0x000000ffff079224 */ /* 0x000fe200078e0209 */
[----:B------:R-:W-:Y:S01]  /*1800*/  ISETP.GT.AND P1, PT, R6, RZ, PT ;  /* 0x000000ff0600720c */ /* 0x000fe20003f24270 */
[----:B------:R-:W-:Y:S01]  /*1810*/  IMAD.MOV.U32 R9, RZ, RZ, RZ ;  /* 0x000000ffff097224 */ /* 0x000fe200078e00ff */
[----:B------:R-:W-:Y:S01]  /*1820*/  IADD3.X R12, PT, PT, R5, -0x1, RZ, P3, !PT ;  /* 0xffffffff050c7810 */ /* 0x000fe20001ffe4ff */
[----:B------:R-:W-:-:S03]  /*1830*/  VIADD R6, R7, 0x1 ;  /* 0x0000000107067836 */ /* 0x000fc60000000000 */
[----:B------:R-:W-:Y:S01]  /*1840*/  @!P0 IMAD.MOV R6, RZ, RZ, R7 ;  /* 0x000000ffff068224 */ /* 0x000fe200078e0207 */
[----:B------:R-:W-:-:S03]  /*1850*/  ISETP.GE.U32.AND P0, PT, R10, 0x1000, PT ;  /* 0x000010000a00780c */ /* 0x000fc60003f06070 */
[----:B------:R-:W-:Y:S01]  /*1860*/  VIADD R7, R6, 0x1 ;  /* 0x0000000106077836 */ /* 0x000fe20000000000 */
[----:B------:R-:W-:Y:S02]  /*1870*/  ISETP.GE.U32.AND.EX P0, PT, R12, RZ, PT, P0 ;  /* 0x000000ff0c00720c */ /* 0x000fe40003f06100 */
[----:B------:R-:W-:-:S04]  /*1880*/  @!P1 IMAD.MOV R7, RZ, RZ, R6 ;  /* 0x000000ffff079224 */ /* 0x000fc800078e0206 */
[----:B------:R-:W-:Y:S02]  /*1890*/  VIADD R0, R7, 0x1 ;  /* 0x0000000107007836 */ /* 0x000fe40000000000 */
[----:B------:R-:W-:-:S05]  /*18a0*/  @!P2 IMAD.MOV R0, RZ, RZ, R7 ;  /* 0x000000ffff00a224 */ /* 0x000fca00078e0207 */
[----:B------:R-:W-:Y:S05]  /*18b0*/  @!P0 BRA `(.L_x_103) ;  /* 0x00000004003c8947 */ /* 0x000fea0003800000 */
[----:B------:R-:W0:Y:S01]  /*18c0*/  LDC.64 R4, c[0x0][0x390] ;  /* 0x0000e400ff047b82 */ /* 0x000e220000000a00 */
[----:B------:R-:W-:Y:S02]  /*18d0*/  IMAD.MOV.U32 R11, RZ, RZ, 0x1000 ;  /* 0x00001000ff0b7424 */ /* 0x000fe400078e00ff */
[----:B------:R-:W-:-:S07]  /*18e0*/  IMAD.MOV.U32 R9, RZ, RZ, RZ ;  /* 0x000000ffff097224 */ /* 0x000fce00078e00ff */
.L_x_105:
[----:B------:R-:W-:-:S04]  /*18f0*/  LEA R6, P0, R11, R2, 0x2 ;  /* 0x000000020b067211 */ /* 0x000fc800078010ff */
[----:B------:R-:W-:-:S05]  /*1900*/  LEA.HI.X R7, R11, R3, R9, 0x2, P0 ;  /* 0x000000030b077211 */ /* 0x000fca00000f1409 */
        /* <DEDUP_REMOVED lines=15> */
[----:B------:R0:W5:Y:S02]  /*1a00*/  LDG.E R13, desc[UR6][R6.64+0x3c00] ;  /* 0x003c0006060d7981 */ /* 0x000164000c1e1900 */
[----:B0-----:R-:W-:-:S02]  /*1a10*/  IADD3 R7, P3, PT, -R11, R4, RZ ;  /* 0x000000040b077210 */ /* 0x001fc40007f7e1ff */
        /* <DEDUP_REMOVED lines=24> */
[----:B------:R-:W-:Y:S02]  /*1ba0*/  VIADD R0, R6, 0x1 ;  /* 0x0000000106007836 */ /* 0x000fe40000000000 */
[----:B------:R-:W-:Y:S01]  /*1bb0*/  @!P1 IMAD.MOV R0, RZ, RZ, R6 ;  /* 0x000000ffff009224 */ /* 0x000fe200078e0206 */
[----:B------:R-:W-:-:S04]  /*1bc0*/  ISETP.GT.AND P1, PT, R19, RZ, PT ;  /* 0x000000ff1300720c */ /* 0x000fc80003f24270 */
[----:B------:R-:W-:-:S03]  /*1bd0*/  IADD3 R6, PT, PT, R0, 0x1, RZ ;  /* 0x0000000100067810 */ /* 0x000fc60007ffe0ff */
        /* <DEDUP_REMOVED lines=13> */
[----:B------:R-:W-:Y:S01]  /*1cb0*/  ISETP.GE.U32.AND P0, PT, R7, 0x1000, PT ;  /* 0x000010000700780c */ /* 0x000fe20003f06070 */
[----:B------:R-:W-:Y:S02]  /*1cc0*/  IMAD.X R7, R5, 0x1, ~R9, P3 ;  /* 0x0000000105077824 */ /* 0x000fe400018e0e09 */
[----:B------:R-:W-:Y:S02]  /*1cd0*/  VIADD R0, R6, 0x1 ;  /* 0x0000000106007836 */ /* 0x000fe40000000000 */
[----:B------:R-:W-:Y:S01]  /*1ce0*/  @!P1 IMAD.MOV R0, RZ, RZ, R6 ;  /* 0x000000ffff009224 */ /* 0x000fe200078e0206 */
[----:B------:R-:W-:Y:S02]  /*1cf0*/  ISETP.GE.U32.AND.EX P0, PT, R7, RZ, PT, P0 ;  /* 0x000000ff0700720c */ /* 0x000fe40003f06100 */
[----:B------:R-:W-:Y:S01]  /*1d00*/  ISETP.GT.AND P1, PT, R13, RZ, PT ;  /* 0x000000ff0d00720c */ /* 0x000fe20003f24270 */
[----:B------:R-:W-:-:S02]  /*1d10*/  VIADD R6, R0, 0x1 ;  /* 0x0000000100067836 */ /* 0x000fc40000000000 */
[----:B------:R-:W-:-:S04]  /*1d20*/  @!P2 IMAD.MOV R6, RZ, RZ, R0 ;  /* 0x000000ffff06a224 */ /* 0x000fc800078e0200 */
[----:B------:R-:W-:-:S06]  /*1d30*/  VIADD R0, R6, 0x1 ;  /* 0x0000000106007836 */ /* 0x000fcc0000000000 */
[----:B------:R-:W-:Y:S01]  /*1d40*/  @!P1 IMAD.MOV R0, RZ, RZ, R6 ;  /* 0x000000ffff009224 */ /* 0x000fe200078e0206 */
[----:B------:R-:W-:Y:S06]  /*1d50*/  @!P0 BRA `(.L_x_104) ;  /* 0x0000000c00048947 */ /* 0x000fec0003800000 */
[----:B------:R-:W-:-:S05]  /*1d60*/  IADD3 R11, P0, PT, R11, 0x1000, RZ ;  /* 0x000010000b0b7810 */ /* 0x000fca0007f1e0ff */
[----:B------:R-:W-:Y:S01]  /*1d70*/  IMAD.X R9, RZ, RZ, R9, P0 ;  /* 0x000000ffff097224 */ /* 0x000fe200000e0609 */
[----:B------:R-:W-:-:S04]  /*1d80*/  ISETP.GT.U32.AND P0, PT, R11, R10, PT ;  /* 0x0000000a0b00720c */ /* 0x000fc80003f04070 */
[----:B------:R-:W-:-:S13]  /*1d90*/  ISETP.GT.U32.AND.EX P0, PT, R9, R12, PT, P0 ;  /* 0x0000000c0900720c */ /* 0x000fda0003f04100 */
[----:B------:R-:W-:Y:S05]  /*1da0*/  @!P0 BRA `(.L_x_105) ;  /* 0xfffffff800d08947 */ /* 0x000fea000383ffff */
.L_x_103:
[----:B------:R-:W-:Y:S01]  /*1db0*/  IMAD.IADD R3, R4, 0x1, -R11 ;  /* 0x0000000104037824 */ /* 0x000fe200078e0a0b */
[----:B------:R-:W-:Y:S01]  /*1dc0*/  ISETP.GE.U32.AND P1, PT, R11, R4, PT ;  /* 0x000000040b00720c */ /* 0x000fe20003f26070 */
[----:B------:R-:W-:Y:S03]  /*1dd0*/  BSSY.RECONVERGENT B1, `(.L_x_104) ;  /* 0x00000b9000017945 */ /* 0x000fe60003800200 */
[----:B------:R-:W-:-:S04]  /*1de0*/  ISETP.GE.AND P0, PT, R8, R3, PT ;  /* 0x000000030800720c */ /* 0x000fc80003f06270 */
[----:B------:R-:W-:-:S13]  /*1df0*/  ISETP.GE.U32.OR.EX P0, PT, R9, R5, P0, P1 ;  /* 0x000000050900720c */ /* 0x000fda0000706510 */
[----:B------:R-:W-:Y:S05]  /*1e00*/  @P0 BRA `(.L_x_106) ;  /* 0x0000000800d40947 */ /* 0x000fea0003800000 */
[----:B------:R-:W-:Y:S01]  /*1e10*/  LOP3.LUT R2, RZ, R8, RZ, 0x33, !PT ;  /* 0x00000008ff027212 */ /* 0x000fe200078e33ff */
[----:B------:R-:W-:Y:S03]  /*1e20*/  BSSY.RECONVERGENT B2, `(.L_x_107) ;  /* 0x0000058000027945 */ /* 0x000fe60003800200 */
[----:B------:R-:W-:Y:S01]  /*1e30*/  IADD3 R2, PT, PT, -R11, R4, R2 ;  /* 0x000000040b027210 */ /* 0x000fe20007ffe102 */
[----:B------:R-:W-:-:S03]  /*1e40*/  IMAD.MOV.U32 R4, RZ, RZ, R8 ;  /* 0x000000ffff047224 */ /* 0x000fc600078e0008 */
[C---:B------:R-:W-:Y:S02]  /*1e50*/  ISETP.GE.U32.AND P1, PT, R2.reuse, 0xf00, PT ;  /* 0x00000f000200780c */ /* 0x040fe40003f26070 */
[----:B------:R-:W-:-:S04]  /*1e60*/  LEA.HI R5, R2, 0x1, RZ, 0x18 ;  /* 0x0000000102057811 */ /* 0x000fc800078fc0ff */
[----:B------:R-:W-:-:S04]  /*1e70*/  LOP3.LUT R24, R5, 0xf, RZ, 0xc0, !PT ;  /* 0x0000000f05187812 */ /* 0x000fc800078ec0ff */
[----:B------:R-:W-:-:S03]  /*1e80*/  ISETP.NE.AND P0, PT, R24, RZ, PT ;  /* 0x000000ff1800720c */ /* 0x000fc60003f05270 */
[----:B------:R-:W-:Y:S10]  /*1e90*/  @!P1 BRA `(.L_x_108) ;  /* 0x0000000400409947 */ /* 0x000ff40003800000 */
[----:B------:R-:W0:Y:S01]  /*1ea0*/  LDCU.64 UR4, c[0x0][0x380] ;  /* 0x00007000ff0477ac */ /* 0x000e220008000a00 */
[----:B------:R-:W-:Y:S02]  /*1eb0*/  IADD3 R3, P1, PT, R8, R11, RZ ;  /* 0x0000000b08037210 */ /* 0x000fe40007f3e0ff */
[----:B------:R-:W-:-:S03]  /*1ec0*/  LOP3.LUT R6, R5, 0x1fffff0, RZ, 0xc0, !PT ;  /* 0x01fffff005067812 */ /* 0x000fc600078ec0ff */
[----:B------:R-:W-:Y:S02]  /*1ed0*/  IMAD.X R4, RZ, RZ, R9, P1 ;  /* 0x000000ffff047224 */ /* 0x000fe400008e0609 */
[----:B------:R-:W-:Y:S01]  /*1ee0*/  IMAD.MOV R6, RZ, RZ, -R6 ;  /* 0x000000ffff067224 */ /* 0x000fe200078e0a06 */
[----:B0-----:R-:W-:-:S04]  /*1ef0*/  LEA R2, P2, R3, UR4, 0x2 ;  /* 0x0000000403027c11 */ /* 0x001fc8000f8410ff */
[----:B------:R-:W-:Y:S02]  /*1f00*/  IADD3 R2, P1, PT, R2, 0x2000, RZ ;  /* 0x0000200002027810 */ /* 0x000fe40007f3e0ff */
[----:B------:R-:W-:Y:S01]  /*1f10*/  LEA.HI.X R3, R3, UR5, R4, 0x2, P2 ;  /* 0x0000000503037c11 */ /* 0x000fe200090f1404 */
[----:B------:R-:W-:-:S04]  /*1f20*/  IMAD.MOV.U32 R4, RZ, RZ, R8 ;  /* 0x000000ffff047224 */ /* 0x000fc800078e0008 */
[----:B------:R-:W-:-:S07]  /*1f30*/  IMAD.X R3, RZ, RZ, R3, P1 ;  /* 0x000000ffff037224 */ /* 0x000fce00008e0603 */
.L_x_109:
        /* <DEDUP_REMOVED lines=66> */
[----:B------:R-:W-:-:S03]  /*2360*/  ISETP.NE.AND P1, PT, R6, RZ, PT ;  /* 0x000000ff0600720c */ /* 0x000fc60003f25270 */
[----:B------:R-:W-:-:S03]  /*2370*/  VIADD R0, R7, 0x1 ;  /* 0x0000000107007836 */ /* 0x000fc60000000000 */
[----:B------:R-:W-:-:S07]  /*2380*/  @!P2 IMAD.MOV R0, RZ, RZ, R7 ;  /* 0x000000ffff00a224 */ /* 0x000fce00078e0207 */
[----:B------:R-:W-:Y:S05]  /*2390*/  @P1 BRA `(.L_x_109) ;  /* 0xfffffff800e81947 */ /* 0x000fea000383ffff */
.L_x_108:
[----:B------:R-:W-:Y:S05]  /*23a0*/  BSYNC.RECONVERGENT B2 ;  /* 0x0000000000027941 */ /* 0x000fea0003800200 */
.L_x_107:
[----:B------:R-:W-:Y:S05]  /*23b0*/  @!P0 BRA `(.L_x_106) ;  /* 0x0000000400688947 */ /* 0x000fea0003800000 */
[----:B------:R-:W-:Y:S01]  /*23c0*/  ISETP.GE.U32.AND P1, PT, R24, 0x8, PT ;  /* 0x000000081800780c */ /* 0x000fe20003f26070 */
[----:B------:R-:W-:Y:S01]  /*23d0*/  BSSY.RECONVERGENT B2, `(.L_x_110) ;  /* 0x000002a000027945 */ /* 0x000fe20003800200 */
[----:B------:R-:W-:-:S04]  /*23e0*/  LOP3.LUT R17, R5, 0x7, RZ, 0xc0, !PT ;  /* 0x0000000705117812 */ /* 0x000fc800078ec0ff */
[----:B------:R-:W-:-:S07]  /*23f0*/  ISETP.NE.AND P0, PT, R17, RZ, PT ;  /* 0x000000ff1100720c */ /* 0x000fce0003f05270 */
[----:B------:R-:W-:Y:S06]  /*2400*/  @!P1 BRA `(.L_x_111) ;  /* 0x0000000000989947 */ /* 0x000fec0003800000 */
[----:B------:R-:W0:Y:S01]  /*2410*/  LDCU.64 UR4, c[0x0][0x380] ;  /* 0x00007000ff0477ac */ /* 0x000e220008000a00 */
[----:B------:R-:W-:-:S05]  /*2420*/  IADD3 R3, P1, PT, R4, R11, RZ ;  /* 0x0000000b04037210 */ /* 0x000fca0007f3e0ff */
[----:B------:R-:W-:Y:S01]  /*2430*/  IMAD.X R6, RZ, RZ, R9, P1 ;  /* 0x000000ffff067224 */ /* 0x000fe200008e0609 */
        /* <DEDUP_REMOVED lines=26> */
[----:B------:R-:W-:Y:S02]  /*25e0*/  @!P1 IADD3 R2, PT, PT, R0, RZ, RZ ;  /* 0x000000ff00029210 */ /* 0x000fe40007ffe0ff */
        /* <DEDUP_REMOVED lines=8> */
.L_x_111:
[----:B------:R-:W-:Y:S05]  /*2670*/  BSYNC.RECONVERGENT B2 ;  /* 0x0000000000027941 */ /* 0x000fea0003800200 */
.L_x_110:
        /* <DEDUP_REMOVED lines=28> */
.L_x_113:
[----:B------:R-:W-:Y:S05]  /*2840*/  BSYNC.RECONVERGENT B2 ;  /* 0x0000000000027941 */ /* 0x000fea0003800200 */
.L_x_112:
[----:B------:R-:W-:Y:S05]  /*2850*/  @!P0 BRA `(.L_x_106) ;  /* 0x0000000000408947 */ /* 0x000fea0003800000 */
[----:B------:R-:W0:Y:S01]  /*2860*/  LDCU.64 UR4, c[0x0][0x380] ;  /* 0x00007000ff0477ac */ /* 0x000e220008000a00 */
[----:B------:R-:W-:Y:S01]  /*2870*/  IADD3 R3, P0, PT, R4, R11, RZ ;  /* 0x0000000b04037210 */ /* 0x000fe20007f1e0ff */
[----:B------:R-:W-:-:S04]  /*2880*/  IMAD.MOV R4, RZ, RZ, -R7 ;  /* 0x000000ffff047224 */ /* 0x000fc800078e0a07 */
[----:B------:R-:W-:Y:S01]  /*2890*/  IMAD.X R6, RZ, RZ, R9, P0 ;  /* 0x000000ffff067224 */ /* 0x000fe200000e0609 */
[----:B0-----:R-:W-:-:S04]  /*28a0*/  LEA R2, P1, R3, UR4, 0x2 ;  /* 0x0000000403027c11 */ /* 0x001fc8000f8210ff */
[----:B------:R-:W-:-:S09]  /*28b0*/  LEA.HI.X R3, R3, UR5, R6, 0x2, P1 ;  /* 0x0000000503037c11 */ /* 0x000fd200088f1406 */
.L_x_114:
[----:B------:R0:W2:Y:S01]  /*28c0*/  LDG.E R5, desc[UR6][R2.64] ;  /* 0x0000000602057981 */ /* 0x0000a2000c1e1900 */
[----:B------:R-:W-:-:S05]  /*28d0*/  VIADD R4, R4, 0x1 ;  /* 0x0000000104047836 */ /* 0x000fca0000000000 */
[----:B------:R-:W-:Y:S02]  /*28e0*/  ISETP.NE.AND P1, PT, R4, RZ, PT ;  /* 0x000000ff0400720c */ /* 0x000fe40003f25270 */
[----:B0-----:R-:W-:-:S05]  /*28f0*/  IADD3 R2, P2, PT, R2, 0x400, RZ ;  /* 0x0000040002027810 */ /* 0x001fca0007f5e0ff */
[----:B------:R-:W-:Y:S01]  /*2900*/  IMAD.X R3, RZ, RZ, R3, P2 ;  /* 0x000000ffff037224 */ /* 0x000fe200010e0603 */
[----:B--2---:R-:W-:Y:S01]  /*2910*/  ISETP.GT.AND P0, PT, R5, RZ, PT ;  /* 0x000000ff0500720c */ /* 0x004fe20003f04270 */
[----:B------:R-:W-:-:S12]  /*2920*/  VIADD R5, R0, 0x1 ;  /* 0x0000000100057836 */ /* 0x000fd80000000000 */
[----:B------:R-:W-:-:S04]  /*2930*/  @!P0 IMAD.MOV R5, RZ, RZ, R0 ;  /* 0x000000ffff058224 */ /* 0x000fc800078e0200 */
[----:B------:R-:W-:Y:S01]  /*2940*/  IMAD.MOV.U32 R0, RZ, RZ, R5 ;  /* 0x000000ffff007224 */ /* 0x000fe200078e0005 */
[----:B------:R-:W-:Y:S06]  /*2950*/  @P1 BRA `(.L_x_114) ;  /* 0xfffffffc00d81947 */ /* 0x000fec000383ffff */
.L_x_106:
[----:B------:R-:W-:Y:S05]  /*2960*/  BSYNC.RECONVERGENT B1 ;  /* 0x0000000000017941 */ /* 0x000fea0003800200 */
.L_x_104:
        /* <DEDUP_REMOVED lines=41> */
[----:B------:R-:W-:-:S07]  /*2c00*/  IMAD.IADD R13, R0, 0x1, R3 ;  /* 0x00000001000d7824 */ /* 0x000fce00078e0203 */
.L_x_102:
[----:B------:R-:W-:Y:S05]  /*2c10*/  BSYNC.RECONVERGENT B0 ;  /* 0x0000000000007941 */ /* 0x000fea0003800200 */
.L_x_87:
[----:B------:R-:W-:Y:S05]  /*2c20*/  @P5 EXIT ;  /* 0x000000000000594d */ /* 0x000fea0003800000 */
[----:B-12---:R-:W1:Y:S01]  /*2c30*/  LDC.64 R2, c[0x0][0x388] ;  /* 0x0000e200ff027b82 */ /* 0x006e620000000a00 */
[----:B------:R-:W0:Y:S02]  /*2c40*/  LDCU UR4, c[0x0][0x39c] ;  /* 0x00007380ff0477ac */ /* 0x000e240008000800 */
[----:B0-----:R-:W-:-:S05]  /*2c50*/  VIADD R13, R13, UR4 ;  /* 0x000000040d0d7c36 */ /* 0x001fca0008000000 */
[----:B-1----:R-:W-:Y:S01]  /*2c60*/  STG.E desc[UR6][R2.64], R13 ;  /* 0x0000000d02007986 */ /* 0x002fe2000c101906 */
[----:B------:R-:W-:Y:S05]  /*2c70*/  EXIT ;  /* 0x000000000000794d */ /* 0x000fea0003800000 */
.L_x_115:
        /* <DEDUP_REMOVED lines=16> */
.L_x_249:


//--------------------- .text._ZN3cub18CUB_300001_SM_10006detail6reduce28DeviceReduceSingleTileKernelINS2_10policy_hubIijN4cuda3std3__44plusIiEEE10Policy1000EPiSC_iS9_iiNS7_10__identityEEEvT0_T1_T2_T3_T4_T6_ --------------------------
	.section	.text._ZN3cub18CUB_300001_SM_10006detail6reduce28DeviceReduceSingleTileKernelINS2_10policy_hubIijN4cuda3std3__44plusIiEEE10Policy1000EPiSC_iS9_iiNS7_10__identityEEEvT0_T1_T2_T3_T4_T6_,"ax",@progbits
	.align	128
        .global         _ZN3cub18CUB_300001_SM_10006detail6reduce28DeviceReduceSingleTileKernelINS2_10policy_hubIijN4cuda3std3__44plusIiEEE10Policy1000EPiSC_iS9_iiNS7_10__identityEEEvT0_T1_T2_T3_T4_T6_
        .type           _ZN3cub18CUB_300001_SM_10006detail6reduce28DeviceReduceSingleTileKernelINS2_10policy_hubIijN4cuda3std3__44plusIiEEE10Policy1000EPiSC_iS9_iiNS7_10__identityEEEvT0_T1_T2_T3_T4_T6_,@function
        .size           _ZN3cub18CUB_300001_SM_10006detail6reduce28DeviceReduceSingleTileKernelINS2_10policy_hubIijN4cuda3std3__44plusIiEEE10Policy1000EPiSC_iS9_iiNS7_10__identityEEEvT0_T1_T2_T3_T4_T6_,(.L_x_250 - _ZN3cub18CUB_300001_SM_10006detail6reduce28DeviceReduceSingleTileKernelINS2_10policy_hubIijN4cuda3std3__44plusIiEEE10Policy1000EPiSC_iS9_iiNS7_10__identityEEEvT0_T1_T2_T3_T4_T6_)
        .other          _ZN3cub18CUB_300001_SM_10006detail6reduce28DeviceReduceSingleTileKernelINS2_10policy_hubIijN4cuda3std3__44plusIiEEE10Policy1000EPiSC_iS9_iiNS7_10__identityEEEvT0_T1_T2_T3_T4_T6_,@"STO_CUDA_ENTRY STV_DEFAULT"
_ZN3cub18CUB_300001_SM_10006detail6reduce28DeviceReduceSingleTileKernelINS2_10policy_hubIijN4cuda3std3__44plusIiEEE10Policy1000EPiSC_iS9_iiNS7_10__identityEEEvT0_T1_T2_T3_T4_T6_:
.text._ZN3cub18CUB_300001_SM_10006detail6reduce28DeviceReduceSingleTileKernelINS2_10policy_hubIijN4cuda3std3__44plusIiEEE10Policy1000EPiSC_iS9_iiNS7_10__identityEEEvT0_T1_T2_T3_T4_T6_:
        /* <DEDUP_REMOVED lines=13> */
.L_x_116:
        /* <DEDUP_REMOVED lines=16> */
.L_x_121:
[----:B------:R-:W-:Y:S05]  /*01d0*/  BSYNC.RECONVERGENT B1 ;  /* 0x0000000000017941 */ /* 0x000fea0003800200 */
.L_x_120:
        /* <DEDUP_REMOVED lines=16> */
.L_x_126:
        /* <DEDUP_REMOVED lines=9> */
.L_x_125:
[----:B------:R-:W-:Y:S05]  /*0370*/  BSYNC.RECONVERGENT B2 ;  /* 0x0000000000027941 */ /* 0x000fea0003800200 */
.L_x_124:
        /* <DEDUP_REMOVED lines=8> */
.L_x_129:
        /* <DEDUP_REMOVED lines=35> */
.L_x_128:
[----:B------:R-:W-:Y:S05]  /*0630*/  BSYNC.RECONVERGENT B2 ;  /* 0x0000000000027941 */ /* 0x000fea0003800200 */
.L_x_127:
        /* <DEDUP_REMOVED lines=22> */
.L_x_131:
[----:B------:R-:W-:Y:S05]  /*07a0*/  BSYNC.RECONVERGENT B2 ;  /* 0x0000000000027941 */ /* 0x000fea0003800200 */
.L_x_130:
        /* <DEDUP_REMOVED lines=10> */
.L_x_123:
[----:B------:R-:W-:Y:S05]  /*0850*/  BSYNC.RECONVERGENT B1 ;  /* 0x0000000000017941 */ /* 0x000fea0003800200 */
.L_x_122:
        /* <DEDUP_REMOVED lines=45> */
.L_x_132:
        /* <DEDUP_REMOVED lines=67> */
.L_x_119:
        /* <DEDUP_REMOVED lines=22> */
.L_x_136:
        /* <DEDUP_REMOVED lines=20> */
.L_x_134:
        /* <DEDUP_REMOVED lines=20> */
.L_x_140:
        /* <DEDUP_REMOVED lines=8> */
.L_x_139:
[----:B------:R-:W-:Y:S05]  /*13c0*/  BSYNC.RECONVERGENT B2 ;  /* 0x0000000000027941 */ /* 0x000fea0003800200 */
.L_x_138:
        /* <DEDUP_REMOVED lines=16> */
.L_x_143:
        /* <DEDUP_REMOVED lines=39> */
.L_x_142:
[----:B------:R-:W-:Y:S05]  /*1740*/  BSYNC.RECONVERGENT B2 ;  /* 0x0000000000027941 */ /* 0x000fea0003800200 */
.L_x_141:
        /* <DEDUP_REMOVED lines=27> */
.L_x_145:
[----:B------:R-:W-:Y:S05]  /*1900*/  BSYNC.RECONVERGENT B2 ;  /* 0x0000000000027941 */ /* 0x000fea0003800200 */
.L_x_144:
        /* <DEDUP_REMOVED lines=10> */
.L_x_137:
[----:B------:R-:W-:Y:S05]  /*19b0*/  BSYNC.RECONVERGENT B1 ;  /* 0x0000000000017941 */ /* 0x000fea0003800200 */
.L_x_135:
        /* <DEDUP_REMOVED lines=43> */
.L_x_118:
        /* <DEDUP_REMOVED lines=12> */
.L_x_148:
[----:B------:R-:W-:Y:S05]  /*1d30*/  BSYNC.RECONVERGENT B1 ;  /* 0x0000000000017941 */ /* 0x000fea0003800200 */
.L_x_147:
        /* <DEDUP_REMOVED lines=16> */
.L_x_153:
        /* <DEDUP_REMOVED lines=9> */
.L_x_152:
[----:B------:R-:W-:Y:S05]  /*1ed0*/  BSYNC.RECONVERGENT B2 ;  /* 0x0000000000027941 */ /* 0x000fea0003800200 */
.L_x_151:
        /* <DEDUP_REMOVED lines=8> */
.L_x_156:
        /* <DEDUP_REMOVED lines=35> */
.L_x_155:
[----:B------:R-:W-:Y:S05]  /*2190*/  BSYNC.RECONVERGENT B2 ;  /* 0x0000000000027941 */ /* 0x000fea0003800200 */
.L_x_154:
        /* <DEDUP_REMOVED lines=22> */
.L_x_158:
[----:B------:R-:W-:Y:S05]  /*2300*/  BSYNC.RECONVERGENT B2 ;  /* 0x0000000000027941 */ /* 0x000fea0003800200 */
.L_x_157:
        /* <DEDUP_REMOVED lines=10> */
.L_x_150:
[----:B------:R-:W-:Y:S05]  /*23b0*/  BSYNC.RECONVERGENT B1 ;  /* 0x0000000000017941 */ /* 0x000fea0003800200 */
.L_x_149:
        /* <DEDUP_REMOVED lines=45> */
.L_x_159:
        /* <DEDUP_REMOVED lines=67> */
.L_x_146:
        /* <DEDUP_REMOVED lines=33> */
.L_x_162:
        /* <DEDUP_REMOVED lines=32> */
.L_x_160:
        /* <DEDUP_REMOVED lines=20> */
.L_x_166:
        /* <DEDUP_REMOVED lines=8> */
.L_x_165:
[----:B------:R-:W-:Y:S05]  /*3090*/  BSYNC.RECONVERGENT B2 ;  /* 0x0000000000027941 */ /* 0x000fea0003800200 */
.L_x_164:
        /* <DEDUP_REMOVED lines=16> */
.L_x_169:
        /* <DEDUP_REMOVED lines=39> */
.L_x_168:
[----:B------:R-:W-:Y:S05]  /*3410*/  BSYNC.RECONVERGENT B2 ;  /* 0x0000000000027941 */ /* 0x000fea0003800200 */
.L_x_167:
        /* <DEDUP_REMOVED lines=27> */
.L_x_171:
[----:B------:R-:W-:Y:S05]  /*35d0*/  BSYNC.RECONVERGENT B2 ;  /* 0x0000000000027941 */ /* 0x000fea0003800200 */
.L_x_170:
        /* <DEDUP_REMOVED lines=10> */
.L_x_163:
[----:B------:R-:W-:Y:S05]  /*3680*/  BSYNC.RECONVERGENT B1 ;  /* 0x0000000000017941 */ /* 0x000fea0003800200 */
.L_x_161:
        /* <DEDUP_REMOVED lines=42> */
.L_x_133:
[----:B------:R-:W-:Y:S05]  /*3930*/  BSYNC.RECONVERGENT B0 ;  /* 0x0000000000007941 */ /* 0x000fea0003800200 */
.L_x_117:
[----:B------:R-:W-:Y:S05]  /*3940*/  @P0 EXIT ;  /* 0x000000000000094d */ /* 0x000fea0003800000 */
[----:B-1----:R-:W1:Y:S01]  /*3950*/  LDC.64 R4, c[0x0][0x388] ;  /* 0x0000e200ff047b82 */ /* 0x002e620000000a00 */
[----:B------:R-:W0:Y:S02]  /*3960*/  LDCU UR4, c[0x0][0x398] ;  /* 0x00007300ff0477ac */ /* 0x000e240008000800 */
[----:B0-234-:R-:W-:-:S05]  /*3970*/  VIADD R3, R3, UR4 ;  /* 0x0000000403037c36 */ /* 0x01dfca0008000000 */
[----:B-1----:R-:W-:Y:S01]  /*3980*/  STG.E desc[UR6][R4.64], R3 ;  /* 0x0000000304007986 */ /* 0x002fe2000c101906 */
[----:B------:R-:W-:Y:S05]  /*3990*/  EXIT ;  /* 0x000000000000794d */ /* 0x000fea0003800000 */
.L_x_172:
        /* <DEDUP_REMOVED lines=14> */
.L_x_250:


//--------------------- .text._ZN3cub18CUB_300001_SM_10006detail6reduce18DeviceReduceKernelINS2_10policy_hubIijN4cuda3std3__44plusIiEEE10Policy1000EN6thrust24THRUST_300001_SM_1000_NS6detail15normal_iteratorINSD_10device_ptrIiEEEEjS9_i17ThresholdToBinaryEEvT0_PT3_T1_NS0_13GridEvenShareISN_EET2_T4_ --------------------------
	.section	.text._ZN3cub18CUB_300001_SM_10006detail6reduce18DeviceReduceKernelINS2_10policy_hubIijN4cuda3std3__44plusIiEEE10Policy1000EN6thrust24THRUST_300001_SM_1000_NS6detail15normal_iteratorINSD_10device_ptrIiEEEEjS9_i17ThresholdToBinaryEEvT0_PT3_T1_NS0_13GridEvenShareISN_EET2_T4_,"ax",@progbits
	.align	128
        .global         _ZN3cub18CUB_300001_SM_10006detail6reduce18DeviceReduceKernelINS2_10policy_hubIijN4cuda3std3__44plusIiEEE10Policy1000EN6thrust24THRUST_300001_SM_1000_NS6detail15normal_iteratorINSD_10device_ptrIiEEEEjS9_i17ThresholdToBinaryEEvT0_PT3_T1_NS0_13GridEvenShareISN_EET2_T4_
        .type           _ZN3cub18CUB_300001_SM_10006detail6reduce18DeviceReduceKernelINS2_10policy_hubIijN4cuda3std3__44plusIiEEE10Policy1000EN6thrust24THRUST_300001_SM_1000_NS6detail15normal_iteratorINSD_10device_ptrIiEEEEjS9_i17ThresholdToBinaryEEvT0_PT3_T1_NS0_13GridEvenShareISN_EET2_T4_,@function
        .size           _ZN3cub18CUB_300001_SM_10006detail6reduce18DeviceReduceKernelINS2_10policy_hubIijN4cuda3std3__44plusIiEEE10Policy1000EN6thrust24THRUST_300001_SM_1000_NS6detail15normal_iteratorINSD_10device_ptrIiEEEEjS9_i17ThresholdToBinaryEEvT0_PT3_T1_NS0_13GridEvenShareISN_EET2_T4_,(.L_x_251 - _ZN3cub18CUB_300001_SM_10006detail6reduce18DeviceReduceKernelINS2_10policy_hubIijN4cuda3std3__44plusIiEEE10Policy1000EN6thrust24THRUST_300001_SM_1000_NS6detail15normal_iteratorINSD_10device_ptrIiEEEEjS9_i17ThresholdToBinaryEEvT0_PT3_T1_NS0_13GridEvenShareISN_EET2_T4_)
        .other          _ZN3cub18CUB_300001_SM_10006detail6reduce18DeviceReduceKernelINS2_10policy_hubIijN4cuda3std3__44plusIiEEE10Policy1000EN6thrust24THRUST_300001_SM_1000_NS6detail15normal_iteratorINSD_10device_ptrIiEEEEjS9_i17ThresholdToBinaryEEvT0_PT3_T1_NS0_13GridEvenShareISN_EET2_T4_,@"STO_CUDA_ENTRY STV_DEFAULT"
_ZN3cub18CUB_300001_SM_10006detail6reduce18DeviceReduceKernelINS2_10policy_hubIijN4cuda3std3__44plusIiEEE10Policy1000EN6thrust24THRUST_300001_SM_1000_NS6detail15normal_iteratorINSD_10device_ptrIiEEEEjS9_i17ThresholdToBinaryEEvT0_PT3_T1_NS0_13GridEvenShareISN_EET2_T4_:
.text._ZN3cub18CUB_300001_SM_10006detail6reduce18DeviceReduceKernelINS2_10policy_hubIijN4cuda3std3__44plusIiEEE10Policy1000EN6thrust24THRUST_300001_SM_1000_NS6detail15normal_iteratorINSD_10device_ptrIiEEEEjS9_i17ThresholdToBinaryEEvT0_PT3_T1_NS0_13GridEvenShareISN_EET2_T4_:
[----:B------:R-:W-:Y:S01]  /*0000*/  LDC R1, c[0x0][0x37c] ;  /* 0x0000df00ff017b82 */ /* 0x000fe20000000800 */
[----:B------:R-:W0:Y:S07]  /*0010*/  S2R R3, SR_CTAID.X ;  /* 0x0000000000037919 */ /* 0x000e2e0000002500 */
[----:B------:R-:W1:Y:S01]  /*0020*/  LDC.64 R6, c[0x0][0x3a8] ;  /* 0x0000ea00ff067b82 */ /* 0x000e620000000a00 */
[----:B------:R-:W2:Y:S01]  /*0030*/  LDCU.64 UR6, c[0x0][0x358] ;  /* 0x00006b00ff0677ac */ /* 0x000ea20008000a00 */
[----:B------:R-:W-:Y:S01]  /*0040*/  BSSY.RECONVERGENT B0, `(.L_x_173) ;  /* 0x000031b000007945 */ /* 0x000fe20003800200 */
[----:B-1----:R-:W-:-:S02]  /*0050*/  IMAD.SHL.U32 R11, R7, 0x1000, RZ ;  /* 0x00001000070b7824 */ /* 0x002fc400078e00ff */
[----:B0-----:R-:W-:-:S05]  /*0060*/  IMAD R0, R3, -0x1000, R6 ;  /* 0xfffff00003007824 */ /* 0x001fca00078e0206 */
[----:B------:R-:W-:-:S13]  /*0070*/  ISETP.GT.U32.AND P0, PT, R0, 0xfff, PT ;  /* 0x00000fff0000780c */ /* 0x000fda0003f04070 */
[----:B--2---:R-:W-:Y:S05]  /*0080*/  @P0 BRA `(.L_x_174) ;  /* 0x0000001400800947 */ /* 0x004fea0003800000 */
[----:B------:R-:W0:Y:S01]  /*0090*/  S2R R2, SR_TID.X ;  /* 0x0000000000027919 */ /* 0x000e220000002100 */
[----:B------:R-:W-:Y:S01]  /*00a0*/  BSSY.RECONVERGENT B1, `(.L_x_175) ;  /* 0x000000c000017945 */ /* 0x000fe20003800200 */
[----:B------:R-:W-:Y:S01]  /*00b0*/  IMAD.MOV.U32 R18, RZ, RZ, RZ ;  /* 0x000000ffff127224 */ /* 0x000fe200078e00ff */
[----:B0-----:R-:W-:Y:S01]  /*00c0*/  ISETP.GE.U32.AND P0, PT, R2, R0, PT ;  /* 0x000000000200720c */ /* 0x001fe20003f06070 */
[----:B------:R-:W-:-:S12]  /*00d0*/  IMAD.MOV.U32 R8, RZ, RZ, R2 ;  /* 0x000000ffff087224 */ /* 0x000fd800078e0002 */
[----:B------:R-:W-:Y:S05]  /*00e0*/  @P0 BRA `(.L_x_176) ;  /* 0x00000000001c0947 */ /* 0x000fea0003800000 */
[----:B------:R-:W0:Y:S01]  /*00f0*/  LDC.64 R4, c[0x0][0x380] ;  /* 0x0000e000ff047b82 */ /* 0x000e220000000a00 */
[----:B------:R-:W-:-:S05]  /*0100*/  LEA R7, R3, R2, 0xc ;  /* 0x0000000203077211 */ /* 0x000fca00078e60ff */
[----:B0-----:R-:W-:-:S06]  /*0110*/  IMAD.WIDE.U32 R4, R7, 0x4, R4 ;  /* 0x0000000407047825 */ /* 0x001fcc00078e0004 */
[----:B------:R-:W2:Y:S01]  /*0120*/  LDG.E R4, desc[UR6][R4.64] ;  /* 0x0000000604047981 */ /* 0x000ea2000c1e1900 */
[----:B------:R-:W-:Y:S01]  /*0130*/  VIADD R8, R2, 0x100 ;  /* 0x0000010002087836 */ /* 0x000fe20000000000 */
[----:B--2---:R-:W-:-:S04]  /*0140*/  ISETP.GT.AND P0, PT, R4, RZ, PT ;  /* 0x000000ff0400720c */ /* 0x004fc80003f04270 */
[----:B------:R-:W-:-:S09]  /*0150*/  SEL R18, RZ, 0x1, !P0 ;  /* 0x00000001ff127807 */ /* 0x000fd20004000000 */
.L_x_176:
[----:B------:R-:W-:Y:S05]  /*0160*/  BSYNC.RECONVERGENT B1 ;  /* 0x0000000000017941 */ /* 0x000fea0003800200 */
.L_x_175:
[----:B------:R-:W-:Y:S01]  /*0170*/  ISETP.GE.U32.AND P0, PT, R8, R0, PT ;  /* 0x000000000800720c */ /* 0x000fe20003f06070 */
[----:B------:R-:W-:-:S12]  /*0180*/  BSSY.RECONVERGENT B1, `(.L_x_177) ;  /* 0x00000e0000017945 */ /* 0x000fd80003800200 */
[----:B------:R-:W-:Y:S05]  /*0190*/  @P0 BRA `(.L_x_178) ;  /* 0x0000000c00780947 */ /* 0x000fea0003800000 */
[----:B------:R-:W-:Y:S01]  /*01a0*/  LOP3.LUT R5, RZ, R8, RZ, 0x33, !PT ;  /* 0x00000008ff057212 */ /* 0x000fe200078e33ff */
[----:B------:R-:W-:Y:S04]  /*01b0*/  BSSY.RECONVERGENT B2, `(.L_x_179) ;  /* 0x0000073000027945 */ /* 0x000fe80003800200 */
[----:B------:R-:W-:-:S04]  /*01c0*/  IMAD.IADD R6, R5, 0x1, R6 ;  /* 0x0000000105067824 */ /* 0x000fc800078e0206 */
[----:B------:R-:W-:-:S05]  /*01d0*/  IMAD R6, R3, -0x1000, R6 ;  /* 0xfffff00003067824 */ /* 0x000fca00078e0206 */
[C---:B------:R-:W-:Y:S02]  /*01e0*/  ISETP.GE.U32.AND P0, PT, R6.reuse, 0xf00, PT ;  /* 0x00000f000600780c */ /* 0x040fe40003f06070 */
[----:B------:R-:W-:-:S04]  /*01f0*/  LEA.HI R5, R6, 0x1, RZ, 0x18 ;  /* 0x0000000106057811 */ /* 0x000fc800078fc0ff */
[----:B------:R-:W-:-:S07]  /*0200*/  LOP3.LUT R6, R5, 0xf, RZ, 0xc0, !PT ;  /* 0x0000000f05067812 */ /* 0x000fce00078ec0ff */
[----:B------:R-:W-:Y:S05]  /*0210*/  @!P0 BRA `(.L_x_180) ;  /* 0x0000000400b08947 */ /* 0x000fea0003800000 */
[----:B------:R-:W0:Y:S01]  /*0220*/  LDC.64 R14, c[0x0][0x380] ;  /* 0x0000e000ff0e7b82 */ /* 0x000e220000000a00 */
[----:B------:R-:W-:Y:S01]  /*0230*/  LOP3.LUT R7, R5, 0x1fffff0, RZ, 0xc0, !PT ;  /* 0x01fffff005077812 */ /* 0x000fe200078ec0ff */
[----:B------:R-:W-:Y:S01]  /*0240*/  BSSY.RECONVERGENT B3, `(.L_x_181) ;  /* 0x0000068000037945 */ /* 0x000fe20003800200 */
[----:B------:R-:W-:Y:S01]  /*0250*/  LOP3.LUT R4, R8, 0x800, RZ, 0xfc, !PT ;  /* 0x0000080008047812 */ /* 0x000fe200078efcff */
[----:B------:R-:W-:Y:S01]  /*0260*/  IMAD R8, R3, 0x1000, R8 ;  /* 0x0000100003087824 */ /* 0x000fe200078e0208 */
[----:B------:R-:W-:-:S07]  /*0270*/  IADD3 R7, PT, PT, -R7, RZ, RZ ;  /* 0x000000ff07077210 */ /* 0x000fce0007ffe1ff */
.L_x_182:
[----:B0-----:R-:W-:-:S05]  /*0280*/  IMAD.WIDE.U32 R12, R8, 0x4, R14 ;  /* 0x00000004080c7825 */ /* 0x001fca00078e000e */
[----:B------:R-:W2:Y:S01]  /*0290*/  LDG.E R19, desc[UR6][R12.64] ;  /* 0x000000060c137981 */ /* 0x000ea2000c1e1900 */
[----:B------:R-:W-:-:S04]  /*02a0*/  VIADD R23, R8, 0x100 ;  /* 0x0000010008177836 */ /* 0x000fc80000000000 */
[----:B------:R-:W-:-:S06]  /*02b0*/  IMAD.WIDE.U32 R22, R23, 0x4, R14 ;  /* 0x0000000417167825 */ /* 0x000fcc00078e000e */
[----:B------:R-:W3:Y:S01]  /*02c0*/  LDG.E R22, desc[UR6][R22.64] ;  /* 0x0000000616167981 */ /* 0x000ee2000c1e1900 */
[C---:B------:R-:W-:Y:S02]  /*02d0*/  VIADD R29, R8.reuse, 0x200 ;  /* 0x00000200081d7836 */ /* 0x040fe40000000000 */
[C---:B------:R-:W-:Y:S02]  /*02e0*/  VIADD R25, R8.reuse, 0x300 ;  /* 0x0000030008197836 */ /* 0x040fe40000000000 */
[----:B------:R-:W-:Y:S01]  /*02f0*/  IMAD.WIDE.U32 R28, R29, 0x4, R14 ;  /* 0x000000041d1c7825 */ /* 0x000fe200078e000e */
[----:B------:R-:W-:-:S04]  /*0300*/  IADD3 R27, PT, PT, R8, 0x400, RZ ;  /* 0x00000400081b7810 */ /* 0x000fc80007ffe0ff */
[----:B------:R0:W4:Y:S01]  /*0310*/  LDG.E R9, desc[UR6][R28.64] ;  /* 0x000000061c097981 */ /* 0x000122000c1e1900 */
[----:B------:R-:W-:-:S04]  /*0320*/  IMAD.WIDE.U32 R24, R25, 0x4, R14 ;  /* 0x0000000419187825 */ /* 0x000fc800078e000e */
[--C-:B------:R-:W-:Y:S01]  /*0330*/  IMAD.WIDE.U32 R26, R27, 0x4, R14.reuse ;  /* 0x000000041b1a7825 */ /* 0x100fe200078e000e */
[----:B------:R-:W5:Y:S03]  /*0340*/  LDG.E R10, desc[UR6][R24.64] ;  /* 0x00000006180a7981 */ /* 0x000f66000c1e1900 */
[C---:B------:R-:W-:Y:S01]  /*0350*/  VIADD R21, R8.reuse, 0x500 ;  /* 0x0000050008157836 */ /* 0x040fe20000000000 */
[----:B------:R1:W5:Y:S01]  /*0360*/  LDG.E R11, desc[UR6][R26.64] ;  /* 0x000000061a0b7981 */ /* 0x000362000c1e1900 */
[----:B------:R-:W-:Y:S02]  /*0370*/  VIADD R17, R8, 0x600 ;  /* 0x0000060008117836 */ /* 0x000fe40000000000 */
[----:B------:R-:W-:-:S04]  /*0380*/  IMAD.WIDE.U32 R20, R21, 0x4, R14 ;  /* 0x0000000415147825 */ /* 0x000fc800078e000e */
[--C-:B------:R-:W-:Y:S01]  /*0390*/  IMAD.WIDE.U32 R16, R17, 0x4, R14.reuse ;  /* 0x0000000411107825 */ /* 0x100fe200078e000e */
[----:B------:R-:W5:Y:S03]  /*03a0*/  LDG.E R12, desc[UR6][R20.64] ;  /* 0x00000006140c7981 */ /* 0x000f66000c1e1900 */
[C---:B0-----:R-:W-:Y:S01]  /*03b0*/  VIADD R29, R8.reuse, 0x700 ;  /* 0x00000700081d7836 */ /* 0x041fe20000000000 */
[----:B------:R0:W5:Y:S01]  /*03c0*/  LDG.E R13, desc[UR6][R16.64] ;  /* 0x00000006100d7981 */ /* 0x000162000c1e1900 */
[----:B------:R-:W-:Y:S02]  /*03d0*/  IADD3 R23, PT, PT, R8, 0x800, RZ ;  /* 0x0000080008177810 */ /* 0x000fe40007ffe0ff */
[----:B------:R-:W-:-:S05]  /*03e0*/  IMAD.WIDE.U32 R28, R29, 0x4, R14 ;  /* 0x000000041d1c7825 */ /* 0x000fca00078e000e */
[----:B------:R-:W5:Y:S01]  /*03f0*/  LDG.E R24, desc[UR6][R28.64] ;  /* 0x000000061c187981 */ /* 0x000f62000c1e1900 */
[----:B-1----:R-:W-:Y:S02]  /*0400*/  VIADD R27, R8, 0x900 ;  /* 0x00000900081b7836 */ /* 0x002fe40000000000 */
[----:B0-----:R-:W-:-:S05]  /*0410*/  IMAD.WIDE.U32 R16, R23, 0x4, R14 ;  /* 0x0000000417107825 */ /* 0x001fca00078e000e */
[----:B------:R0:W5:Y:S01]  /*0420*/  LDG.E R25, desc[UR6][R16.64] ;  /* 0x0000000610197981 */ /* 0x000162000c1e1900 */
[----:B------:R-:W-:-:S04]  /*0430*/  IMAD.WIDE.U32 R26, R27, 0x4, R14 ;  /* 0x000000041b1a7825 */ /* 0x000fc800078e000e */
[C---:B------:R-:W-:Y:S02]  /*0440*/  VIADD R21, R8.reuse, 0xa00 ;  /* 0x00000a0008157836 */ /* 0x040fe40000000000 */
[----:B------:R-:W5:Y:S01]  /*0450*/  LDG.E R26, desc[UR6][R26.64] ;  /* 0x000000061a1a7981 */ /* 0x000f62000c1e1900 */
[----:B------:R-:W-:Y:S02]  /*0460*/  VIADD R23, R8, 0xb00 ;  /* 0x00000b0008177836 */ /* 0x000fe40000000000 */
[----:B------:R-:W-:-:S04]  /*0470*/  IMAD.WIDE.U32 R20, R21, 0x4, R14 ;  /* 0x0000000415147825 */ /* 0x000fc800078e000e */
[----:B0-----:R-:W-:Y:S01]  /*0480*/  IMAD.WIDE.U32 R16, R23, 0x4, R14 ;  /* 0x0000000417107825 */ /* 0x001fe200078e000e */
[----:B------:R0:W5:Y:S04]  /*0490*/  LDG.E R27, desc[UR6][R20.64] ;  /* 0x00000006141b7981 */ /* 0x000168000c1e1900 */
[----:B------:R1:W5:Y:S01]  /*04a0*/  LDG.E R28, desc[UR6][R16.64] ;  /* 0x00000006101c7981 */ /* 0x000362000c1e1900 */
[----:B------:R-:W-:Y:S01]  /*04b0*/  VIADD R29, R18, 0x1 ;  /* 0x00000001121d7836 */ /* 0x000fe20000000000 */
[----:B0-----:R-:W-:-:S05]  /*04c0*/  IADD3 R21, PT, PT, R8, 0xe00, RZ ;  /* 0x00000e0008157810 */ /* 0x001fca0007ffe0ff */
[----:B------:R-:W-:-:S06]  /*04d0*/  IMAD.WIDE.U32 R20, R21, 0x4, R14 ;  /* 0x0000000415147825 */ /* 0x000fcc00078e000e */
[----:B------:R-:W5:Y:S01]  /*04e0*/  LDG.E R20, desc[UR6][R20.64] ;  /* 0x0000000614147981 */ /* 0x000f62000c1e1900 */
[C---:B------:R-:W-:Y:S01]  /*04f0*/  VIADD R23, R8.reuse, 0xf00 ;  /* 0x00000f0008177836 */ /* 0x040fe20000000000 */
[----:B--2---:R-:W-:Y:S02]  /*0500*/  ISETP.GT.AND P0, PT, R19, RZ, PT ;  /* 0x000000ff1300720c */ /* 0x004fe40003f04270 */
[----:B------:R-:W-:-:S05]  /*0510*/  IADD3 R19, PT, PT, R8, 0xc00, RZ ;  /* 0x00000c0008137810 */ /* 0x000fca0007ffe0ff */
[----:B-1----:R-:W-:-:S04]  /*0520*/  IMAD.WIDE.U32 R16, R19, 0x4, R14 ;  /* 0x0000000413107825 */ /* 0x002fc800078e000e */
[----:B------:R-:W-:Y:S02]  /*0530*/  VIADD R19, R8, 0xd00 ;  /* 0x00000d0008137836 */ /* 0x000fe40000000000 */
[----:B------:R-:W2:Y:S01]  /*0540*/  LDG.E R16, desc[UR6][R16.64] ;  /* 0x0000000610107981 */ /* 0x000ea2000c1e1900 */
[----:B------:R-:W-:Y:S02]  /*0550*/  @!P0 IMAD.MOV R29, RZ, RZ, R18 ;  /* 0x000000ffff1d8224 */ /* 0x000fe400078e0212 */
[----:B------:R-:W-:-:S06]  /*0560*/  IMAD.WIDE.U32 R18, R19, 0x4, R14 ;  /* 0x0000000413127825 */ /* 0x000fcc00078e000e */
[----:B------:R-:W2:Y:S01]  /*0570*/  LDG.E R18, desc[UR6][R18.64] ;  /* 0x0000000612127981 */ /* 0x000ea2000c1e1900 */
[----:B---3--:R-:W-:Y:S01]  /*0580*/  ISETP.GT.AND P0, PT, R22, RZ, PT ;  /* 0x000000ff1600720c */ /* 0x008fe20003f04270 */
[----:B------:R-:W-:-:S06]  /*0590*/  IMAD.WIDE.U32 R22, R23, 0x4, R14 ;  /* 0x0000000417167825 */ /* 0x000fcc00078e000e */
[----:B------:R-:W3:Y:S01]  /*05a0*/  LDG.E R22, desc[UR6][R22.64] ;  /* 0x0000000616167981 */ /* 0x000ee2000c1e1900 */
[----:B----4-:R-:W-:Y:S01]  /*05b0*/  ISETP.GT.AND P1, PT, R9, RZ, PT ;  /* 0x000000ff0900720c */ /* 0x010fe20003f24270 */
[----:B------:R-:W-:-:S04]  /*05c0*/  VIADD R9, R29, 0x1 ;  /* 0x000000011d097836 */ /* 0x000fc80000000000 */
[----:B------:R-:W-:Y:S01]  /*05d0*/  @!P0 IMAD.MOV R9, RZ, RZ, R29 ;  /* 0x000000ffff098224 */ /* 0x000fe200078e021d */
[----:B-----5:R-:W-:-:S04]  /*05e0*/  ISETP.GT.AND P0, PT, R10, RZ, PT ;  /* 0x000000ff0a00720c */ /* 0x020fc80003f04270 */
[----:B------:R-:W-:-:S03]  /*05f0*/  IADD3 R10, PT, PT, R9, 0x1, RZ ;  /* 0x00000001090a7810 */ /* 0x000fc60007ffe0ff */
[----:B------:R-:W-:Y:S01]  /*0600*/  @!P1 IMAD.MOV R10, RZ, RZ, R9 ;  /* 0x000000ffff0a9224 */ /* 0x000fe200078e0209 */
[----:B------:R-:W-:-:S03]  /*0610*/  ISETP.GT.AND P1, PT, R11, RZ, PT ;  /* 0x000000ff0b00720c */ /* 0x000fc60003f24270 */
        /* <DEDUP_REMOVED lines=22> */
[----:B------:R-:W-:-:S04]  /*0780*/  @!P1 IMAD.MOV R10, RZ, RZ, R9 ;  /* 0x000000ffff0a9224 */ /* 0x000fc800078e0209 */
[----:B------:R-:W-:Y:S02]  /*0790*/  VIADD R9, R10, 0x1 ;  /* 0x000000010a097836 */ /* 0x000fe40000000000 */
[----:B------:R-:W-:-:S05]  /*07a0*/  @!P0 IMAD.MOV R9, RZ, RZ, R10 ;  /* 0x000000ffff098224 */ /* 0x000fca00078e020a */
[----:B------:R-:W-:Y:S01]  /*07b0*/  IADD3 R10, PT, PT, R9, 0x1, RZ ;  /* 0x00000001090a7810 */ /* 0x000fe20007ffe0ff */
[----:B------:R-:W-:Y:S01]  /*07c0*/  VIADD R7, R7, 0x10 ;  /* 0x0000001007077836 */ /* 0x000fe20000000000 */
[----:B------:R-:W-:Y:S01]  /*07d0*/  IADD3 R4, PT, PT, R4, 0x1000, RZ ;  /* 0x0000100004047810 */ /* 0x000fe20007ffe0ff */
[----:B------:R-:W-:Y:S01]  /*07e0*/  VIADD R8, R8, 0x1000 ;  /* 0x0000100008087836 */ /* 0x000fe20000000000 */
[----:B--2---:R-:W-:Y:S02]  /*07f0*/  ISETP.GT.AND P1, PT, R16, RZ, PT ;  /* 0x000000ff1000720c */ /* 0x004fe40003f24270 */
[----:B------:R-:W-:-:S11]  /*0800*/  ISETP.GT.AND P0, PT, R18, RZ, PT ;  /* 0x000000ff1200720c */ /* 0x000fd60003f04270 */
[----:B------:R-:W-:Y:S01]  /*0810*/  @!P1 IMAD.MOV R10, RZ, RZ, R9 ;  /* 0x000000ffff0a9224 */ /* 0x000fe200078e0209 */
[----:B------:R-:W-:-:S03]  /*0820*/  ISETP.GT.AND P1, PT, R20, RZ, PT ;  /* 0x000000ff1400720c */ /* 0x000fc60003f24270 */
[----:B------:R-:W-:Y:S02]  /*0830*/  VIADD R9, R10, 0x1 ;  /* 0x000000010a097836 */ /* 0x000fe40000000000 */
[----:B------:R-:W-:Y:S01]  /*0840*/  @!P0 IMAD.MOV R9, RZ, RZ, R10 ;  /* 0x000000ffff098224 */ /* 0x000fe200078e020a */
[----:B---3--:R-:W-:-:S04]  /*0850*/  ISETP.GT.AND P0, PT, R22, RZ, PT ;  /* 0x000000ff1600720c */ /* 0x008fc80003f04270 */
[----:B------:R-:W-:-:S03]  /*0860*/  IADD3 R10, PT, PT, R9, 0x1, RZ ;  /* 0x00000001090a7810 */ /* 0x000fc60007ffe0ff */
[----:B------:R-:W-:Y:S01]  /*0870*/  @!P1 IMAD.MOV R10, RZ, RZ, R9 ;  /* 0x000000ffff0a9224 */ /* 0x000fe200078e0209 */
[----:B------:R-:W-:-:S03]  /*0880*/  ISETP.NE.AND P1, PT, R7, RZ, PT ;  /* 0x000000ff0700720c */ /* 0x000fc60003f25270 */
[----:B------:R-:W-:Y:S02]  /*0890*/  VIADD R18, R10, 0x1 ;  /* 0x000000010a127836 */ /* 0x000fe40000000000 */
[----:B------:R-:W-:-:S08]  /*08a0*/  @!P0 IMAD.MOV R18, RZ, RZ, R10 ;  /* 0x000000ffff128224 */ /* 0x000fd000078e020a */
[----:B------:R-:W-:Y:S05]  /*08b0*/  @P1 BRA `(.L_x_182) ;  /* 0xfffffff800701947 */ /* 0x000fea000383ffff */
[----:B------:R-:W-:Y:S05]  /*08c0*/  BSYNC.RECONVERGENT B3 ;  /* 0x0000000000037941 */ /* 0x000fea0003800200 */
.L_x_181:
[----:B------:R-:W-:-:S07]  /*08d0*/  VIADD R8, R4, 0xfffff800 ;  /* 0xfffff80004087836 */ /* 0x000fce0000000000 */
.L_x_180:
[----:B------:R-:W-:Y:S05]  /*08e0*/  BSYNC.RECONVERGENT B2 ;  /* 0x0000000000027941 */ /* 0x000fea0003800200 */
.L_x_179:
[----:B------:R-:W-:-:S13]  /*08f0*/  ISETP.NE.AND P0, PT, R6, RZ, PT ;  /* 0x000000ff0600720c */ /* 0x000fda0003f05270 */
[----:B------:R-:W-:Y:S05]  /*0900*/  @!P0 BRA `(.L_x_178) ;  /* 0x00000004009c8947 */ /* 0x000fea0003800000 */
[----:B------:R-:W-:Y:S01]  /*0910*/  ISETP.GE.U32.AND P1, PT, R6, 0x8, PT ;  /* 0x000000080600780c */ /* 0x000fe20003f26070 */
[----:B------:R-:W-:Y:S01]  /*0920*/  BSSY.RECONVERGENT B2, `(.L_x_183) ;  /* 0x0000036000027945 */ /* 0x000fe20003800200 */
[----:B------:R-:W-:-:S04]  /*0930*/  LOP3.LUT R20, R5, 0x7, RZ, 0xc0, !PT ;  /* 0x0000000705147812 */ /* 0x000fc800078ec0ff */
[----:B------:R-:W-:-:S07]  /*0940*/  ISETP.NE.AND P0, PT, R20, RZ, PT ;  /* 0x000000ff1400720c */ /* 0x000fce0003f05270 */
[----:B------:R-:W-:Y:S06]  /*0950*/  @!P1 BRA `(.L_x_184) ;  /* 0x0000000000c89947 */ /* 0x000fec0003800000 */
[----:B------:R-:W0:Y:S01]  /*0960*/  LDC.64 R6, c[0x0][0x380] ;  /* 0x0000e000ff067b82 */ /* 0x000e220000000a00 */
[----:B------:R-:W-:-:S05]  /*0970*/  LEA R9, R3, R8, 0xc ;  /* 0x0000000803097211 */ /* 0x000fca00078e60ff */
[C---:B------:R-:W-:Y:S02]  /*0980*/  VIADD R13, R9.reuse, 0x100 ;  /* 0x00000100090d7836 */ /* 0x040fe40000000000 */
[C---:B------:R-:W-:Y:S02]  /*0990*/  VIADD R23, R9.reuse, 0x200 ;  /* 0x0000020009177836 */ /* 0x040fe40000000000 */
[----:B0-----:R-:W-:-:S04]  /*09a0*/  IMAD.WIDE.U32 R10, R9, 0x4, R6 ;  /* 0x00000004090a7825 */ /* 0x001fc800078e0006 */
[--C-:B------:R-:W-:Y:S01]  /*09b0*/  IMAD.WIDE.U32 R12, R13, 0x4, R6.reuse ;  /* 0x000000040d0c7825 */ /* 0x100fe200078e0006 */
[----:B------:R0:W2:Y:S04]  /*09c0*/  LDG.E R4, desc[UR6][R10.64] ;  /* 0x000000060a047981 */ /* 0x0000a8000c1e1900 */
[----:B------:R1:W3:Y:S01]  /*09d0*/  LDG.E R14, desc[UR6][R12.64] ;  /* 0x000000060c0e7981 */ /* 0x0002e2000c1e1900 */
[----:B------:R-:W-:-:S04]  /*09e0*/  IMAD.WIDE.U32 R22, R23, 0x4, R6 ;  /* 0x0000000417167825 */ /* 0x000fc800078e0006 */
[C---:B------:R-:W-:Y:S01]  /*09f0*/  VIADD R25, R9.reuse, 0x300 ;  /* 0x0000030009197836 */ /* 0x040fe20000000000 */
[----:B------:R-:W4:Y:S01]  /*0a00*/  LDG.E R15, desc[UR6][R22.64] ;  /* 0x00000006160f7981 */ /* 0x000f22000c1e1900 */
[----:B------:R-:W-:Y:S02]  /*0a10*/  IADD3 R17, PT, PT, R9, 0x400, RZ ;  /* 0x0000040009117810 */ /* 0x000fe40007ffe0ff */
[----:B------:R-:W-:-:S05]  /*0a20*/  IMAD.WIDE.U32 R24, R25, 0x4, R6 ;  /* 0x0000000419187825 */ /* 0x000fca00078e0006 */
[----:B------:R-:W5:Y:S01]  /*0a30*/  LDG.E R19, desc[UR6][R24.64] ;  /* 0x0000000618137981 */ /* 0x000f62000c1e1900 */
[----:B------:R-:W-:-:S04]  /*0a40*/  IMAD.WIDE.U32 R16, R17, 0x4, R6 ;  /* 0x0000000411107825 */ /* 0x000fc800078e0006 */
[C---:B0-----:R-:W-:Y:S02]  /*0a50*/  VIADD R11, R9.reuse, 0x500 ;  /* 0x00000500090b7836 */ /* 0x041fe40000000000 */
[----:B------:R-:W5:Y:S01]  /*0a60*/  LDG.E R16, desc[UR6][R16.64] ;  /* 0x0000000610107981 */ /* 0x000f62000c1e1900 */
[----:B-1----:R-:W-:Y:S02]  /*0a70*/  VIADD R13, R9, 0x600 ;  /* 0x00000600090d7836 */ /* 0x002fe40000000000 */
[----:B------:R-:W-:-:S06]  /*0a80*/  IMAD.WIDE.U32 R10, R11, 0x4, R6 ;  /* 0x000000040b0a7825 */ /* 0x000fcc00078e0006 */
[----:B------:R-:W5:Y:S01]  /*0a90*/  LDG.E R10, desc[UR6][R10.64] ;  /* 0x000000060a0a7981 */ /* 0x000f62000c1e1900 */
[----:B------:R-:W-:-:S04]  /*0aa0*/  IMAD.WIDE.U32 R12, R13, 0x4, R6 ;  /* 0x000000040d0c7825 */ /* 0x000fc800078e0006 */
[----:B------:R-:W-:Y:S02]  /*0ab0*/  VIADD R9, R9, 0x700 ;  /* 0x0000070009097836 */ /* 0x000fe40000000000 */
[----:B------:R-:W5:Y:S02]  /*0ac0*/  LDG.E R12, desc[UR6][R12.64] ;  /* 0x000000060c0c7981 */ /* 0x000f64000c1e1900 */
[----:B------:R-:W-:-:S06]  /*0ad0*/  IMAD.WIDE.U32 R6, R9, 0x4, R6 ;  /* 0x0000000409067825 */ /* 0x000fcc00078e0006 */
[----:B------:R0:W5:Y:S01]  /*0ae0*/  LDG.E R6, desc[UR6][R6.64] ;  /* 0x0000000606067981 */ /* 0x000162000c1e1900 */
[----:B------:R-:W-:Y:S01]  /*0af0*/  VIADD R8, R8, 0x800 ;  /* 0x0000080008087836 */ /* 0x000fe20000000000 */
[----:B--2---:R-:W-:Y:S02]  /*0b00*/  ISETP.GT.AND P1, PT, R4, RZ, PT ;  /* 0x000000ff0400720c */ /* 0x004fe40003f24270 */
[----:B------:R-:W-:Y:S02]  /*0b10*/  IADD3 R4, PT, PT, R18, 0x1, RZ ;  /* 0x0000000112047810 */ /* 0x000fe40007ffe0ff */
[----:B---3--:R-:W-:-:S09]  /*0b20*/  ISETP.GT.AND P2, PT, R14, RZ, PT ;  /* 0x000000ff0e00720c */ /* 0x008fd20003f44270 */
[----:B------:R-:W-:Y:S01]  /*0b30*/  @!P1 IMAD.MOV R4, RZ, RZ, R18 ;  /* 0x000000ffff049224 */ /* 0x000fe200078e0212 */
[----:B----4-:R-:W-:-:S03]  /*0b40*/  ISETP.GT.AND P1, PT, R15, RZ, PT ;  /* 0x000000ff0f00720c */ /* 0x010fc60003f24270 */
[----:B------:R-:W-:Y:S02]  /*0b50*/  VIADD R9, R4, 0x1 ;  /* 0x0000000104097836 */ /* 0x000fe40000000000 */
[----:B------:R-:W-:Y:S01]  /*0b60*/  @!P2 IMAD.MOV R9, RZ, RZ, R4 ;  /* 0x000000ffff09a224 */ /* 0x000fe200078e0204 */
[----:B-----5:R-:W-:-:S04]  /*0b70*/  ISETP.GT.AND P2, PT, R19, RZ, PT ;  /* 0x000000ff1300720c */ /* 0x020fc80003f44270 */
[----:B------:R-:W-:-:S03]  /*0b80*/  IADD3 R4, PT, PT, R9, 0x1, RZ ;  /* 0x0000000109047810 */ /* 0x000fc60007ffe0ff */
[----:B------:R-:W-:Y:S01]  /*0b90*/  @!P1 IMAD.MOV R4, RZ, RZ, R9 ;  /* 0x000000ffff049224 */ /* 0x000fe200078e0209 */
[----:B------:R-:W-:-:S03]  /*0ba0*/  ISETP.GT.AND P1, PT, R16, RZ, PT ;  /* 0x000000ff1000720c */ /* 0x000fc60003f24270 */
[----:B0-----:R-:W-:Y:S02]  /*0bb0*/  VIADD R7, R4, 0x1 ;  /* 0x0000000104077836 */ /* 0x001fe40000000000 */
        /* <DEDUP_REMOVED lines=10> */
[C---:B------:R-:W-:Y:S02]  /*0c60*/  VIADD R18, R4.reuse, 0x1 ;  /* 0x0000000104127836 */ /* 0x040fe40000000000 */
[----:B------:R-:W-:-:S07]  /*0c70*/  @!P2 IADD3 R18, PT, PT, R4, RZ, RZ ;  /* 0x000000ff0412a210 */ /* 0x000fce0007ffe0ff */
.L_x_184:
[----:B------:R-:W-:Y:S05]  /*0c80*/  BSYNC.RECONVERGENT B2 ;  /* 0x0000000000027941 */ /* 0x000fea0003800200 */
.L_x_183:
[----:B------:R-:W-:Y:S05]  /*0c90*/  @!P0 BRA `(.L_x_178) ;  /* 0x0000000000b88947 */ /* 0x000fea0003800000 */
[----:B------:R-:W-:Y:S01]  /*0ca0*/  ISETP.GE.U32.AND P1, PT, R20, 0x4, PT ;  /* 0x000000041400780c */ /* 0x000fe20003f26070 */
[----:B------:R-:W-:Y:S01]  /*0cb0*/  BSSY.RECONVERGENT B2, `(.L_x_185) ;  /* 0x000001e000027945 */ /* 0x000fe20003800200 */
[----:B------:R-:W-:-:S04]  /*0cc0*/  LOP3.LUT R6, R5, 0x3, RZ, 0xc0, !PT ;  /* 0x0000000305067812 */ /* 0x000fc800078ec0ff */
[----:B------:R-:W-:-:S07]  /*0cd0*/  ISETP.NE.AND P0, PT, R6, RZ, PT ;  /* 0x000000ff0600720c */ /* 0x000fce0003f05270 */
[----:B------:R-:W-:Y:S06]  /*0ce0*/  @!P1 BRA `(.L_x_186) ;  /* 0x0000000000689947 */ /* 0x000fec0003800000 */
[----:B------:R-:W0:Y:S01]  /*0cf0*/  LDC.64 R4, c[0x0][0x380] ;  /* 0x0000e000ff047b82 */ /* 0x000e220000000a00 */
[----:B------:R-:W-:-:S04]  /*0d00*/  IMAD R7, R3, 0x1000, R8 ;  /* 0x0000100003077824 */ /* 0x000fc800078e0208 */
[C---:B------:R-:W-:Y:S02]  /*0d10*/  VIADD R13, R7.reuse, 0x100 ;  /* 0x00000100070d7836 */ /* 0x040fe40000000000 */
[C---:B------:R-:W-:Y:S02]  /*0d20*/  VIADD R15, R7.reuse, 0x200 ;  /* 0x00000200070f7836 */ /* 0x040fe40000000000 */
[----:B0-----:R-:W-:-:S04]  /*0d30*/  IMAD.WIDE.U32 R10, R7, 0x4, R4 ;  /* 0x00000004070a7825 */ /* 0x001fc800078e0004 */
[----:B------:R-:W-:Y:S02]  /*0d40*/  IMAD.WIDE.U32 R12, R13, 0x4, R4 ;  /* 0x000000040d0c7825 */ /* 0x000fe400078e0004 */
[----:B------:R-:W2:Y:S01]  /*0d50*/  LDG.E R10, desc[UR6][R10.64] ;  /* 0x000000060a0a7981 */ /* 0x000ea2000c1e1900 */
[----:B------:R-:W-:-:S03]  /*0d60*/  IADD3 R7, PT, PT, R7, 0x300, RZ ;  /* 0x0000030007077810 */ /* 0x000fc60007ffe0ff */
[----:B------:R-:W3:Y:S01]  /*0d70*/  LDG.E R12, desc[UR6][R12.64] ;  /* 0x000000060c0c7981 */ /* 0x000ee2000c1e1900 */
[----:B------:R-:W-:-:S04]  /*0d80*/  IMAD.WIDE.U32 R14, R15, 0x4, R4 ;  /* 0x000000040f0e7825 */ /* 0x000fc800078e0004 */
[----:B------:R-:W-:Y:S02]  /*0d90*/  IMAD.WIDE.U32 R4, R7, 0x4, R4 ;  /* 0x0000000407047825 */ /* 0x000fe400078e0004 */
[----:B------:R-:W4:Y:S04]  /*0da0*/  LDG.E R14, desc[UR6][R14.64] ;  /* 0x000000060e0e7981 */ /* 0x000f28000c1e1900 */
[----:B------:R-:W5:Y:S01]  /*0db0*/  LDG.E R4, desc[UR6][R4.64] ;  /* 0x0000000604047981 */ /* 0x000f62000c1e1900 */
[----:B------:R-:W-:Y:S01]  /*0dc0*/  VIADD R7, R18, 0x1 ;  /* 0x0000000112077836 */ /* 0x000fe20000000000 */
[----:B------:R-:W-:Y:S02]  /*0dd0*/  IADD3 R8, PT, PT, R8, 0x400, RZ ;  /* 0x0000040008087810 */ /* 0x000fe40007ffe0ff */
[----:B--2---:R-:W-:-:S02]  /*0de0*/  ISETP.GT.AND P1, PT, R10, RZ, PT ;  /* 0x000000ff0a00720c */ /* 0x004fc40003f24270 */
[----:B---3--:R-:W-:-:S11]  /*0df0*/  ISETP.GT.AND P2, PT, R12, RZ, PT ;  /* 0x000000ff0c00720c */ /* 0x008fd60003f44270 */
[----:B------:R-:W-:Y:S01]  /*0e00*/  @!P1 IMAD.MOV R7, RZ, RZ, R18 ;  /* 0x000000ffff079224 */ /* 0x000fe200078e0212 */
[----:B----4-:R-:W-:-:S03]  /*0e10*/  ISETP.GT.AND P1, PT, R14, RZ, PT ;  /* 0x000000ff0e00720c */ /* 0x010fc60003f24270 */
[C---:B------:R-:W-:Y:S01]  /*0e20*/  VIADD R9, R7.reuse, 0x1 ;  /* 0x0000000107097836 */ /* 0x040fe20000000000 */
[----:B------:R-:W-:Y:S02]  /*0e30*/  @!P2 IADD3 R9, PT, PT, R7, RZ, RZ ;  /* 0x000000ff0709a210 */ /* 0x000fe40007ffe0ff */
[----:B-----5:R-:W-:-:S03]  /*0e40*/  ISETP.GT.AND P2, PT, R4, RZ, PT ;  /* 0x000000ff0400720c */ /* 0x020fc60003f44270 */
[----:B------:R-:W-:-:S04]  /*0e50*/  VIADD R7, R9, 0x1 ;  /* 0x0000000109077836 */ /* 0x000fc80000000000 */
[----:B------:R-:W-:-:S04]  /*0e60*/  @!P1 IMAD.MOV R7, RZ, RZ, R9 ;  /* 0x000000ffff079224 */ /* 0x000fc800078e0209 */
[----:B------:R-:W-:Y:S02]  /*0e70*/  VIADD R18, R7, 0x1 ;  /* 0x0000000107127836 */ /* 0x000fe40000000000 */
[----:B------:R-:W-:-:S07]  /*0e80*/  @!P2 IMAD.MOV R18, RZ, RZ, R7 ;  /* 0x000000ffff12a224 */ /* 0x000fce00078e0207 */
.L_x_186:
[----:B------:R-:W-:Y:S05]  /*0e90*/  BSYNC.RECONVERGENT B2 ;  /* 0x0000000000027941 */ /* 0x000fea0003800200 */
.L_x_185:
[----:B------:R-:W-:Y:S05]  /*0ea0*/  @!P0 BRA `(.L_x_178) ;  /* 0x0000000000348947 */ /* 0x000fea0003800000 */
[----:B------:R-:W0:Y:S01]  /*0eb0*/  LDC.64 R10, c[0x0][0x380] ;  /* 0x0000e000ff0a7b82 */ /* 0x000e220000000a00 */
[----:B------:R-:W-:Y:S02]  /*0ec0*/  IMAD R7, R3, 0x1000, R8 ;  /* 0x0000100003077824 */ /* 0x000fe400078e0208 */
[----:B------:R-:W-:-:S07]  /*0ed0*/  IMAD.MOV R6, RZ, RZ, -R6 ;  /* 0x000000ffff067224 */ /* 0x000fce00078e0a06 */
.L_x_187:
[----:B0-----:R-:W-:-:S06]  /*0ee0*/  IMAD.WIDE.U32 R4, R7, 0x4, R10 ;  /* 0x0000000407047825 */ /* 0x001fcc00078e000a */
[----:B------:R-:W2:Y:S01]  /*0ef0*/  LDG.E R4, desc[UR6][R4.64] ;  /* 0x0000000604047981 */ /* 0x000ea2000c1e1900 */
[----:B------:R-:W-:Y:S01]  /*0f00*/  IADD3 R6, PT, PT, R6, 0x1, RZ ;  /* 0x0000000106067810 */ /* 0x000fe20007ffe0ff */
[----:B------:R-:W-:Y:S02]  /*0f10*/  VIADD R8, R18, 0x1 ;  /* 0x0000000112087836 */ /* 0x000fe40000000000 */
[----:B------:R-:W-:Y:S01]  /*0f20*/  VIADD R7, R7, 0x100 ;  /* 0x0000010007077836 */ /* 0x000fe20000000000 */
[----:B------:R-:W-:Y:S02]  /*0f30*/  ISETP.NE.AND P1, PT, R6, RZ, PT ;  /* 0x000000ff0600720c */ /* 0x000fe40003f25270 */
[----:B--2---:R-:W-:-:S13]  /*0f40*/  ISETP.GT.AND P0, PT, R4, RZ, PT ;  /* 0x000000ff0400720c */ /* 0x004fda0003f04270 */
[----:B------:R-:W-:-:S05]  /*0f50*/  @!P0 IMAD.MOV R8, RZ, RZ, R18 ;  /* 0x000000ffff088224 */ /* 0x000fca00078e0212 */
[----:B------:R-:W-:Y:S01]  /*0f60*/  MOV R18, R8 ;  /* 0x0000000800127202 */ /* 0x000fe20000000f00 */
[----:B------:R-:W-:Y:S06]  /*0f70*/  @P1 BRA `(.L_x_187) ;  /* 0xfffffffc00d81947 */ /* 0x000fec000383ffff */
.L_x_178:
[----:B------:R-:W-:Y:S05]  /*0f80*/  BSYNC.RECONVERGENT B1 ;  /* 0x0000000000017941 */ /* 0x000fea0003800200 */
.L_x_177:
[----:B------:R-:W-:-:S13]  /*0f90*/  ISETP.GE.U32.AND P0, PT, R0, 0x100, PT ;  /* 0x000001000000780c */ /* 0x000fda0003f06070 */
[----:B------:R-:W-:Y:S05]  /*0fa0*/  @!P0 BRA `(.L_x_188) ;  /* 0x0000000000ac8947 */ /* 0x000fea0003800000 */
        /* <DEDUP_REMOVED lines=23> */
[----:B------:R-:W-:Y:S02]  /*1120*/  ISETP.GT.AND P0, PT, R8, 0xf, PT ;  /* 0x0000000f0800780c */ /* 0x000fe40003f04270 */
[----:B------:R-:W-:-:S05]  /*1130*/  IADD3 R4, PT, PT, R7, R4, RZ ;  /* 0x0000000407047210 */ /* 0x000fca0007ffe0ff */
        /* <DEDUP_REMOVED lines=10> */
[----:B-1----:R-:W-:Y:S04]  /*11e0*/  LDS R0, [UR4+0xc] ;  /* 0x00000c04ff007984 */ /* 0x002fe80008000800 */
[----:B------:R-:W0:Y:S04]  /*11f0*/  LDS.128 R4, [UR4+0x10] ;  /* 0x00001004ff047984 */ /* 0x000e280008000c00 */
[----:B------:R-:W1:Y:S01]  /*1200*/  LDS.64 R8, [UR4+0x20] ;  /* 0x00002004ff087984 */ /* 0x000e620008000a00 */
[----:B0-----:R-:W-:-:S04]  /*1210*/  IADD3 R0, PT, PT, R4, R0, R11 ;  /* 0x0000000004007210 */ /* 0x001fc80007ffe00b */
[----:B------:R-:W-:-:S04]  /*1220*/  IADD3 R0, PT, PT, R6, R0, R5 ;  /* 0x0000000006007210 */ /* 0x000fc80007ffe005 */
[----:B-1----:R-:W-:-:S05]  /*1230*/  IADD3 R0, PT, PT, R8, R0, R7 ;  /* 0x0000000008007210 */ /* 0x002fca0007ffe007 */
[----:B------:R-:W-:Y:S01]  /*1240*/  IMAD.IADD R11, R0, 0x1, R9 ;  /* 0x00000001000b7824 */ /* 0x000fe200078e0209 */
[----:B------:R-:W-:Y:S06]  /*1250*/  BRA `(.L_x_189) ;  /* 0x0000001c00e47947 */ /* 0x000fec0003800000 */
.L_x_188:
[----:B------:R-:W-:Y:S01]  /*1260*/  LOP3.LUT R4, R2, 0x3e0, RZ, 0xc0, !PT ;  /* 0x000003e002047812 */ /* 0x000fe200078ec0ff */
[----:B------:R-:W0:Y:S03]  /*1270*/  S2R R10, SR_LANEID ;  /* 0x00000000000a7919 */ /* 0x000e260000000000 */
[----:B------:R-:W-:Y:S02]  /*1280*/  LOP3.LUT R7, RZ, R4, RZ, 0x33, !PT ;  /* 0x00000004ff077212 */ /* 0x000fe400078e33ff */
[----:B------:R-:W-:-:S03]  /*1290*/  IADD3 R5, PT, PT, R4, 0x20, RZ ;  /* 0x0000002004057810 */ /* 0x000fc60007ffe0ff */
        /* <DEDUP_REMOVED lines=12> */
[----:B------:R-:W-:Y:S01]  /*1360*/  @!P1 SHF.R.U32.HI R9, RZ, 0x3, R2 ;  /* 0x00000003ff099819 */ /* 0x000fe20000011602 */
[----:B------:R-:W1:Y:S03]  /*1370*/  SHFL.DOWN PT, R5, R4, 0x2, R7 ;  /* 0x0840000004057989 */ /* 0x000e6600000e0007 */
[----:B------:R-:W-:Y:S02]  /*1380*/  @!P1 LOP3.LUT R9, R9, 0x7c, RZ, 0xc0, !PT ;  /* 0x0000007c09099812 */ /* 0x000fe400078ec0ff */
[----:B-1----:R-:W-:Y:S02]  /*1390*/  SEL R5, R5, RZ, !P0 ;  /* 0x000000ff05057207 */ /* 0x002fe40004000000 */
[----:B------:R-:W-:Y:S02]  /*13a0*/  ISETP.GT.AND P0, PT, R8, R7, PT ;  /* 0x000000070800720c */ /* 0x000fe40003f04270 */
[----:B------:R-:W-:Y:S01]  /*13b0*/  IADD3 R6, PT, PT, R4, R5, RZ ;  /* 0x0000000504067210 */ /* 0x000fe20007ffe0ff */
[----:B------:R-:W-:-:S04]  /*13c0*/  VIADD R4, R10, 0x8 ;  /* 0x000000080a047836 */ /* 0x000fc80000000000 */
        /* <DEDUP_REMOVED lines=10> */
[----:B------:R-:W-:Y:S02]  /*1470*/  ISETP.GT.AND P0, PT, R6, R7, PT ;  /* 0x000000070600720c */ /* 0x000fe40003f04270 */
[----:B------:R-:W-:-:S05]  /*1480*/  IADD3 R4, PT, PT, R8, R5, RZ ;  /* 0x0000000508047210 */ /* 0x000fca0007ffe0ff */
[----:B------:R-:W0:Y:S02]  /*1490*/  SHFL.DOWN PT, R5, R4, 0x10, R7 ;  /* 0x0a00000004057989 */ /* 0x000e2400000e0007 */
[----:B0-----:R-:W-:Y:S02]  /*14a0*/  SEL R5, R5, RZ, !P0 ;  /* 0x000000ff05057207 */ /* 0x001fe40004000000 */
[----:B------:R-:W-:-:S03]  /*14b0*/  ISETP.NE.AND P0, PT, R2, RZ, PT ;  /* 0x000000ff0200720c */ /* 0x000fc60003f05270 */
        /* <DEDUP_REMOVED lines=8> */
[----:B------:R-:W-:Y:S01]  /*1540*/  ISETP.GT.U32.AND P3, PT, R0, 0x80, PT ;  /* 0x000000800000780c */ /* 0x000fe20003f64070 */
[----:B-1----:R-:W-:-:S09]  /*1550*/  ULEA UR4, UR5, UR4, 0x18 ;  /* 0x0000000405047291 */ /* 0x002fd2000f8ec0ff */
[----:B------:R-:W1:Y:S04]  /*1560*/  LDS.128 R4, [UR4+0x10] ;  /* 0x00001004ff047984 */ /* 0x000e680008000c00 */
[----:B------:R-:W2:Y:S04]  /*1570*/  LDS R2, [UR4+0xc] ;  /* 0x00000c04ff027984 */ /* 0x000ea80008000800 */
[----:B------:R-:W3:Y:S01]  /*1580*/  LDS.64 R8, [UR4+0x20] ;  /* 0x00002004ff087984 */ /* 0x000ee20008000a00 */
[----:B-1----:R-:W-:Y:S02]  /*1590*/  SEL R4, R4, RZ, P2 ;  /* 0x000000ff04047207 */ /* 0x002fe40001000000 */
[----:B------:R-:W-:-:S02]  /*15a0*/  ISETP.GT.U32.AND P2, PT, R0, 0x60, PT ;  /* 0x000000600000780c */ /* 0x000fc40003f44070 */
[----:B--2---:R-:W-:Y:S02]  /*15b0*/  SEL R2, R2, RZ, P1 ;  /* 0x000000ff02027207 */ /* 0x004fe40000800000 */
[----:B------:R-:W-:Y:S02]  /*15c0*/  SEL R5, R5, RZ, P2 ;  /* 0x000000ff05057207 */ /* 0x000fe40001000000 */
[----:B------:R-:W-:Y:S02]  /*15d0*/  IADD3 R2, PT, PT, R4, R2, R11 ;  /* 0x0000000204027210 */ /* 0x000fe40007ffe00b */
[----:B------:R-:W-:Y:S02]  /*15e0*/  ISETP.GT.U32.AND P1, PT, R0, 0xa0, PT ;  /* 0x000000a00000780c */ /* 0x000fe40003f24070 */
[----:B------:R-:W-:Y:S02]  /*15f0*/  SEL R6, R6, RZ, P3 ;  /* 0x000000ff06067207 */ /* 0x000fe40001800000 */
[----:B------:R-:W-:-:S02]  /*1600*/  ISETP.GT.U32.AND P2, PT, R0, 0xc0, PT ;  /* 0x000000c00000780c */ /* 0x000fc40003f44070 */
[----:B------:R-:W-:Y:S02]  /*1610*/  ISETP.GT.U32.AND P3, PT, R0, 0xe0, PT ;  /* 0x000000e00000780c */ /* 0x000fe40003f64070 */
[----:B------:R-:W-:Y:S02]  /*1620*/  SEL R7, R7, RZ, P1 ;  /* 0x000000ff07077207 */ /* 0x000fe40000800000 */
[----:B------:R-:W-:Y:S02]  /*1630*/  IADD3 R2, PT, PT, R6, R2, R5 ;  /* 0x0000000206027210 */ /* 0x000fe40007ffe005 */
[----:B---3--:R-:W-:Y:S02]  /*1640*/  SEL R8, R8, RZ, P2 ;  /* 0x000000ff08087207 */ /* 0x008fe40001000000 */
[----:B------:R-:W-:Y:S02]  /*1650*/  SEL R9, R9, RZ, P3 ;  /* 0x000000ff09097207 */ /* 0x000fe40001800000 */
[----:B------:R-:W-:-:S04]  /*1660*/  IADD3 R2, PT, PT, R8, R2, R7 ;  /* 0x0000000208027210 */ /* 0x000fc80007ffe007 */
[----:B0-----:R-:W-:Y:S01]  /*1670*/  IADD3 R11, PT, PT, R2, R9, RZ ;  /* 0x00000009020b7210 */ /* 0x001fe20007ffe0ff */
[----:B------:R-:W-:Y:S06]  /*1680*/  BRA `(.L_x_189) ;  /* 0x0000001800d87947 */ /* 0x000fec0003800000 */
.L_x_174:
[----:B------:R-:W0:Y:S01]  /*1690*/  S2R R2, SR_TID.X ;  /* 0x0000000000027919 */ /* 0x000e220000002100 */
[----:B------:R-:W1:Y:S02]  /*16a0*/  LDCU.64 UR4, c[0x0][0x380] ;  /* 0x00007000ff0477ac */ /* 0x000e640008000a00 */
[----:B-1----:R-:W-:Y:S02]  /*16b0*/  IMAD.U32 R14, RZ, RZ, UR4 ;  /* 0x00000004ff0e7e24 */ /* 0x002fe4000f8e00ff */
[----:B------:R-:W-:Y:S02]  /*16c0*/  IMAD.U32 R15, RZ, RZ, UR5 ;  /* 0x00000005ff0f7e24 */ /* 0x000fe4000f8e00ff */
[----:B0-----:R-:W-:-:S04]  /*16d0*/  IMAD R5, R3, 0x1000, R2 ;  /* 0x0000100003057824 */ /* 0x001fc800078e0202 */
[----:B------:R-:W-:-:S05]  /*16e0*/  IMAD.WIDE.U32 R4, R5, 0x4, R14 ;  /* 0x0000000405047825 */ /* 0x000fca00078e000e */
        /* <DEDUP_REMOVED lines=16> */
[----:B--2---:R-:W-:Y:S01]  /*17f0*/  ISETP.GT.AND P0, PT, R25, RZ, PT ;  /* 0x000000ff1900720c */ /* 0x004fe20003f04270 */
[----:B------:R-:W-:Y:S01]  /*1800*/  HFMA2 R25, -RZ, RZ, 0, 1.1920928955078125e-07 ;  /* 0x00000002ff197431 */ /* 0x000fe200000001ff */
[----:B---3--:R-:W-:-:S02]  /*1810*/  ISETP.GT.AND P1, PT, R20, RZ, PT ;  /* 0x000000ff1400720c */ /* 0x008fc40003f24270 */
[----:B------:R-:W-:Y:S02]  /*1820*/  SEL R20, RZ, 0x1, !P0 ;  /* 0x00000001ff147807 */ /* 0x000fe40004000000 */
[----:B----4-:R-:W-:-:S07]  /*1830*/  ISETP.GT.AND P2, PT, R21, RZ, PT ;  /* 0x000000ff1500720c */ /* 0x010fce0003f44270 */
[----:B------:R-:W-:Y:S01]  /*1840*/  @!P0 IMAD.MOV R25, RZ, RZ, 0x1 ;  /* 0x00000001ff198424 */ /* 0x000fe200078e02ff */
[----:B-----5:R-:W-:Y:S01]  /*1850*/  ISETP.GT.AND P0, PT, R22, RZ, PT ;  /* 0x000000ff1600720c */ /* 0x020fe20003f04270 */
[----:B------:R-:W-:Y:S01]  /*1860*/  @!P1 IMAD.MOV R25, RZ, RZ, R20 ;  /* 0x000000ffff199224 */ /* 0x000fe200078e0214 */
[----:B------:R-:W-:-:S03]  /*1870*/  ISETP.GT.AND P1, PT, R23, RZ, PT ;  /* 0x000000ff1700720c */ /* 0x000fc60003f24270 */
[C---:B------:R-:W-:Y:S01]  /*1880*/  VIADD R20, R25.reuse, 0x1 ;  /* 0x0000000119147836 */ /* 0x040fe20000000000 */
[----:B------:R-:W-:-:S05]  /*1890*/  @!P2 IADD3 R20, PT, PT, R25, RZ, RZ ;  /* 0x000000ff1914a210 */ /* 0x000fca0007ffe0ff */
[----:B0-----:R-:W-:Y:S02]  /*18a0*/  VIADD R4, R20, 0x1 ;  /* 0x0000000114047836 */ /* 0x001fe40000000000 */
        /* <DEDUP_REMOVED lines=15> */
[----:B------:R-:W-:Y:S02]  /*19a0*/  @!P1 IADD3 R5, PT, PT, R4, RZ, RZ ;  /* 0x000000ff04059210 */ /* 0x000fe40007ffe0ff */
[----:B------:R-:W-:-:S03]  /*19b0*/  ISETP.GT.AND P1, PT, R12, RZ, PT ;  /* 0x000000ff0c00720c */ /* 0x000fc60003f24270 */
[----:B------:R-:W-:Y:S02]  /*19c0*/  VIADD R4, R5, 0x1 ;  /* 0x0000000105047836 */ /* 0x000fe40000000000 */
        /* <DEDUP_REMOVED lines=16> */
[----:B------:R-:W-:-:S03]  /*1ad0*/  ISETP.GE.U32.AND P1, PT, R0, R11, PT ;  /* 0x0000000b0000720c */ /* 0x000fc60003f26070 */
[----:B------:R-:W-:Y:S02]  /*1ae0*/  VIADD R23, R5, 0x1 ;  /* 0x0000000105177836 */ /* 0x000fe40000000000 */
[----:B------:R-:W-:-:S08]  /*1af0*/  @!P0 IMAD.MOV R23, RZ, RZ, R5 ;  /* 0x000000ffff178224 */ /* 0x000fd000078e0205 */
[----:B------:R-:W-:Y:S05]  /*1b00*/  @!P1 BRA `(.L_x_190) ;  /* 0x00000014000c9947 */ /* 0x000fea0003800000 */
[----:B------:R-:W-:Y:S01]  /*1b10*/  IMAD R5, R3, 0x1000, R11 ;  /* 0x0000100003057824 */ /* 0x000fe200078e020b */
[----:B------:R-:W-:Y:S01]  /*1b20*/  IADD3 R0, PT, PT, R6, -0x1000, RZ ;  /* 0xfffff00006007810 */ /* 0x000fe20007ffe0ff */
[----:B------:R-:W-:Y:S01]  /*1b30*/  UMOV UR4, URZ ;  /* 0x000000ff00047c82 */ /* 0x000fe20008000000 */
[----:B------:R-:W-:Y:S02]  /*1b40*/  LOP3.LUT R4, RZ, R2, RZ, 0x33, !PT ;  /* 0x00000002ff047212 */ /* 0x000fe400078e33ff */
[----:B------:R-:W-:Y:S02]  /*1b50*/  ISETP.GT.U32.AND P0, PT, R5, R0, PT ;  /* 0x000000000500720c */ /* 0x000fe40003f04070 */
[----:B------:R-:W-:Y:S02]  /*1b60*/  IADD3 R4, PT, PT, -R11, R6, R4 ;  /* 0x000000060b047210 */ /* 0x000fe40007ffe104 */
[----:B------:R-:W-:Y:S01]  /*1b70*/  IADD3 R9, PT, PT, R5, 0x800, R2 ;  /* 0x0000080005097810 */ /* 0x000fe20007ffe002 */
[----:B------:R-:W-:-:S02]  /*1b80*/  IMAD.MOV.U32 R2, RZ, RZ, R5 ;  /* 0x000000ffff027224 */ /* 0x000fc400078e0005 */
[----:B------:R-:W-:-:S06]  /*1b90*/  IMAD R4, R3, -0x1000, R4 ;  /* 0xfffff00003047824 */ /* 0x000fcc00078e0204 */
[----:B------:R-:W-:Y:S05]  /*1ba0*/  @P0 BRA `(.L_x_191) ;  /* 0x0000000400400947 */ /* 0x000fea0003800000 */
[----:B------:R-:W0:Y:S08]  /*1bb0*/  LDC R8, c[0x0][0x3a8] ;  /* 0x0000ea00ff087b82 */ /* 0x000e300000000800 */
[----:B------:R-:W1:Y:S02]  /*1bc0*/  LDC.64 R14, c[0x0][0x380] ;  /* 0x0000e000ff0e7b82 */ /* 0x000e640000000a00 */
.L_x_192:
[----:B------:R-:W2:Y:S02]  /*1bd0*/  S2R R6, SR_TID.X ;  /* 0x0000000000067919 */ /* 0x000ea40000002100 */
[----:B--2---:R-:W-:-:S04]  /*1be0*/  IMAD.IADD R7, R6, 0x1, R5 ;  /* 0x0000000106077824 */ /* 0x004fc800078e0205 */
        /* <DEDUP_REMOVED lines=10> */
[----:B------:R-:W5:Y:S01]  /*1c90*/  LDG.E R18, desc[UR6][R6.64+0x2400] ;  /* 0x0024000606127981 */ /* 0x000f62000c1e1900 */
[----:B------:R-:W-:Y:S01]  /*1ca0*/  VIADD R24, R23, 0x1 ;  /* 0x0000000117187836 */ /* 0x000fe20000000000 */
[----:B--2---:R-:W-:-:S02]  /*1cb0*/  ISETP.GT.AND P0, PT, R19, RZ, PT ;  /* 0x000000ff1300720c */ /* 0x004fc40003f04270 */
[----:B------:R-:W2:Y:S01]  /*1cc0*/  LDG.E R19, desc[UR6][R6.64+0x2800] ;  /* 0x0028000606137981 */ /* 0x000ea2000c1e1900 */
[----:B---3--:R-:W-:-:S03]  /*1cd0*/  ISETP.GT.AND P1, PT, R21, RZ, PT ;  /* 0x000000ff1500720c */ /* 0x008fc60003f24270 */
[----:B------:R-:W3:Y:S07]  /*1ce0*/  LDG.E R21, desc[UR6][R6.64+0x2c00] ;  /* 0x002c000606157981 */ /* 0x000eee000c1e1900 */
[----:B------:R-:W-:Y:S02]  /*1cf0*/  @!P0 IADD3 R24, PT, PT, R23, RZ, RZ ;  /* 0x000000ff17188210 */ /* 0x000fe40007ffe0ff */
[----:B----4-:R-:W-:Y:S02]  /*1d00*/  ISETP.GT.AND P0, PT, R22, RZ, PT ;  /* 0x000000ff1600720c */ /* 0x010fe40003f04270 */
[----:B------:R-:W4:Y:S01]  /*1d10*/  LDG.E R22, desc[UR6][R6.64+0x3000] ;  /* 0x0030000606167981 */ /* 0x000f22000c1e1900 */
[----:B------:R-:W-:-:S02]  /*1d20*/  VIADD R25, R24, 0x1 ;  /* 0x0000000118197836 */ /* 0x000fc40000000000 */
[----:B------:R-:W-:Y:S02]  /*1d30*/  @!P1 IMAD.MOV R25, RZ, RZ, R24 ;  /* 0x000000ffff199224 */ /* 0x000fe400078e0218 */
[----:B------:R-:W4:Y:S02]  /*1d40*/  LDG.E R24, desc[UR6][R6.64+0x3400] ;  /* 0x0034000606187981 */ /* 0x000f24000c1e1900 */
[----:B------:R-:W-:-:S04]  /*1d50*/  VIADD R23, R25, 0x1 ;  /* 0x0000000119177836 */ /* 0x000fc80000000000 */
[----:B------:R-:W-:Y:S02]  /*1d60*/  @!P0 IADD3 R23, PT, PT, R25, RZ, RZ ;  /* 0x000000ff19178210 */ /* 0x000fe40007ffe0ff */
[----:B-----5:R-:W-:Y:S01]  /*1d70*/  ISETP.GT.AND P0, PT, R20, RZ, PT ;  /* 0x000000ff1400720c */ /* 0x020fe20003f04270 */
[----:B------:R-:W5:Y:S04]  /*1d80*/  LDG.E R25, desc[UR6][R6.64+0x3c00] ;  /* 0x003c000606197981 */ /* 0x000f68000c1e1900 */
[----:B------:R1:W5:Y:S01]  /*1d90*/  LDG.E R20, desc[UR6][R6.64+0x3800] ;  /* 0x0038000606147981 */ /* 0x000362000c1e1900 */
[----:B------:R-:W-:Y:S01]  /*1da0*/  ISETP.GT.AND P1, PT, R10, RZ, PT ;  /* 0x000000ff0a00720c */ /* 0x000fe20003f24270 */
[----:B------:R-:W-:-:S06]  /*1db0*/  VIADD R10, R23, 0x1 ;  /* 0x00000001170a7836 */ /* 0x000fcc0000000000 */
        /* <DEDUP_REMOVED lines=8> */
[----:B-1----:R-:W-:-:S03]  /*1e40*/  VIADD R6, R10, 0x1 ;  /* 0x000000010a067836 */ /* 0x002fc60000000000 */
[----:B------:R-:W-:Y:S02]  /*1e50*/  @!P1 IADD3 R6, PT, PT, R10, RZ, RZ ;  /* 0x000000ff0a069210 */ /* 0x000fe40007ffe0ff */
[----:B------:R-:W-:-:S03]  /*1e60*/  ISETP.GT.AND P1, PT, R17, RZ, PT ;  /* 0x000000ff1100720c */ /* 0x000fc60003f24270 */
[----:B------:R-:W-:Y:S02]  /*1e70*/  VIADD R7, R6, 0x1 ;  /* 0x0000000106077836 */ /* 0x000fe40000000000 */
[----:B------:R-:W-:Y:S01]  /*1e80*/  @!P0 IMAD.MOV R7, RZ, RZ, R6 ;  /* 0x000000ffff078224 */ /* 0x000fe200078e0206 */
[----:B------:R-:W-:-:S03]  /*1e90*/  ISETP.GT.AND P0, PT, R18, RZ, PT ;  /* 0x000000ff1200720c */ /* 0x000fc60003f04270 */
[----:B------:R-:W-:-:S04]  /*1ea0*/  VIADD R6, R7, 0x1 ;  /* 0x0000000107067836 */ /* 0x000fc80000000000 */
[----:B------:R-:W-:-:S05]  /*1eb0*/  @!P1 IADD3 R6, PT, PT, R7, RZ, RZ ;  /* 0x000000ff07069210 */ /* 0x000fca0007ffe0ff */
[----:B------:R-:W-:Y:S02]  /*1ec0*/  VIADD R7, R6, 0x1 ;  /* 0x0000000106077836 */ /* 0x000fe40000000000 */
[----:B------:R-:W-:-:S04]  /*1ed0*/  @!P0 IMAD.MOV R7, RZ, RZ, R6 ;  /* 0x000000ffff078224 */ /* 0x000fc800078e0206 */
[----:B------:R-:W-:Y:S01]  /*1ee0*/  VIADD R6, R7, 0x1 ;  /* 0x0000000107067836 */ /* 0x000fe20000000000 */
[----:B--2---:R-:W-:Y:S02]  /*1ef0*/  ISETP.GT.AND P1, PT, R19, RZ, PT ;  /* 0x000000ff1300720c */ /* 0x004fe40003f24270 */
[----:B---3--:R-:W-:-:S11]  /*1f00*/  ISETP.GT.AND P0, PT, R21, RZ, PT ;  /* 0x000000ff1500720c */ /* 0x008fd60003f04270 */
[----:B------:R-:W-:Y:S02]  /*1f10*/  @!P1 IADD3 R6, PT, PT, R7, RZ, RZ ;  /* 0x000000ff07069210 */ /* 0x000fe40007ffe0ff */
[----:B----4-:R-:W-:-:S03]  /*1f20*/  ISETP.GT.AND P1, PT, R22, RZ, PT ;  /* 0x000000ff1600720c */ /* 0x010fc60003f24270 */
[----:B------:R-:W-:Y:S02]  /*1f30*/  VIADD R7, R6, 0x1 ;  /* 0x0000000106077836 */ /* 0x000fe40000000000 */
[----:B------:R-:W-:Y:S01]  /*1f40*/  @!P0 IMAD.MOV R7, RZ, RZ, R6 ;  /* 0x000000ffff078224 */ /* 0x000fe200078e0206 */
[----:B------:R-:W-:-:S03]  /*1f50*/  ISETP.GT.AND P0, PT, R24, RZ, PT ;  /* 0x000000ff1800720c */ /* 0x000fc60003f04270 */
[----:B------:R-:W-:-:S04]  /*1f60*/  VIADD R6, R7, 0x1 ;  /* 0x0000000107067836 */ /* 0x000fc80000000000 */
[----:B------:R-:W-:Y:S02]  /*1f70*/  @!P1 IADD3 R6, PT, PT, R7, RZ, RZ ;  /* 0x000000ff07069210 */ /* 0x000fe40007ffe0ff */
[----:B-----5:R-:W-:-:S03]  /*1f80*/  ISETP.GT.AND P1, PT, R20, RZ, PT ;  /* 0x000000ff1400720c */ /* 0x020fc60003f24270 */
[----:B------:R-:W-:Y:S02]  /*1f90*/  VIADD R7, R6, 0x1 ;  /* 0x0000000106077836 */ /* 0x000fe40000000000 */
[----:B------:R-:W-:Y:S02]  /*1fa0*/  @!P0 IMAD.MOV R7, RZ, RZ, R6 ;  /* 0x000000ffff078224 */ /* 0x000fe400078e0206 */
[----:B0-----:R-:W-:-:S04]  /*1fb0*/  IMAD.MOV.U32 R6, RZ, RZ, R8 ;  /* 0x000000ffff067224 */ /* 0x001fc800078e0008 */
[----:B------:R-:W-:Y:S01]  /*1fc0*/  IMAD.IADD R10, R6, 0x1, -R5 ;  /* 0x00000001060a7824 */ /* 0x000fe200078e0a05 */
[----:B------:R-:W-:Y:S01]  /*1fd0*/  IADD3 R12, PT, PT, R7, 0x1, RZ ;  /* 0x00000001070c7810 */ /* 0x000fe20007ffe0ff */
[----:B------:R-:W-:-:S03]  /*1fe0*/  @!P1 IMAD.MOV R12, RZ, RZ, R7 ;  /* 0x000000ffff0c9224 */ /* 0x000fc600078e0207 */
[----:B------:R-:W-:Y:S02]  /*1ff0*/  ISETP.GE.U32.AND P1, PT, R10, R11, PT ;  /* 0x0000000b0a00720c */ /* 0x000fe40003f26070 */
[----:B------:R-:W-:Y:S01]  /*2000*/  ISETP.GT.AND P0, PT, R25, RZ, PT ;  /* 0x000000ff1900720c */ /* 0x000fe20003f04270 */
[----:B------:R-:W-:-:S12]  /*2010*/  VIADD R23, R12, 0x1 ;  /* 0x000000010c177836 */ /* 0x000fd80000000000 */
[----:B------:R-:W-:Y:S01]  /*2020*/  @!P0 IADD3 R23, PT, PT, R12, RZ, RZ ;  /* 0x000000ff0c178210 */ /* 0x000fe20007ffe0ff */
[----:B------:R-:W-:Y:S06]  /*2030*/  @!P1 BRA `(.L_x_190) ;  /* 0x0000000c00c09947 */ /* 0x000fec0003800000 */
[C---:B------:R-:W-:Y:S01]  /*2040*/  IMAD.IADD R5, R11.reuse, 0x1, R5 ;  /* 0x000000010b057824 */ /* 0x040fe200078e0205 */
[----:B------:R-:W-:Y:S01]  /*2050*/  UIADD3 UR4, UPT, UPT, UR4, 0x1, URZ ;  /* 0x0000000104047890 */ /* 0x000fe2000fffe0ff */
[C---:B------:R-:W-:Y:S01]  /*2060*/  IMAD.IADD R2, R11.reuse, 0x1, R2 ;  /* 0x000000010b027824 */ /* 0x040fe200078e0202 */
[----:B------:R-:W-:Y:S01]  /*2070*/  IADD3 R9, PT, PT, R11, R9, RZ ;  /* 0x000000090b097210 */ /* 0x000fe20007ffe0ff */
[----:B------:R-:W-:Y:S01]  /*2080*/  IMAD.IADD R4, R4, 0x1, -R11 ;  /* 0x0000000104047824 */ /* 0x000fe200078e0a0b */
[----:B------:R-:W-:-:S13]  /*2090*/  ISETP.GT.U32.AND P0, PT, R5, R0, PT ;  /* 0x000000000500720c */ /* 0x000fda0003f04070 */
[----:B------:R-:W-:Y:S05]  /*20a0*/  @!P0 BRA `(.L_x_192) ;  /* 0xfffffff800c88947 */ /* 0x000fea000383ffff */
.L_x_191:
[----:B------:R-:W0:Y:S01]  /*20b0*/  S2R R11, SR_TID.X ;  /* 0x00000000000b7919 */ /* 0x000e220000002100 */
[----:B------:R-:W-:Y:S01]  /*20c0*/  IMAD.IADD R0, R6, 0x1, -R5 ;  /* 0x0000000106007824 */ /* 0x000fe200078e0a05 */
[----:B------:R-:W-:Y:S04]  /*20d0*/  BSSY.RECONVERGENT B1, `(.L_x_190) ;  /* 0x00000e6000017945 */ /* 0x000fe80003800200 */
[----:B0-----:R-:W-:-:S04]  /*20e0*/  ISETP.GE.AND P0, PT, R11, R0, PT ;  /* 0x000000000b00720c */ /* 0x001fc80003f06270 */
[----:B------:R-:W-:-:S13]  /*20f0*/  ISETP.GE.U32.OR P0, PT, R5, R6, P0 ;  /* 0x000000060500720c */ /* 0x000fda0000706470 */
[----:B------:R-:W-:Y:S05]  /*2100*/  @P0 BRA `(.L_x_193) ;  /* 0x0000000c00880947 */ /* 0x000fea0003800000 */
[----:B------:R-:W0:Y:S01]  /*2110*/  LDC R7, c[0x0][0x3ac] ;  /* 0x0000eb00ff077b82 */ /* 0x000e220000000800 */
[----:B------:R-:W-:Y:S07]  /*2120*/  BSSY.RECONVERGENT B2, `(.L_x_194) ;  /* 0x0000078000027945 */ /* 0x000fee0003800200 */
[----:B------:R-:W1:Y:S01]  /*2130*/  LDC R0, c[0x0][0x3ac] ;  /* 0x0000eb00ff007b82 */ /* 0x000e620000000800 */
[----:B0-----:R-:W-:Y:S01]  /*2140*/  IMAD.SHL.U32 R8, R7, 0x1000, RZ ;  /* 0x0000100007087824 */ /* 0x001fe200078e00ff */
[----:B------:R-:W-:-:S03]  /*2150*/  LOP3.LUT R7, RZ, R11, RZ, 0x33, !PT ;  /* 0x0000000bff077212 */ /* 0x000fc600078e33ff */
[----:B------:R-:W-:-:S05]  /*2160*/  IMAD R8, R3, 0x1000, R8 ;  /* 0x0000100003087824 */ /* 0x000fca00078e0208 */
[----:B------:R-:W-:Y:S01]  /*2170*/  IADD3 R6, PT, PT, -R8, R6, R7 ;  /* 0x0000000608067210 */ /* 0x000fe20007ffe107 */
[----:B-1----:R-:W-:Y:S01]  /*2180*/  IMAD R7, R0, UR4, RZ ;  /* 0x0000000400077c24 */ /* 0x002fe2000f8e02ff */
[----:B------:R-:W-:-:S03]  /*2190*/  MOV R0, R11 ;  /* 0x0000000b00007202 */ /* 0x000fc60000000f00 */
[----:B------:R-:W-:-:S05]  /*21a0*/  IMAD R6, R7, -0x1000, R6 ;  /* 0xfffff00007067824 */ /* 0x000fca00078e0206 */
[C---:B------:R-:W-:Y:S02]  /*21b0*/  ISETP.GE.U32.AND P0, PT, R6.reuse, 0xf00, PT ;  /* 0x00000f000600780c */ /* 0x040fe40003f06070 */
[----:B------:R-:W-:-:S04]  /*21c0*/  LEA.HI R6, R6, 0x1, RZ, 0x18 ;  /* 0x0000000106067811 */ /* 0x000fc800078fc0ff */
[----:B------:R-:W-:-:S07]  /*21d0*/  LOP3.LUT R7, R6, 0xf, RZ, 0xc0, !PT ;  /* 0x0000000f06077812 */ /* 0x000fce00078ec0ff */
[----:B------:R-:W-:Y:S05]  /*21e0*/  @!P0 BRA `(.L_x_195) ;  /* 0x0000000400ac8947 */ /* 0x000fea0003800000 */
[----:B------:R-:W-:Y:S01]  /*21f0*/  LEA.HI R0, R4, 0x1, RZ, 0x18 ;  /* 0x0000000104007811 */ /* 0x000fe200078fc0ff */
[----:B------:R-:W-:Y:S03]  /*2200*/  BSSY.RECONVERGENT B3, `(.L_x_196) ;  /* 0x0000068000037945 */ /* 0x000fe60003800200 */
[----:B------:R-:W-:Y:S02]  /*2210*/  LOP3.LUT R8, R0, 0x1fffff0, RZ, 0xc0, !PT ;  /* 0x01fffff000087812 */ /* 0x000fe400078ec0ff */
[----:B------:R-:W-:-:S03]  /*2220*/  LOP3.LUT R0, R11, 0x800, RZ, 0xfc, !PT ;  /* 0x000008000b007812 */ /* 0x000fc600078efcff */
[----:B------:R-:W-:-:S07]  /*2230*/  IMAD.MOV R8, RZ, RZ, -R8 ;  /* 0x000000ffff087224 */ /* 0x000fce00078e0a08 */
.L_x_197:
[C---:B------:R-:W-:Y:S02]  /*2240*/  VIADD R13, R9.reuse, 0xfffff800 ;  /* 0xfffff800090d7836 */ /* 0x040fe40000000000 */
[----:B------:R-:W-:Y:S02]  /*2250*/  VIADD R29, R9, 0xfffff900 ;  /* 0xfffff900091d7836 */ /* 0x000fe40000000000 */
[----:B------:R-:W-:-:S04]  /*2260*/  IMAD.WIDE.U32 R12, R13, 0x4, R14 ;  /* 0x000000040d0c7825 */ /* 0x000fc800078e000e */
[----:B------:R-:W-:Y:S01]  /*2270*/  IMAD.WIDE.U32 R28, R29, 0x4, R14 ;  /* 0x000000041d1c7825 */ /* 0x000fe200078e000e */
[----:B------:R0:W2:Y:S05]  /*2280*/  LDG.E R27, desc[UR6][R12.64] ;  /* 0x000000060c1b7981 */ /* 0x0000aa000c1e1900 */
[----:B------:R-:W3:Y:S01]  /*2290*/  LDG.E R28, desc[UR6][R28.64] ;  /* 0x000000061c1c7981 */ /* 0x000ee2000c1e1900 */
[----:B------:R-:W-:-:S05]  /*22a0*/  IADD3 R17, PT, PT, R9, -0x600, RZ ;  /* 0xfffffa0009117810 */ /* 0x000fca0007ffe0ff */
[----:B------:R-:W-:-:S05]  /*22b0*/  IMAD.WIDE.U32 R16, R17, 0x4, R14 ;  /* 0x0000000411107825 */ /* 0x000fca00078e000e */
[----:B------:R1:W4:Y:S01]  /*22c0*/  LDG.E R22, desc[UR6][R16.64] ;  /* 0x0000000610167981 */ /* 0x000322000c1e1900 */
[C---:B------:R-:W-:Y:S02]  /*22d0*/  VIADD R11, R9.reuse, 0xfffffb00 ;  /* 0xfffffb00090b7836 */ /* 0x040fe40000000000 */
[----:B------:R-:W-:Y:S02]  /*22e0*/  VIADD R21, R9, 0xfffffc00 ;  /* 0xfffffc0009157836 */ /* 0x000fe40000000000 */
[----:B------:R-:W-:-:S04]  /*22f0*/  IMAD.WIDE.U32 R10, R11, 0x4, R14 ;  /* 0x000000040b0a7825 */ /* 0x000fc800078e000e */
[----:B------:R-:W-:Y:S02]  /*2300*/  IMAD.WIDE.U32 R20, R21, 0x4, R14 ;  /* 0x0000000415147825 */ /* 0x000fe400078e000e */
[----:B------:R-:W5:Y:S02]  /*2310*/  LDG.E R10, desc[UR6][R10.64] ;  /* 0x000000060a0a7981 */ /* 0x000f64000c1e1900 */
[C---:B------:R-:W-:Y:S01]  /*2320*/  VIADD R19, R9.reuse, 0xfffffd00 ;  /* 0xfffffd0009137836 */ /* 0x040fe20000000000 */
[----:B0-----:R-:W-:-:S03]  /*2330*/  IADD3 R13, PT, PT, R9, -0x200, RZ ;  /* 0xfffffe00090d7810 */ /* 0x001fc60007ffe0ff */
[--C-:B------:R-:W-:Y:S01]  /*2340*/  IMAD.WIDE.U32 R18, R19, 0x4, R14.reuse ;  /* 0x0000000413127825 */ /* 0x100fe200078e000e */
[----:B------:R-:W5:Y:S03]  /*2350*/  LDG.E R11, desc[UR6][R20.64] ;  /* 0x00000006140b7981 */ /* 0x000f66000c1e1900 */
[--C-:B-1----:R-:W-:Y:S01]  /*2360*/  IMAD.WIDE.U32 R16, R13, 0x4, R14.reuse ;  /* 0x000000040d107825 */ /* 0x102fe200078e000e */
[----:B------:R-:W5:Y:S03]  /*2370*/  LDG.E R12, desc[UR6][R18.64] ;  /* 0x00000006120c7981 */ /* 0x000f66000c1e1900 */
[----:B------:R-:W-:Y:S01]  /*2380*/  VIADD R25, R9, 0xffffff00 ;  /* 0xffffff0009197836 */ /* 0x000fe20000000000 */
[----:B------:R0:W5:Y:S03]  /*2390*/  LDG.E R13, desc[UR6][R16.64] ;  /* 0x00000006100d7981 */ /* 0x000166000c1e1900 */
[----:B------:R-:W-:-:S06]  /*23a0*/  IMAD.WIDE.U32 R24, R25, 0x4, R14 ;  /* 0x0000000419187825 */ /* 0x000fcc00078e000e */
[----:B------:R-:W5:Y:S01]  /*23b0*/  LDG.E R24, desc[UR6][R24.64] ;  /* 0x0000000618187981 */ /* 0x000f62000c1e1900 */
[C---:B------:R-:W-:Y:S02]  /*23c0*/  VIADD R29, R9.reuse, 0x100 ;  /* 0x00000100091d7836 */ /* 0x040fe40000000000 */
[----:B0-----:R-:W-:-:S04]  /*23d0*/  IMAD.WIDE.U32 R16, R9, 0x4, R14 ;  /* 0x0000000409107825 */ /* 0x001fc800078e000e */
[--C-:B------:R-:W-:Y:S01]  /*23e0*/  IMAD.WIDE.U32 R20, R29, 0x4, R14.reuse ;  /* 0x000000041d147825 */ /* 0x100fe200078e000e */
[----:B------:R0:W5:Y:S03]  /*23f0*/  LDG.E R25, desc[UR6][R16.64] ;  /* 0x0000000610197981 */ /* 0x000166000c1e1900 */
[----:B------:R-:W-:Y:S01]  /*2400*/  VIADD R29, R9, 0x200 ;  /* 0x00000200091d7836 */ /* 0x000fe20000000000 */
[----:B------:R1:W5:Y:S03]  /*2410*/  LDG.E R26, desc[UR6][R20.64] ;  /* 0x00000006141a7981 */ /* 0x000366000c1e1900 */
[----:B------:R-:W-:Y:S01]  /*2420*/  IMAD.WIDE.U32 R18, R29, 0x4, R14 ;  /* 0x000000041d127825 */ /* 0x000fe200078e000e */
[----:B------:R-:W-:-:S05]  /*2430*/  IADD3 R29, PT, PT, R9, 0x300, RZ ;  /* 0x00000300091d7810 */ /* 0x000fca0007ffe0ff */
[----:B0-----:R-:W-:-:S04]  /*2440*/  IMAD.WIDE.U32 R16, R29, 0x4, R14 ;  /* 0x000000041d107825 */ /* 0x001fc800078e000e */
[C---:B------:R-:W-:Y:S01]  /*2450*/  VIADD R29, R9.reuse, 0x400 ;  /* 0x00000400091d7836 */ /* 0x040fe20000000000 */
[----:B-1----:R-:W-:Y:S02]  /*2460*/  IADD3 R21, PT, PT, R9, 0x500, RZ ;  /* 0x0000050009157810 */ /* 0x002fe40007ffe0ff */
[----:B--2---:R-:W-:Y:S02]  /*2470*/  ISETP.GT.AND P0, PT, R27, RZ, PT ;  /* 0x000000ff1b00720c */ /* 0x004fe40003f04270 */
[----:B------:R0:W2:Y:S01]  /*2480*/  LDG.E R27, desc[UR6][R18.64] ;  /* 0x00000006121b7981 */ /* 0x0000a2000c1e1900 */
[----:B---3--:R-:W-:-:S03]  /*2490*/  ISETP.GT.AND P1, PT, R28, RZ, PT ;  /* 0x000000ff1c00720c */ /* 0x008fc60003f24270 */
[----:B------:R1:W3:Y:S01]  /*24a0*/  LDG.E R28, desc[UR6][R16.64] ;  /* 0x00000006101c7981 */ /* 0x0002e2000c1e1900 */
[----:B0-----:R-:W-:-:S06]  /*24b0*/  VIADD R18, R23, 0x1 ;  /* 0x0000000117127836 */ /* 0x001fcc0000000000 */
[----:B------:R-:W-:Y:S02]  /*24c0*/  @!P0 IMAD.MOV R18, RZ, RZ, R23 ;  /* 0x000000ffff128224 */ /* 0x000fe400078e0217 */
[----:B-1----:R-:W-:-:S04]  /*24d0*/  IMAD.WIDE.U32 R16, R29, 0x4, R14 ;  /* 0x000000041d107825 */ /* 0x002fc800078e000e */
[----:B------:R-:W-:Y:S02]  /*24e0*/  VIADD R29, R18, 0x1 ;  /* 0x00000001121d7836 */ /* 0x000fe40000000000 */
[----:B------:R-:W3:Y:S01]  /*24f0*/  LDG.E R16, desc[UR6][R16.64] ;  /* 0x0000000610107981 */ /* 0x000ee2000c1e1900 */
[----:B------:R-:W-:Y:S02]  /*2500*/  @!P1 IMAD.MOV R29, RZ, RZ, R18 ;  /* 0x000000ffff1d9224 */ /* 0x000fe400078e0212 */
[----:B------:R-:W-:-:S04]  /*2510*/  IMAD.WIDE.U32 R18, R21, 0x4, R14 ;  /* 0x0000000415127825 */ /* 0x000fc800078e000e */
[----:B------:R-:W-:Y:S02]  /*2520*/  VIADD R21, R9, 0x600 ;  /* 0x0000060009157836 */ /* 0x000fe40000000000 */
[----:B------:R-:W3:Y:S02]  /*2530*/  LDG.E R18, desc[UR6][R18.64] ;  /* 0x0000000612127981 */ /* 0x000ee4000c1e1900 */
[----:B------:R-:W-:Y:S01]  /*2540*/  IMAD.WIDE.U32 R20, R21, 0x4, R14 ;  /* 0x0000000415147825 */ /* 0x000fe200078e000e */
[----:B------:R-:W-:-:S05]  /*2550*/  IADD3 R23, PT, PT, R9, 0x700, RZ ;  /* 0x0000070009177810 */ /* 0x000fca0007ffe0ff */
[----:B------:R-:W3:Y:S01]  /*2560*/  LDG.E R20, desc[UR6][R20.64] ;  /* 0x0000000614147981 */ /* 0x000ee2000c1e1900 */
[----:B----4-:R-:W-:Y:S01]  /*2570*/  ISETP.GT.AND P0, PT, R22, RZ, PT ;  /* 0x000000ff1600720c */ /* 0x010fe20003f04270 */
[----:B------:R-:W-:-:S06]  /*2580*/  IMAD.WIDE.U32 R22, R23, 0x4, R14 ;  /* 0x0000000417167825 */ /* 0x000fcc00078e000e */
[----:B------:R-:W4:Y:S01]  /*2590*/  LDG.E R22, desc[UR6][R22.64] ;  /* 0x0000000616167981 */ /* 0x000f22000c1e1900 */
[----:B-----5:R-:W-:Y:S01]  /*25a0*/  ISETP.GT.AND P1, PT, R10, RZ, PT ;  /* 0x000000ff0a00720c */ /* 0x020fe20003f24270 */
        /* <DEDUP_REMOVED lines=19> */
[----:B------:R-:W-:-:S04]  /*26e0*/  @!P0 IMAD.MOV R10, RZ, RZ, R11 ;  /* 0x000000ffff0a8224 */ /* 0x000fc800078e020b */
[----:B------:R-:W-:-:S04]  /*26f0*/  VIADD R11, R10, 0x1 ;  /* 0x000000010a0b7836 */ /* 0x000fc80000000000 */
[----:B------:R-:W-:-:S05]  /*2700*/  @!P1 IADD3 R11, PT, PT, R10, RZ, RZ ;  /* 0x000000ff0a0b9210 */ /* 0x000fca0007ffe0ff */
[----:B------:R-:W-:Y:S02]  /*2710*/  VIADD R10, R11, 0x1 ;  /* 0x000000010b0a7836 */ /* 0x000fe40000000000 */
[----:B------:R-:W-:Y:S02]  /*2720*/  VIADD R8, R8, 0x10 ;  /* 0x0000001008087836 */ /* 0x000fe40000000000 */
[----:B------:R-:W-:Y:S02]  /*2730*/  VIADD R0, R0, 0x1000 ;  /* 0x0000100000007836 */ /* 0x000fe40000000000 */
[----:B------:R-:W-:Y:S01]  /*2740*/  VIADD R9, R9, 0x1000 ;  /* 0x0000100009097836 */ /* 0x000fe20000000000 */
[----:B--2---:R-:W-:Y:S02]  /*2750*/  ISETP.GT.AND P0, PT, R27, RZ, PT ;  /* 0x000000ff1b00720c */ /* 0x004fe40003f04270 */
[----:B---3--:R-:W-:-:S11]  /*2760*/  ISETP.GT.AND P1, PT, R28, RZ, PT ;  /* 0x000000ff1c00720c */ /* 0x008fd60003f24270 */
        /* <DEDUP_REMOVED lines=9> */
[----:B------:R-:W-:-:S05]  /*2800*/  @!P1 IADD3 R11, PT, PT, R10, RZ, RZ ;  /* 0x000000ff0a0b9210 */ /* 0x000fca0007ffe0ff */
[----:B------:R-:W-:-:S03]  /*2810*/  VIADD R10, R11, 0x1 ;  /* 0x000000010b0a7836 */ /* 0x000fc60000000000 */
[----:B------:R-:W-:Y:S01]  /*2820*/  @!P0 IMAD.MOV R10, RZ, RZ, R11 ;  /* 0x000000ffff0a8224 */ /* 0x000fe200078e020b */
[----:B------:R-:W-:Y:S02]  /*2830*/  ISETP.NE.AND P0, PT, R8, RZ, PT ;  /* 0x000000ff0800720c */ /* 0x000fe40003f05270 */
[----:B----4-:R-:W-:Y:S02]  /*2840*/  ISETP.GT.AND P1, PT, R22, RZ, PT ;  /* 0x000000ff1600720c */ /* 0x010fe40003f24270 */
[----:B------:R-:W-:-:S11]  /*2850*/  IADD3 R23, PT, PT, R10, 0x1, RZ ;  /* 0x000000010a177810 */ /* 0x000fd60007ffe0ff */
[----:B------:R-:W-:Y:S01]  /*2860*/  @!P1 IMAD.MOV R23, RZ, RZ, R10 ;  /* 0x000000ffff179224 */ /* 0x000fe200078e020a */
[----:B------:R-:W-:Y:S06]  /*2870*/  @P0 BRA `(.L_x_197) ;  /* 0xfffffff800700947 */ /* 0x000fec000383ffff */
[----:B------:R-:W-:Y:S05]  /*2880*/  BSYNC.RECONVERGENT B3 ;  /* 0x0000000000037941 */ /* 0x000fea0003800200 */
.L_x_196:
[----:B------:R-:W-:-:S07]  /*2890*/  IADD3 R0, PT, PT, R0, -0x800, RZ ;  /* 0xfffff80000007810 */ /* 0x000fce0007ffe0ff */
.L_x_195:
[----:B------:R-:W-:Y:S05]  /*28a0*/  BSYNC.RECONVERGENT B2 ;  /* 0x0000000000027941 */ /* 0x000fea0003800200 */
.L_x_194:
[----:B------:R-:W-:-:S13]  /*28b0*/  ISETP.NE.AND P0, PT, R7, RZ, PT ;  /* 0x000000ff0700720c */ /* 0x000fda0003f05270 */
[----:B------:R-:W-:Y:S05]  /*28c0*/  @!P0 BRA `(.L_x_193) ;  /* 0x0000000400988947 */ /* 0x000fea0003800000 */
[----:B------:R-:W-:Y:S01]  /*28d0*/  ISETP.GE.U32.AND P1, PT, R7, 0x8, PT ;  /* 0x000000080700780c */ /* 0x000fe20003f26070 */
[----:B------:R-:W-:Y:S01]  /*28e0*/  BSSY.RECONVERGENT B2, `(.L_x_198) ;  /* 0x0000035000027945 */ /* 0x000fe20003800200 */
[----:B------:R-:W-:-:S04]  /*28f0*/  LOP3.LUT R22, R6, 0x7, RZ, 0xc0, !PT ;  /* 0x0000000706167812 */ /* 0x000fc800078ec0ff */
[----:B------:R-:W-:-:S07]  /*2900*/  ISETP.NE.AND P0, PT, R22, RZ, PT ;  /* 0x000000ff1600720c */ /* 0x000fce0003f05270 */
[----:B------:R-:W-:Y:S06]  /*2910*/  @!P1 BRA `(.L_x_199) ;  /* 0x0000000000c49947 */ /* 0x000fec0003800000 */
[----:B------:R-:W-:-:S04]  /*2920*/  IMAD.IADD R17, R0, 0x1, R5 ;  /* 0x0000000100117824 */ /* 0x000fc800078e0205 */
[----:B------:R-:W-:-:S04]  /*2930*/  IMAD.WIDE.U32 R8, R17, 0x4, R14 ;  /* 0x0000000411087825 */ /* 0x000fc800078e000e */
[C---:B------:R-:W-:Y:S01]  /*2940*/  VIADD R11, R17.reuse, 0x100 ;  /* 0x00000100110b7836 */ /* 0x040fe20000000000 */
[----:B------:R0:W2:Y:S01]  /*2950*/  LDG.E R7, desc[UR6][R8.64] ;  /* 0x0000000608077981 */ /* 0x0000a2000c1e1900 */
[----:B------:R-:W-:Y:S02]  /*2960*/  IADD3 R25, PT, PT, R17, 0x200, RZ ;  /* 0x0000020011197810 */ /* 0x000fe40007ffe0ff */
[----:B------:R-:W-:-:S05]  /*2970*/  IMAD.WIDE.U32 R10, R11, 0x4, R14 ;  /* 0x000000040b0a7825 */ /* 0x000fca00078e000e */
[----:B------:R1:W3:Y:S01]  /*2980*/  LDG.E R18, desc[UR6][R10.64] ;  /* 0x000000060a127981 */ /* 0x0002e2000c1e1900 */
[----:B------:R-:W-:-:S04]  /*2990*/  IMAD.WIDE.U32 R24, R25, 0x4, R14 ;  /* 0x0000000419187825 */ /* 0x000fc800078e000e */
[C---:B------:R-:W-:Y:S01]  /*29a0*/  VIADD R21, R17.reuse, 0x300 ;  /* 0x0000030011157836 */ /* 0x040fe20000000000 */
[----:B------:R-:W4:Y:S01]  /*29b0*/  LDG.E R19, desc[UR6][R24.64] ;  /* 0x0000000618137981 */ /* 0x000f22000c1e1900 */
[----:B------:R-:W-:Y:S02]  /*29c0*/  VIADD R13, R17, 0x400 ;  /* 0x00000400110d7836 */ /* 0x000fe40000000000 */
[----:B------:R-:W-:Y:S01]  /*29d0*/  IMAD.WIDE.U32 R20, R21, 0x4, R14 ;  /* 0x0000000415147825 */ /* 0x000fe200078e000e */
[----:B0-----:R-:W-:-:S03]  /*29e0*/  IADD3 R9, PT, PT, R17, 0x500, RZ ;  /* 0x0000050011097810 */ /* 0x001fc60007ffe0ff */
[--C-:B------:R-:W-:Y:S02]  /*29f0*/  IMAD.WIDE.U32 R12, R13, 0x4, R14.reuse ;  /* 0x000000040d0c7825 */ /* 0x100fe400078e000e */
[----:B------:R-:W5:Y:S02]  /*2a00*/  LDG.E R20, desc[UR6][R20.64] ;  /* 0x0000000614147981 */ /* 0x000f64000c1e1900 */
[----:B------:R-:W-:Y:S02]  /*2a10*/  IMAD.WIDE.U32 R8, R9, 0x4, R14 ;  /* 0x0000000409087825 */ /* 0x000fe400078e000e */
[----:B------:R-:W5:Y:S02]  /*2a20*/  LDG.E R12, desc[UR6][R12.64] ;  /* 0x000000060c0c7981 */ /* 0x000f64000c1e1900 */
[C---:B-1----:R-:W-:Y:S02]  /*2a30*/  VIADD R11, R17.reuse, 0x600 ;  /* 0x00000600110b7836 */ /* 0x042fe40000000000 */
[----:B------:R0:W5:Y:S01]  /*2a40*/  LDG.E R9, desc[UR6][R8.64] ;  /* 0x0000000608097981 */ /* 0x000162000c1e1900 */
[----:B------:R-:W-:-:S02]  /*2a50*/  VIADD R17, R17, 0x700 ;  /* 0x0000070011117836 */ /* 0x000fc40000000000 */
[----:B------:R-:W-:-:S04]  /*2a60*/  IMAD.WIDE.U32 R10, R11, 0x4, R14 ;  /* 0x000000040b0a7825 */ /* 0x000fc800078e000e */
[----:B------:R-:W-:Y:S02]  /*2a70*/  IMAD.WIDE.U32 R16, R17, 0x4, R14 ;  /* 0x0000000411107825 */ /* 0x000fe400078e000e */
[----:B------:R-:W5:Y:S04]  /*2a80*/  LDG.E R10, desc[UR6][R10.64] ;  /* 0x000000060a0a7981 */ /* 0x000f68000c1e1900 */
[----:B------:R-:W5:Y:S01]  /*2a90*/  LDG.E R16, desc[UR6][R16.64] ;  /* 0x0000000610107981 */ /* 0x000f62000c1e1900 */
[----:B------:R-:W-:Y:S02]  /*2aa0*/  IADD3 R0, PT, PT, R0, 0x800, RZ ;  /* 0x0000080000007810 */ /* 0x000fe40007ffe0ff */
[----:B--2---:R-:W-:Y:S02]  /*2ab0*/  ISETP.GT.AND P1, PT, R7, RZ, PT ;  /* 0x000000ff0700720c */ /* 0x004fe40003f24270 */
[----:B------:R-:W-:-:S02]  /*2ac0*/  IADD3 R7, PT, PT, R23, 0x1, RZ ;  /* 0x0000000117077810 */ /* 0x000fc40007ffe0ff */
[----:B---3--:R-:W-:-:S09]  /*2ad0*/  ISETP.GT.AND P2, PT, R18, RZ, PT ;  /* 0x000000ff1200720c */ /* 0x008fd20003f44270 */
[----:B------:R-:W-:Y:S01]  /*2ae0*/  @!P1 IMAD.MOV R7, RZ, RZ, R23 ;  /* 0x000000ffff079224 */ /* 0x000fe200078e0217 */
[----:B----4-:R-:W-:-:S03]  /*2af0*/  ISETP.GT.AND P1, PT, R19, RZ, PT ;  /* 0x000000ff1300720c */ /* 0x010fc60003f24270 */
[C---:B0-----:R-:W-:Y:S01]  /*2b00*/  VIADD R8, R7.reuse, 0x1 ;  /* 0x0000000107087836 */ /* 0x041fe20000000000 */
[----:B------:R-:W-:Y:S02]  /*2b10*/  @!P2 IADD3 R8, PT, PT, R7, RZ, RZ ;  /* 0x000000ff0708a210 */ /* 0x000fe40007ffe0ff */
[----:B-----5:R-:W-:-:S03]  /*2b20*/  ISETP.GT.AND P2, PT, R20, RZ, PT ;  /* 0x000000ff1400720c */ /* 0x020fc60003f44270 */
[----:B------:R-:W-:-:S04]  /*2b30*/  VIADD R7, R8, 0x1 ;  /* 0x0000000108077836 */ /* 0x000fc80000000000 */
[----:B------:R-:W-:Y:S01]  /*2b40*/  @!P1 IMAD.MOV R7, RZ, RZ, R8 ;  /* 0x000000ffff079224 */ /* 0x000fe200078e0208 */
[----:B------:R-:W-:-:S04]  /*2b50*/  ISETP.GT.AND P1, PT, R12, RZ, PT ;  /* 0x000000ff0c00720c */ /* 0x000fc80003f24270 */
[----:B------:R-:W-:Y:S01]  /*2b60*/  IADD3 R8, PT, PT, R7, 0x1, RZ ;  /* 0x0000000107087810 */ /* 0x000fe20007ffe0ff */
[----:B------:R-:W-:Y:S01]  /*2b70*/  @!P2 IMAD.MOV R8, RZ, RZ, R7 ;  /* 0x000000ffff08a224 */ /* 0x000fe200078e0207 */
[----:B------:R-:W-:-:S03]  /*2b80*/  ISETP.GT.AND P2, PT, R9, RZ, PT ;  /* 0x000000ff0900720c */ /* 0x000fc60003f44270 */
[----:B------:R-:W-:-:S04]  /*2b90*/  VIADD R7, R8, 0x1 ;  /* 0x0000000108077836 */ /* 0x000fc80000000000 */
[----:B------:R-:W-:Y:S02]  /*2ba0*/  @!P1 IADD3 R7, PT, PT, R8, RZ, RZ ;  /* 0x000000ff08079210 */ /* 0x000fe40007ffe0ff */
[----:B------:R-:W-:-:S03]  /*2bb0*/  ISETP.GT.AND P1, PT, R10, RZ, PT ;  /* 0x000000ff0a00720c */ /* 0x000fc60003f24270 */
[----:B------:R-:W-:Y:S02]  /*2bc0*/  VIADD R8, R7, 0x1 ;  /* 0x0000000107087836 */ /* 0x000fe40000000000 */
[----:B------:R-:W-:Y:S01]  /*2bd0*/  @!P2 IMAD.MOV R8, RZ, RZ, R7 ;  /* 0x000000ffff08a224 */ /* 0x000fe200078e0207 */
[----:B------:R-:W-:-:S04]  /*2be0*/  ISETP.GT.AND P2, PT, R16, RZ, PT ;  /* 0x000000ff1000720c */ /* 0x000fc80003f44270 */
[----:B------:R-:W-:-:S03]  /*2bf0*/  IADD3 R7, PT, PT, R8, 0x1, RZ ;  /* 0x0000000108077810 */ /* 0x000fc60007ffe0ff */
[----:B------:R-:W-:-:S04]  /*2c00*/  @!P1 IMAD.MOV R7, RZ, RZ, R8 ;  /* 0x000000ffff079224 */ /* 0x000fc800078e0208 */
[----:B------:R-:W-:Y:S02]  /*2c10*/  VIADD R23, R7, 0x1 ;  /* 0x0000000107177836 */ /* 0x000fe40000000000 */
[----:B------:R-:W-:-:S07]  /*2c20*/  @!P2 IMAD.MOV R23, RZ, RZ, R7 ;  /* 0x000000ffff17a224 */ /* 0x000fce00078e0207 */
.L_x_199:
[----:B------:R-:W-:Y:S05]  /*2c30*/  BSYNC.RECONVERGENT B2 ;  /* 0x0000000000027941 */ /* 0x000fea0003800200 */
.L_x_198:
[----:B------:R-:W-:Y:S05]  /*2c40*/  @!P0 BRA `(.L_x_193) ;  /* 0x0000000000b88947 */ /* 0x000fea0003800000 */
[----:B------:R-:W-:Y:S01]  /*2c50*/  ISETP.GE.U32.AND P1, PT, R22, 0x4, PT ;  /* 0x000000041600780c */ /* 0x000fe20003f26070 */
[----:B------:R-:W-:Y:S01]  /*2c60*/  BSSY.RECONVERGENT B2, `(.L_x_200) ;  /* 0x000001c000027945 */ /* 0x000fe20003800200 */
[----:B------:R-:W-:-:S11]  /*2c70*/  LOP3.LUT P0, RZ, R6, 0x3, RZ, 0xc0, !PT ;  /* 0x0000000306ff7812 */ /* 0x000fd6000780c0ff */
[----:B------:R-:W-:Y:S05]  /*2c80*/  @!P1 BRA `(.L_x_201) ;  /* 0x0000000000649947 */ /* 0x000fea0003800000 */
[----:B------:R-:W-:-:S04]  /*2c90*/  IMAD.IADD R5, R0, 0x1, R5 ;  /* 0x0000000100057824 */ /* 0x000fc800078e0205 */
[C---:B------:R-:W-:Y:S01]  /*2ca0*/  IMAD.WIDE.U32 R6, R5.reuse, 0x4, R14 ;  /* 0x0000000405067825 */ /* 0x040fe200078e000e */
[----:B------:R-:W-:-:S05]  /*2cb0*/  IADD3 R9, PT, PT, R5, 0x100, RZ ;  /* 0x0000010005097810 */ /* 0x000fca0007ffe0ff */
[----:B------:R-:W2:Y:S01]  /*2cc0*/  LDG.E R6, desc[UR6][R6.64] ;  /* 0x0000000606067981 */ /* 0x000ea2000c1e1900 */
[----:B------:R-:W-:-:S04]  /*2cd0*/  IMAD.WIDE.U32 R8, R9, 0x4, R14 ;  /* 0x0000000409087825 */ /* 0x000fc800078e000e */
[C---:B------:R-:W-:Y:S02]  /*2ce0*/  VIADD R11, R5.reuse, 0x200 ;  /* 0x00000200050b7836 */ /* 0x040fe40000000000 */
[----:B------:R-:W3:Y:S01]  /*2cf0*/  LDG.E R8, desc[UR6][R8.64] ;  /* 0x0000000608087981 */ /* 0x000ee2000c1e1900 */
[----:B------:R-:W-:Y:S02]  /*2d00*/  VIADD R13, R5, 0x300 ;  /* 0x00000300050d7836 */ /* 0x000fe40000000000 */
[----:B------:R-:W-:-:S04]  /*2d10*/  IMAD.WIDE.U32 R10, R11, 0x4, R14 ;  /* 0x000000040b0a7825 */ /* 0x000fc800078e000e */
[----:B------:R-:W-:Y:S02]  /*2d20*/  IMAD.WIDE.U32 R12, R13, 0x4, R14 ;  /* 0x000000040d0c7825 */ /* 0x000fe400078e000e */
[----:B------:R-:W4:Y:S04]  /*2d30*/  LDG.E R10, desc[UR6][R10.64] ;  /* 0x000000060a0a7981 */ /* 0x000f28000c1e1900 */
[----:B------:R-:W5:Y:S01]  /*2d40*/  LDG.E R12, desc[UR6][R12.64] ;  /* 0x000000060c0c7981 */ /* 0x000f62000c1e1900 */
[----:B------:R-:W-:Y:S01]  /*2d50*/  IADD3 R5, PT, PT, R23, 0x1, RZ ;  /* 0x0000000117057810 */ /* 0x000fe20007ffe0ff */
[----:B------:R-:W-:Y:S01]  /*2d60*/  VIADD R0, R0, 0x400 ;  /* 0x0000040000007836 */ /* 0x000fe20000000000 */
[----:B--2---:R-:W-:Y:S02]  /*2d70*/  ISETP.GT.AND P1, PT, R6, RZ, PT ;  /* 0x000000ff0600720c */ /* 0x004fe40003f24270 */
[----:B---3--:R-:W-:-:S11]  /*2d80*/  ISETP.GT.AND P2, PT, R8, RZ, PT ;  /* 0x000000ff0800720c */ /* 0x008fd60003f44270 */
[----:B------:R-:W-:Y:S01]  /*2d90*/  @!P1 IMAD.MOV R5, RZ, RZ, R23 ;  /* 0x000000ffff059224 */ /* 0x000fe200078e0217 */
[----:B----4-:R-:W-:-:S03]  /*2da0*/  ISETP.GT.AND P1, PT, R10, RZ, PT ;  /* 0x000000ff0a00720c */ /* 0x010fc60003f24270 */
[C---:B------:R-:W-:Y:S01]  /*2db0*/  VIADD R6, R5.reuse, 0x1 ;  /* 0x0000000105067836 */ /* 0x040fe20000000000 */
[----:B------:R-:W-:Y:S02]  /*2dc0*/  @!P2 IADD3 R6, PT, PT, R5, RZ, RZ ;  /* 0x000000ff0506a210 */ /* 0x000fe40007ffe0ff */
[----:B-----5:R-:W-:-:S03]  /*2dd0*/  ISETP.GT.AND P2, PT, R12, RZ, PT ;  /* 0x000000ff0c00720c */ /* 0x020fc60003f44270 */
[----:B------:R-:W-:-:S04]  /*2de0*/  VIADD R5, R6, 0x1 ;  /* 0x0000000106057836 */ /* 0x000fc80000000000 */
[----:B------:R-:W-:-:S05]  /*2df0*/  @!P1 IMAD.MOV R5, RZ, RZ, R6 ;  /* 0x000000ffff059224 */ /* 0x000fca00078e0206 */
[----:B------:R-:W-:Y:S01]  /*2e00*/  IADD3 R23, PT, PT, R5, 0x1, RZ ;  /* 0x0000000105177810 */ /* 0x000fe20007ffe0ff */
[----:B------:R-:W-:-:S07]  /*2e10*/  @!P2 IMAD.MOV R23, RZ, RZ, R5 ;  /* 0x000000ffff17a224 */ /* 0x000fce00078e0205 */
.L_x_201:
[----:B------:R-:W-:Y:S05]  /*2e20*/  BSYNC.RECONVERGENT B2 ;  /* 0x0000000000027941 */ /* 0x000fea0003800200 */
.L_x_200:
[----:B------:R-:W-:Y:S05]  /*2e30*/  @!P0 BRA `(.L_x_193) ;  /* 0x00000000003c8947 */ /* 0x000fea0003800000 */
[----:B------:R-:W-:Y:S02]  /*2e40*/  LOP3.LUT R4, R4, 0xffff, RZ, 0xc0, !PT ;  /* 0x0000ffff04047812 */ /* 0x000fe400078ec0ff */
[----:B------:R-:W-:Y:S02]  /*2e50*/  IADD3 R7, PT, PT, R0, R2, RZ ;  /* 0x0000000200077210 */ /* 0x000fe40007ffe0ff */
[----:B------:R-:W-:-:S04]  /*2e60*/  LEA.HI R4, R4, 0x1, RZ, 0x18 ;  /* 0x0000000104047811 */ /* 0x000fc800078fc0ff */
[----:B------:R-:W-:-:S05]  /*2e70*/  LOP3.LUT R4, R4, 0x3, RZ, 0xc0, !PT ;  /* 0x0000000304047812 */ /* 0x000fca00078ec0ff */
[----:B------:R-:W-:-:S07]  /*2e80*/  IMAD.MOV R0, RZ, RZ, -R4 ;  /* 0x000000ffff007224 */ /* 0x000fce00078e0a04 */
.L_x_202:
[----:B------:R-:W-:-:S06]  /*2e90*/  IMAD.WIDE.U32 R4, R7, 0x4, R14 ;  /* 0x0000000407047825 */ /* 0x000fcc00078e000e */
[----:B------:R-:W2:Y:S01]  /*2ea0*/  LDG.E R4, desc[UR6][R4.64] ;  /* 0x0000000604047981 */ /* 0x000ea2000c1e1900 */
[----:B------:R-:W-:Y:S01]  /*2eb0*/  VIADD R0, R0, 0x1 ;  /* 0x0000000100007836 */ /* 0x000fe20000000000 */
[----:B------:R-:W-:Y:S01]  /*2ec0*/  IADD3 R2, PT, PT, R23, 0x1, RZ ;  /* 0x0000000117027810 */ /* 0x000fe20007ffe0ff */
[----:B------:R-:W-:-:S03]  /*2ed0*/  VIADD R7, R7, 0x100 ;  /* 0x0000010007077836 */ /* 0x000fc60000000000 */
[----:B------:R-:W-:Y:S02]  /*2ee0*/  ISETP.NE.AND P1, PT, R0, RZ, PT ;  /* 0x000000ff0000720c */ /* 0x000fe40003f25270 */
[----:B--2---:R-:W-:-:S13]  /*2ef0*/  ISETP.GT.AND P0, PT, R4, RZ, PT ;  /* 0x000000ff0400720c */ /* 0x004fda0003f04270 */
[----:B------:R-:W-:-:S05]  /*2f00*/  @!P0 IMAD.MOV R2, RZ, RZ, R23 ;  /* 0x000000ffff028224 */ /* 0x000fca00078e0217 */
[----:B------:R-:W-:Y:S01]  /*2f10*/  MOV R23, R2 ;  /* 0x0000000200177202 */ /* 0x000fe20000000f00 */
[----:B------:R-:W-:Y:S06]  /*2f20*/  @P1 BRA `(.L_x_202) ;  /* 0xfffffffc00d81947 */ /* 0x000fec000383ffff */
.L_x_193:
[----:B------:R-:W-:Y:S05]  /*2f30*/  BSYNC.RECONVERGENT B1 ;  /* 0x0000000000017941 */ /* 0x000fea0003800200 */
.L_x_190:
        /* <DEDUP_REMOVED lines=16> */
[----:B------:R-:W-:Y:S02]  /*3040*/  IADD3 R2, PT, PT, R5, R2, RZ ;  /* 0x0000000205027210 */ /* 0x000fe40007ffe0ff */
[----:B------:R-:W-:-:S03]  /*3050*/  @!P1 MOV R5, 0x400 ;  /* 0x0000040000059802 */ /* 0x000fc60000000f00 */
[----:B------:R-:W0:Y:S01]  /*3060*/  SHFL.DOWN PT, R4, R2, 0x8, 0x1f ;  /* 0x09001f0002047f89 */ /* 0x000e2200000e0000 */
[----:B-1----:R-:W-:Y:S02]  /*3070*/  @!P1 LEA R5, R6, R5, 0x18 ;  /* 0x0000000506059211 */ /* 0x002fe400078ec0ff */
[----:B0-----:R-:W-:Y:S02]  /*3080*/  SEL R7, R4, RZ, !P0 ;  /* 0x000000ff04077207 */ /* 0x001fe40004000000 */
[----:B------:R-:W-:Y:S02]  /*3090*/  ISETP.GT.AND P0, PT, R9, 0xf, PT ;  /* 0x0000000f0900780c */ /* 0x000fe40003f04270 */
[----:B--2---:R-:W-:Y:S01]  /*30a0*/  @!P1 SHF.R.U32.HI R4, RZ, 0x3, R8 ;  /* 0x00000003ff049819 */ /* 0x004fe20000011608 */
[----:B------:R-:W-:-:S03]  /*30b0*/  IMAD.IADD R7, R2, 0x1, R7 ;  /* 0x0000000102077824 */ /* 0x000fc600078e0207 */
[----:B------:R-:W-:Y:S02]  /*30c0*/  @!P1 LOP3.LUT R4, R4, 0x7c, RZ, 0xc0, !PT ;  /* 0x0000007c04049812 */ /* 0x000fe400078ec0ff */
[----:B------:R-:W0:Y:S03]  /*30d0*/  SHFL.DOWN PT, R0, R7, 0x10, 0x1f ;  /* 0x0a001f0007007f89 */ /* 0x000e2600000e0000 */
[----:B------:R-:W-:Y:S01]  /*30e0*/  @!P1 IMAD.IADD R4, R4, 0x1, R5 ;  /* 0x0000000104049824 */ /* 0x000fe200078e0205 */
[----:B0-----:R-:W-:Y:S02]  /*30f0*/  SEL R0, R0, RZ, !P0 ;  /* 0x000000ff00007207 */ /* 0x001fe40004000000 */
[----:B------:R-:W-:Y:S02]  /*3100*/  ISETP.NE.AND P0, PT, R8, RZ, PT ;  /* 0x000000ff0800720c */ /* 0x000fe40003f05270 */
[----:B------:R-:W-:-:S05]  /*3110*/  IADD3 R11, PT, PT, R7, R0, RZ ;  /* 0x00000000070b7210 */ /* 0x000fca0007ffe0ff */
[----:B------:R2:W-:Y:S01]  /*3120*/  @!P1 STS [R4+0x8], R11 ;  /* 0x0000080b04009388 */ /* 0x0005e20000000800 */
[----:B------:R-:W-:Y:S06]  /*3130*/  BAR.SYNC.DEFER_BLOCKING 0x0 ;  /* 0x0000000000007b1d */ /* 0x000fec0000010000 */
[----:B------:R-:W-:Y:S05]  /*3140*/  @P0 BRA `(.L_x_189) ;  /* 0x0000000000280947 */ /* 0x000fea0003800000 */
[----:B------:R-:W0:Y:S01]  /*3150*/  S2UR UR5, SR_CgaCtaId ;  /* 0x00000000000579c3 */ /* 0x000e220000008800 */
[----:B------:R-:W-:Y:S02]  /*3160*/  UMOV UR4, 0x400 ;  /* 0x0000040000047882 */ /* 0x000fe40000000000 */
[----:B0-----:R-:W-:-:S09]  /*3170*/  ULEA UR4, UR5, UR4, 0x18 ;  /* 0x0000000405047291 */ /* 0x001fd2000f8ec0ff */
[----:B------:R-:W-:Y:S04]  /*3180*/  LDS R0, [UR4+0xc] ;  /* 0x00000c04ff007984 */ /* 0x000fe80008000800 */
[----:B--2---:R-:W0:Y:S04]  /*3190*/  LDS.128 R4, [UR4+0x10] ;  /* 0x00001004ff047984 */ /* 0x004e280008000c00 */
[----:B------:R-:W1:Y:S01]  /*31a0*/  LDS.64 R8, [UR4+0x20] ;  /* 0x00002004ff087984 */ /* 0x000e620008000a00 */
[----:B0-----:R-:W-:-:S04]  /*31b0*/  IADD3 R0, PT, PT, R4, R0, R11 ;  /* 0x0000000004007210 */ /* 0x001fc80007ffe00b */
[----:B------:R-:W-:-:S04]  /*31c0*/  IADD3 R0, PT, PT, R6, R0, R5 ;  /* 0x0000000006007210 */ /* 0x000fc80007ffe005 */
[----:B-1----:R-:W-:-:S05]  /*31d0*/  IADD3 R0, PT, PT, R8, R0, R7 ;  /* 0x0000000008007210 */ /* 0x002fca0007ffe007 */
[----:B------:R-:W-:-:S07]  /*31e0*/  IMAD.IADD R11, R0, 0x1, R9 ;  /* 0x00000001000b7824 */ /* 0x000fce00078e0209 */
.L_x_189:
[----:B------:R-:W-:Y:S05]  /*31f0*/  BSYNC.RECONVERGENT B0 ;  /* 0x0000000000007941 */ /* 0x000fea0003800200 */
.L_x_173:
[----:B------:R-:W-:Y:S05]  /*3200*/  @P0 EXIT ;  /* 0x000000000000094d */ /* 0x000fea0003800000 */
[----:B--2---:R-:W2:Y:S02]  /*3210*/  LDC.64 R4, c[0x0][0x388] ;  /* 0x0000e200ff047b82 */ /* 0x004ea40000000a00 */
[----:B--2---:R-:W-:-:S05]  /*3220*/  IMAD.WIDE.U32 R2, R3, 0x4, R4 ;  /* 0x0000000403027825 */ /* 0x004fca00078e0004 */
[----:B------:R-:W-:Y:S01]  /*3230*/  STG.E desc[UR6][R2.64], R11 ;  /* 0x0000000b02007986 */ /* 0x000fe2000c101906 */
[----:B------:R-:W-:Y:S05]  /*3240*/  EXIT ;  /* 0x000000000000794d */ /* 0x000fea0003800000 */
.L_x_203:
        /* <DEDUP_REMOVED lines=11> */
.L_x_251:


//--------------------- .text._ZN3cub18CUB_300001_SM_10006detail6reduce28DeviceReduceSingleTileKernelINS2_10policy_hubIijN4cuda3std3__44plusIiEEE10Policy1000EN6thrust24THRUST_300001_SM_1000_NS6detail15normal_iteratorINSD_10device_ptrIiEEEEPijS9_ii17ThresholdToBinaryEEvT0_T1_T2_T3_T4_T6_ --------------------------
	.section	.text._ZN3cub18CUB_300001_SM_10006detail6reduce28DeviceReduceSingleTileKernelINS2_10policy_hubIijN4cuda3std3__44plusIiEEE10Policy1000EN6thrust24THRUST_300001_SM_1000_NS6detail15normal_iteratorINSD_10device_ptrIiEEEEPijS9_ii17ThresholdToBinaryEEvT0_T1_T2_T3_T4_T6_,"ax",@progbits
	.align	128
        .global         _ZN3cub18CUB_300001_SM_10006detail6reduce28DeviceReduceSingleTileKernelINS2_10policy_hubIijN4cuda3std3__44plusIiEEE10Policy1000EN6thrust24THRUST_300001_SM_1000_NS6detail15normal_iteratorINSD_10device_ptrIiEEEEPijS9_ii17ThresholdToBinaryEEvT0_T1_T2_T3_T4_T6_
        .type           _ZN3cub18CUB_300001_SM_10006detail6reduce28DeviceReduceSingleTileKernelINS2_10policy_hubIijN4cuda3std3__44plusIiEEE10Policy1000EN6thrust24THRUST_300001_SM_1000_NS6detail15normal_iteratorINSD_10device_ptrIiEEEEPijS9_ii17ThresholdToBinaryEEvT0_T1_T2_T3_T4_T6_,@function
        .size           _ZN3cub18CUB_300001_SM_10006detail6reduce28DeviceReduceSingleTileKernelINS2_10policy_hubIijN4cuda3std3__44plusIiEEE10Policy1000EN6thrust24THRUST_300001_SM_1000_NS6detail15normal_iteratorINSD_10device_ptrIiEEEEPijS9_ii17ThresholdToBinaryEEvT0_T1_T2_T3_T4_T6_,(.L_x_252 - _ZN3cub18CUB_300001_SM_10006detail6reduce28DeviceReduceSingleTileKernelINS2_10policy_hubIijN4cuda3std3__44plusIiEEE10Policy1000EN6thrust24THRUST_300001_SM_1000_NS6detail15normal_iteratorINSD_10device_ptrIiEEEEPijS9_ii17ThresholdToBinaryEEvT0_T1_T2_T3_T4_T6_)
        .other          _ZN3cub18CUB_300001_SM_10006detail6reduce28DeviceReduceSingleTileKernelINS2_10policy_hubIijN4cuda3std3__44plusIiEEE10Policy1000EN6thrust24THRUST_300001_SM_1000_NS6detail15normal_iteratorINSD_10device_ptrIiEEEEPijS9_ii17ThresholdToBinaryEEvT0_T1_T2_T3_T4_T6_,@"STO_CUDA_ENTRY STV_DEFAULT"
_ZN3cub18CUB_300001_SM_10006detail6reduce28DeviceReduceSingleTileKernelINS2_10policy_hubIijN4cuda3std3__44plusIiEEE10Policy1000EN6thrust24THRUST_300001_SM_1000_NS6detail15normal_iteratorINSD_10device_ptrIiEEEEPijS9_ii17ThresholdToBinaryEEvT0_T1_T2_T3_T4_T6_:
.text._ZN3cub18CUB_300001_SM_10006detail6reduce28DeviceReduceSingleTileKernelINS2_10policy_hubIijN4cuda3std3__44plusIiEEE10Policy1000EN6thrust24THRUST_300001_SM_1000_NS6detail15normal_iteratorINSD_10device_ptrIiEEEEPijS9_ii17ThresholdToBinaryEEvT0_T1_T2_T3_T4_T6_:
        /* <DEDUP_REMOVED lines=13> */
.L_x_204:
[----:B------:R-:W-:Y:S01]  /*00d0*/  ISETP.GT.U32.AND P0, PT, R4, 0xfff, PT ;  /* 0x00000fff0400780c */ /* 0x000fe20003f04070 */
[----:B------:R-:W-:-:S12]  /*00e0*/  BSSY.RECONVERGENT B0, `(.L_x_205) ;  /* 0x00002c8000007945 */ /* 0x000fd80003800200 */
        /* <DEDUP_REMOVED lines=13> */
.L_x_208:
[----:B------:R-:W-:Y:S05]  /*01c0*/  BSYNC.RECONVERGENT B1 ;  /* 0x0000000000017941 */ /* 0x000fea0003800200 */
.L_x_207:
        /* <DEDUP_REMOVED lines=12> */
[----:B------:R-:W-:-:S04]  /*0290*/  LOP3.LUT R8, R6, 0x1fffff0, RZ, 0xc0, !PT ;  /* 0x01fffff006087812 */ /* 0x000fc800078ec0ff */
[----:B------:R-:W-:Y:S01]  /*02a0*/  IADD3 R8, PT, PT, -R8, RZ, RZ ;  /* 0x000000ff08087210 */ /* 0x000fe20007ffe1ff */
[----:B0-----:R-:W-:-:S03]  /*02b0*/  IMAD.WIDE.U32 R2, R7, 0x4, R2 ;  /* 0x0000000407027825 */ /* 0x001fc600078e0002 */
[----:B------:R-:W-:-:S05]  /*02c0*/  IADD3 R2, P1, PT, R2, 0x2000, RZ ;  /* 0x0000200002027810 */ /* 0x000fca0007f3e0ff */
[----:B------:R-:W-:-:S08]  /*02d0*/  IMAD.X R3, RZ, RZ, R3, P1 ;  /* 0x000000ffff037224 */ /* 0x000fd000008e0603 */
.L_x_213:
        /* <DEDUP_REMOVED lines=17> */
[----:B------:R-:W-:-:S02]  /*03f0*/  IADD3 R7, PT, PT, R7, 0x1000, RZ ;  /* 0x0000100007077810 */ /* 0x000fc40007ffe0ff */
[----:B--2---:R-:W-:Y:S02]  /*0400*/  ISETP.GT.AND P1, PT, R25, RZ, PT ;  /* 0x000000ff1900720c */ /* 0x004fe40003f24270 */
[----:B---3--:R-:W-:Y:S01]  /*0410*/  ISETP.GT.AND P2, PT, R19, RZ, PT ;  /* 0x000000ff1300720c */ /* 0x008fe20003f44270 */
[----:B------:R-:W-:-:S10]  /*0420*/  VIADD R19, R0, 0x1 ;  /* 0x0000000100137836 */ /* 0x000fd40000000000 */
        /* <DEDUP_REMOVED lines=13> */
[----:B------:R-:W-:-:S04]  /*0500*/  ISETP.GT.AND P1, PT, R18, RZ, PT ;  /* 0x000000ff1200720c */ /* 0x000fc80003f24270 */
[----:B------:R-:W-:Y:S01]  /*0510*/  IADD3 R0, PT, PT, R19, 0x1, RZ ;  /* 0x0000000113007810 */ /* 0x000fe20007ffe0ff */
        /* <DEDUP_REMOVED lines=23> */
[----:B------:R-:W-:-:S03]  /*0690*/  ISETP.GT.AND P1, PT, R9, RZ, PT ;  /* 0x000000ff0900720c */ /* 0x000fc60003f24270 */
[----:B------:R-:W-:Y:S02]  /*06a0*/  VIADD R0, R11, 0x1 ;  /* 0x000000010b007836 */ /* 0x000fe40000000000 */
[----:B------:R-:W-:Y:S01]  /*06b0*/  @!P2 IMAD.MOV R0, RZ, RZ, R11 ;  /* 0x000000ffff00a224 */ /* 0x000fe200078e020b */
[----:B------:R-:W-:-:S04]  /*06c0*/  ISETP.NE.AND P2, PT, R8, RZ, PT ;  /* 0x000000ff0800720c */ /* 0x000fc80003f45270 */
[----:B------:R-:W-:Y:S01]  /*06d0*/  IADD3 R9, PT, PT, R0, 0x1, RZ ;  /* 0x0000000100097810 */ /* 0x000fe20007ffe0ff */
[----:B------:R-:W-:Y:S01]  /*06e0*/  @!P3 IMAD.MOV R9, RZ, RZ, R0 ;  /* 0x000000ffff09b224 */ /* 0x000fe200078e0200 */
[----:B------:R-:W-:-:S03]  /*06f0*/  IADD3 R2, P3, PT, R2, 0x4000, RZ ;  /* 0x0000400002027810 */ /* 0x000fc60007f7e0ff */
[----:B------:R-:W-:Y:S02]  /*0700*/  VIADD R0, R9, 0x1 ;  /* 0x0000000109007836 */ /* 0x000fe40000000000 */
[----:B------:R-:W-:Y:S02]  /*0710*/  IMAD.X R3, RZ, RZ, R3, P3 ;  /* 0x000000ffff037224 */ /* 0x000fe400018e0603 */
[----:B------:R-:W-:Y:S01]  /*0720*/  @!P1 IMAD.MOV R0, RZ, RZ, R9 ;  /* 0x000000ffff009224 */ /* 0x000fe200078e0209 */
[----:B------:R-:W-:Y:S06]  /*0730*/  @P2 BRA `(.L_x_213) ;  /* 0xfffffff800e82947 */ /* 0x000fec000383ffff */
.L_x_212:
[----:B------:R-:W-:Y:S05]  /*0740*/  BSYNC.RECONVERGENT B2 ;  /* 0x0000000000027941 */ /* 0x000fea0003800200 */
.L_x_211:
[----:B------:R-:W-:Y:S05]  /*0750*/  @!P0 BRA `(.L_x_210) ;  /* 0x0000000400448947 */ /* 0x000fea0003800000 */
[----:B------:R-:W-:Y:S01]  /*0760*/  ISETP.GE.U32.AND P1, PT, R21, 0x8, PT ;  /* 0x000000081500780c */ /* 0x000fe20003f26070 */
[----:B------:R-:W-:Y:S01]  /*0770*/  BSSY.RECONVERGENT B2, `(.L_x_214) ;  /* 0x0000027000027945 */ /* 0x000fe20003800200 */
[----:B------:R-:W-:-:S04]  /*0780*/  LOP3.LUT R16, R6, 0x7, RZ, 0xc0, !PT ;  /* 0x0000000706107812 */ /* 0x000fc800078ec0ff */
[----:B------:R-:W-:-:S07]  /*0790*/  ISETP.NE.AND P0, PT, R16, RZ, PT ;  /* 0x000000ff1000720c */ /* 0x000fce0003f05270 */
[----:B------:R-:W-:Y:S06]  /*07a0*/  @!P1 BRA `(.L_x_215) ;  /* 0x00000000008c9947 */ /* 0x000fec0003800000 */
        /* <DEDUP_REMOVED lines=22> */
[----:B------:R-:W-:Y:S02]  /*0910*/  VIADD R0, R8, 0x1 ;  /* 0x0000000108007836 */ /* 0x000fe40000000000 */
[----:B------:R-:W-:Y:S01]  /*0920*/  @!P2 IMAD.MOV R0, RZ, RZ, R8 ;  /* 0x000000ffff00a224 */ /* 0x000fe200078e0208 */
[----:B------:R-:W-:-:S03]  /*0930*/  ISETP.GT.AND P2, PT, R12, RZ, PT ;  /* 0x000000ff0c00720c */ /* 0x000fc60003f44270 */
[----:B0-----:R-:W-:-:S04]  /*0940*/  VIADD R2, R0, 0x1 ;  /* 0x0000000100027836 */ /* 0x001fc80000000000 */
[----:B------:R-:W-:Y:S01]  /*0950*/  @!P1 IMAD.MOV R2, RZ, RZ, R0 ;  /* 0x000000ffff029224 */ /* 0x000fe200078e0200 */
[----:B------:R-:W-:-:S03]  /*0960*/  ISETP.GT.AND P1, PT, R13, RZ, PT ;  /* 0x000000ff0d00720c */ /* 0x000fc60003f24270 */
[C---:B------:R-:W-:Y:S02]  /*0970*/  VIADD R0, R2.reuse, 0x1 ;  /* 0x0000000102007836 */ /* 0x040fe40000000000 */
[----:B------:R-:W-:Y:S02]  /*0980*/  @!P2 IADD3 R0, PT, PT, R2, RZ, RZ ;  /* 0x000000ff0200a210 */ /* 0x000fe40007ffe0ff */
[----:B------:R-:W-:-:S03]  /*0990*/  ISETP.GT.AND P2, PT, R14, RZ, PT ;  /* 0x000000ff0e00720c */ /* 0x000fc60003f44270 */
[----:B------:R-:W-:-:S03]  /*09a0*/  VIADD R2, R0, 0x1 ;  /* 0x0000000100027836 */ /* 0x000fc60000000000 */
[----:B------:R-:W-:-:S04]  /*09b0*/  @!P1 IMAD.MOV R2, RZ, RZ, R0 ;  /* 0x000000ffff029224 */ /* 0x000fc800078e0200 */
[----:B------:R-:W-:-:S03]  /*09c0*/  VIADD R0, R2, 0x1 ;  /* 0x0000000102007836 */ /* 0x000fc60000000000 */
[----:B------:R-:W-:-:S07]  /*09d0*/  @!P2 IMAD.MOV R0, RZ, RZ, R2 ;  /* 0x000000ffff00a224 */ /* 0x000fce00078e0202 */
.L_x_215:
[----:B------:R-:W-:Y:S05]  /*09e0*/  BSYNC.RECONVERGENT B2 ;  /* 0x0000000000027941 */ /* 0x000fea0003800200 */
.L_x_214:
        /* <DEDUP_REMOVED lines=11> */
[----:B------:R-:W5:Y:S01]  /*0aa0*/  LDG.E R10, desc[UR6][R2.64+0xc00] ;  /* 0x000c0006020a7981 */ /* 0x000f62000c1e1900 */
[----:B------:R-:W-:Y:S01]  /*0ab0*/  VIADD R7, R7, 0x400 ;  /* 0x0000040007077836 */ /* 0x000fe20000000000 */
[----:B--2---:R-:W-:-:S02]  /*0ac0*/  ISETP.GT.AND P1, PT, R11, RZ, PT ;  /* 0x000000ff0b00720c */ /* 0x004fc40003f24270 */
[----:B---3--:R-:W-:Y:S02]  /*0ad0*/  ISETP.GT.AND P2, PT, R6, RZ, PT ;  /* 0x000000ff0600720c */ /* 0x008fe40003f44270 */
[----:B------:R-:W-:-:S09]  /*0ae0*/  IADD3 R6, PT, PT, R0, 0x1, RZ ;  /* 0x0000000100067810 */ /* 0x000fd20007ffe0ff */
[----:B------:R-:W-:Y:S01]  /*0af0*/  @!P1 IMAD.MOV R6, RZ, RZ, R0 ;  /* 0x000000ffff069224 */ /* 0x000fe200078e0200 */
[----:B----4-:R-:W-:-:S03]  /*0b00*/  ISETP.GT.AND P1, PT, R9, RZ, PT ;  /* 0x000000ff0900720c */ /* 0x010fc60003f24270 */
[----:B------:R-:W-:Y:S02]  /*0b10*/  VIADD R0, R6, 0x1 ;  /* 0x0000000106007836 */ /* 0x000fe40000000000 */
[----:B------:R-:W-:Y:S01]  /*0b20*/  @!P2 IMAD.MOV R0, RZ, RZ, R6 ;  /* 0x000000ffff00a224 */ /* 0x000fe200078e0206 */
[----:B-----5:R-:W-:-:S03]  /*0b30*/  ISETP.GT.AND P2, PT, R10, RZ, PT ;  /* 0x000000ff0a00720c */ /* 0x020fc60003f44270 */
[----:B------:R-:W-:-:S04]  /*0b40*/  VIADD R6, R0, 0x1 ;  /* 0x0000000100067836 */ /* 0x000fc80000000000 */
[----:B------:R-:W-:-:S05]  /*0b50*/  @!P1 IMAD.MOV R6, RZ, RZ, R0 ;  /* 0x000000ffff069224 */ /* 0x000fca00078e0200 */
[----:B------:R-:W-:Y:S01]  /*0b60*/  IADD3 R0, PT, PT, R6, 0x1, RZ ;  /* 0x0000000106007810 */ /* 0x000fe20007ffe0ff */
[----:B------:R-:W-:-:S07]  /*0b70*/  @!P2 IMAD.MOV R0, RZ, RZ, R6 ;  /* 0x000000ffff00a224 */ /* 0x000fce00078e0206 */
.L_x_217:
[----:B------:R-:W-:Y:S05]  /*0b80*/  BSYNC.RECONVERGENT B2 ;  /* 0x0000000000027941 */ /* 0x000fea0003800200 */
.L_x_216:
[----:B------:R-:W-:Y:S05]  /*0b90*/  @!P0 BRA `(.L_x_210) ;  /* 0x0000000000348947 */ /* 0x000fea0003800000 */
[----:B------:R-:W0:Y:S01]  /*0ba0*/  LDC.64 R2, c[0x0][0x380] ;  /* 0x0000e000ff027b82 */ /* 0x000e220000000a00 */
[----:B------:R-:W-:Y:S02]  /*0bb0*/  IMAD.MOV R6, RZ, RZ, -R8 ;  /* 0x000000ffff067224 */ /* 0x000fe400078e0a08 */
[----:B0-----:R-:W-:-:S07]  /*0bc0*/  IMAD.WIDE.U32 R2, R7, 0x4, R2 ;  /* 0x0000000407027825 */ /* 0x001fce00078e0002 */
.L_x_218:
[----:B------:R0:W2:Y:S01]  /*0bd0*/  LDG.E R7, desc[UR6][R2.64] ;  /* 0x0000000602077981 */ /* 0x0000a2000c1e1900 */
[----:B------:R-:W-:-:S05]  /*0be0*/  VIADD R6, R6, 0x1 ;  /* 0x0000000106067836 */ /* 0x000fca0000000000 */
[----:B------:R-:W-:Y:S02]  /*0bf0*/  ISETP.NE.AND P1, PT, R6, RZ, PT ;  /* 0x000000ff0600720c */ /* 0x000fe40003f25270 */
[----:B0-----:R-:W-:-:S05]  /*0c00*/  IADD3 R2, P2, PT, R2, 0x400, RZ ;  /* 0x0000040002027810 */ /* 0x001fca0007f5e0ff */
[----:B------:R-:W-:Y:S01]  /*0c10*/  IMAD.X R3, RZ, RZ, R3, P2 ;  /* 0x000000ffff037224 */ /* 0x000fe200010e0603 */
[----:B--2---:R-:W-:Y:S01]  /*0c20*/  ISETP.GT.AND P0, PT, R7, RZ, PT ;  /* 0x000000ff0700720c */ /* 0x004fe20003f04270 */
[----:B------:R-:W-:-:S12]  /*0c30*/  VIADD R7, R0, 0x1 ;  /* 0x0000000100077836 */ /* 0x000fd80000000000 */
[----:B------:R-:W-:-:S05]  /*0c40*/  @!P0 IADD3 R7, PT, PT, R0, RZ, RZ ;  /* 0x000000ff00078210 */ /* 0x000fca0007ffe0ff */
[----:B------:R-:W-:Y:S01]  /*0c50*/  IMAD.MOV.U32 R0, RZ, RZ, R7 ;  /* 0x000000ffff007224 */ /* 0x000fe200078e0007 */
[----:B------:R-:W-:Y:S06]  /*0c60*/  @P1 BRA `(.L_x_218) ;  /* 0xfffffffc00d81947 */ /* 0x000fec000383ffff */
.L_x_210:
[----:B------:R-:W-:Y:S05]  /*0c70*/  BSYNC.RECONVERGENT B1 ;  /* 0x0000000000017941 */ /* 0x000fea0003800200 */
.L_x_209:
        /* <DEDUP_REMOVED lines=39> */
[----:B------:R-:W2:Y:S01]  /*0ef0*/  LDS.64 R8, [UR4+0x20] ;  /* 0x00002004ff087984 */ /* 0x000ea20008000a00 */
[----:B0-----:R-:W-:-:S04]  /*0f00*/  IADD3 R0, PT, PT, R4, R0, R3 ;  /* 0x0000000004007210 */ /* 0x001fc80007ffe003 */
[----:B------:R-:W-:-:S04]  /*0f10*/  IADD3 R0, PT, PT, R6, R0, R5 ;  /* 0x0000000006007210 */ /* 0x000fc80007ffe005 */
[----:B--2---:R-:W-:-:S05]  /*0f20*/  IADD3 R0, PT, PT, R8, R0, R7 ;  /* 0x0000000008007210 */ /* 0x004fca0007ffe007 */
[----:B-1----:R-:W-:Y:S01]  /*0f30*/  IMAD.IADD R3, R0, 0x1, R9 ;  /* 0x0000000100037824 */ /* 0x002fe200078e0209 */
[----:B------:R-:W-:Y:S06]  /*0f40*/  BRA `(.L_x_220) ;  /* 0x0000001c00847947 */ /* 0x000fec0003800000 */
.L_x_219:
[----:B------:R-:W-:Y:S01]  /*0f50*/  LOP3.LUT R2, R5, 0x3e0, RZ, 0xc0, !PT ;  /* 0x000003e005027812 */ /* 0x000fe200078ec0ff */
[----:B------:R-:W0:Y:S03]  /*0f60*/  S2R R10, SR_LANEID ;  /* 0x00000000000a7919 */ /* 0x000e260000000000 */
        /* <DEDUP_REMOVED lines=11> */
[----:B------:R-:W-:Y:S02]  /*1020*/  ISETP.GT.AND P0, PT, R6, R7, PT ;  /* 0x000000070600720c */ /* 0x000fe40003f04270 */
[----:B------:R-:W-:-:S07]  /*1030*/  IADD3 R2, PT, PT, R3, R0, RZ ;  /* 0x0000000003027210 */ /* 0x000fce0007ffe0ff */
        /* <DEDUP_REMOVED lines=47> */
[----:B--2---:R-:W-:Y:S02]  /*1330*/  SEL R6, R6, RZ, P2 ;  /* 0x000000ff06067207 */ /* 0x004fe40001000000 */
[----:B------:R-:W-:Y:S02]  /*1340*/  SEL R7, R7, RZ, P3 ;  /* 0x000000ff07077207 */ /* 0x000fe40001800000 */
[----:B------:R-:W-:-:S05]  /*1350*/  IADD3 R0, PT, PT, R6, R0, R11 ;  /* 0x0000000006007210 */ /* 0x000fca0007ffe00b */
[----:B------:R-:W-:Y:S01]  /*1360*/  IMAD.IADD R3, R0, 0x1, R7 ;  /* 0x0000000100037824 */ /* 0x000fe200078e0207 */
[----:B------:R-:W-:Y:S06]  /*1370*/  BRA `(.L_x_220) ;  /* 0x0000001800787947 */ /* 0x000fec0003800000 */
.L_x_206:
[----:B------:R-:W0:Y:S01]  /*1380*/  S2R R0, SR_TID.X ;  /* 0x0000000000007919 */ /* 0x000e220000002100 */
[----:B------:R-:W1:Y:S02]  /*1390*/  LDCU.64 UR4, c[0x0][0x380] ;  /* 0x00007000ff0477ac */ /* 0x000e640008000a00 */
[----:B-1----:R-:W-:Y:S01]  /*13a0*/  MOV R15, UR5 ;  /* 0x00000005000f7c02 */ /* 0x002fe20008000f00 */
[----:B------:R-:W-:-:S04]  /*13b0*/  IMAD.U32 R14, RZ, RZ, UR4 ;  /* 0x00000004ff0e7e24 */ /* 0x000fc8000f8e00ff */
        /* <DEDUP_REMOVED lines=17> */
[----:B------:R-:W-:Y:S01]  /*14d0*/  VIADD R23, R4, 0xfffff000 ;  /* 0xfffff00004177836 */ /* 0x000fe20000000000 */
[----:B------:R-:W-:Y:S01]  /*14e0*/  UMOV UR4, 0x1000 ;  /* 0x0000100000047882 */ /* 0x000fe20000000000 */
        /* <DEDUP_REMOVED lines=10> */
[----:B------:R-:W-:-:S05]  /*1590*/  @!P2 IMAD.MOV R12, RZ, RZ, R22 ;  /* 0x000000ffff0ca224 */ /* 0x000fca00078e0216 */
[----:B0-----:R-:W-:Y:S01]  /*15a0*/  IADD3 R2, PT, PT, R12, 0x1, RZ ;  /* 0x000000010c027810 */ /* 0x001fe20007ffe0ff */
        /* <DEDUP_REMOVED lines=32> */
[C---:B------:R-:W-:Y:S02]  /*17b0*/  VIADD R3, R2.reuse, 0x1 ;  /* 0x0000000102037836 */ /* 0x040fe40000000000 */
[----:B------:R-:W-:Y:S02]  /*17c0*/  @!P1 IADD3 R3, PT, PT, R2, RZ, RZ ;  /* 0x000000ff02039210 */ /* 0x000fe40007ffe0ff */
[----:B------:R-:W-:-:S03]  /*17d0*/  ISETP.GE.U32.AND P1, PT, R23, 0x1000, PT ;  /* 0x000010001700780c */ /* 0x000fc60003f26070 */
[----:B------:R-:W-:-:S03]  /*17e0*/  VIADD R6, R3, 0x1 ;  /* 0x0000000103067836 */ /* 0x000fc60000000000 */
[----:B------:R-:W-:-:S07]  /*17f0*/  @!P0 IMAD.MOV R6, RZ, RZ, R3 ;  /* 0x000000ffff068224 */ /* 0x000fce00078e0203 */
[----:B------:R-:W-:Y:S05]  /*1800*/  @!P1 BRA `(.L_x_221) ;  /* 0x00000004002c9947 */ /* 0x000fea0003800000 */
[----:B------:R-:W0:Y:S01]  /*1810*/  LDC R4, c[0x0][0x390] ;  /* 0x0000e400ff047b82 */ /* 0x000e220000000800 */
[----:B------:R-:W-:-:S07]  /*1820*/  UMOV UR4, 0x1000 ;  /* 0x0000100000047882 */ /* 0x000fce0000000000 */
[----:B------:R-:W1:Y:S02]  /*1830*/  LDC.64 R14, c[0x0][0x380] ;  /* 0x0000e000ff0e7b82 */ /* 0x000e640000000a00 */
.L_x_223:
[----:B------:R-:W-:-:S04]  /*1840*/  VIADD R3, R0, UR4 ;  /* 0x0000000400037c36 */ /* 0x000fc80008000000 */
        /* <DEDUP_REMOVED lines=17> */
[----:B--2---:R-:W-:-:S02]  /*1960*/  ISETP.GT.AND P0, PT, R24, RZ, PT ;  /* 0x000000ff1800720c */ /* 0x004fc40003f04270 */
[----:B---3--:R-:W-:Y:S01]  /*1970*/  ISETP.GT.AND P1, PT, R19, RZ, PT ;  /* 0x000000ff1300720c */ /* 0x008fe20003f24270 */
[----:B------:R-:W-:-:S10]  /*1980*/  VIADD R19, R6, 0x1 ;  /* 0x0000000106137836 */ /* 0x000fd40000000000 */
[----:B------:R-:W-:Y:S01]  /*1990*/  @!P0 IMAD.MOV R19, RZ, RZ, R6 ;  /* 0x000000ffff138224 */ /* 0x000fe200078e0206 */
[----:B----4-:R-:W-:-:S04]  /*19a0*/  ISETP.GT.AND P0, PT, R20, RZ, PT ;  /* 0x000000ff1400720c */ /* 0x010fc80003f04270 */
[----:B------:R-:W-:Y:S01]  /*19b0*/  IADD3 R6, PT, PT, R19, 0x1, RZ ;  /* 0x0000000113067810 */ /* 0x000fe20007ffe0ff */
[----:B------:R-:W-:Y:S01]  /*19c0*/  @!P1 IMAD.MOV R6, RZ, RZ, R19 ;  /* 0x000000ffff069224 */ /* 0x000fe200078e0213 */
[----:B-----5:R-:W-:-:S03]  /*19d0*/  ISETP.GT.AND P1, PT, R21, RZ, PT ;  /* 0x000000ff1500720c */ /* 0x020fc60003f24270 */
[----:B------:R-:W-:-:S04]  /*19e0*/  VIADD R19, R6, 0x1 ;  /* 0x0000000106137836 */ /* 0x000fc80000000000 */
[----:B------:R-:W-:Y:S01]  /*19f0*/  @!P0 IMAD.MOV R19, RZ, RZ, R6 ;  /* 0x000000ffff138224 */ /* 0x000fe200078e0206 */
[----:B------:R-:W-:-:S03]  /*1a00*/  ISETP.GT.AND P0, PT, R22, RZ, PT ;  /* 0x000000ff1600720c */ /* 0x000fc60003f04270 */
[----:B-1----:R-:W-:Y:S02]  /*1a10*/  VIADD R2, R19, 0x1 ;  /* 0x0000000113027836 */ /* 0x002fe40000000000 */
        /* <DEDUP_REMOVED lines=28> */
[----:B------:R-:W-:Y:S01]  /*1be0*/  ISETP.GT.AND P0, PT, R5, RZ, PT ;  /* 0x000000ff0500720c */ /* 0x000fe20003f04270 */
[----:B0-----:R-:W-:-:S03]  /*1bf0*/  VIADD R5, R4, -UR4 ;  /* 0x8000000404057c36 */ /* 0x001fc60008000000 */
[----:B------:R-:W-:Y:S01]  /*1c00*/  IADD3 R2, PT, PT, R3, 0x1, RZ ;  /* 0x0000000103027810 */ /* 0x000fe20007ffe0ff */
[----:B------:R-:W-:Y:S01]  /*1c10*/  @!P1 IMAD.MOV R2, RZ, RZ, R3 ;  /* 0x000000ffff029224 */ /* 0x000fe200078e0203 */
[----:B------:R-:W-:-:S03]  /*1c20*/  ISETP.GT.AND P1, PT, R18, RZ, PT ;  /* 0x000000ff1200720c */ /* 0x000fc60003f24270 */
[----:B------:R-:W-:-:S04]  /*1c30*/  VIADD R3, R2, 0x1 ;  /* 0x0000000102037836 */ /* 0x000fc80000000000 */
[----:B------:R-:W-:Y:S01]  /*1c40*/  @!P0 IMAD.MOV R3, RZ, RZ, R2 ;  /* 0x000000ffff038224 */ /* 0x000fe200078e0202 */
[----:B------:R-:W-:-:S03]  /*1c50*/  ISETP.GE.U32.AND P0, PT, R5, 0x1000, PT ;  /* 0x000010000500780c */ /* 0x000fc60003f06070 */
[C---:B------:R-:W-:Y:S02]  /*1c60*/  VIADD R6, R3.reuse, 0x1 ;  /* 0x0000000103067836 */ /* 0x040fe40000000000 */
[----:B------:R-:W-:-:S08]  /*1c70*/  @!P1 IADD3 R6, PT, PT, R3, RZ, RZ ;  /* 0x000000ff03069210 */ /* 0x000fd00007ffe0ff */
[----:B------:R-:W-:Y:S05]  /*1c80*/  @!P0 BRA `(.L_x_222) ;  /* 0x0000000c008c8947 */ /* 0x000fea0003800000 */
[----:B------:R-:W-:-:S06]  /*1c90*/  UIADD3 UR4, UPT, UPT, UR4, 0x1000, URZ ;  /* 0x0000100004047890 */ /* 0x000fcc000fffe0ff */
[----:B------:R-:W-:-:S13]  /*1ca0*/  ISETP.LT.U32.AND P0, PT, R23, UR4, PT ;  /* 0x0000000417007c0c */ /* 0x000fda000bf01070 */
[----:B------:R-:W-:Y:S05]  /*1cb0*/  @!P0 BRA `(.L_x_223) ;  /* 0xfffffff800e08947 */ /* 0x000fea000383ffff */
.L_x_221:
[----:B------:R-:W-:Y:S01]  /*1cc0*/  VIADD R3, R4, -UR4 ;  /* 0x8000000404037c36 */ /* 0x000fe20008000000 */
[----:B------:R-:W-:Y:S04]  /*1cd0*/  BSSY.RECONVERGENT B1, `(.L_x_222) ;  /* 0x00000de000017945 */ /* 0x000fe80003800200 */
[----:B------:R-:W-:-:S04]  /*1ce0*/  ISETP.GE.AND P0, PT, R0, R3, PT ;  /* 0x000000030000720c */ /* 0x000fc80003f06270 */
[----:B------:R-:W-:-:S13]  /*1cf0*/  ISETP.LE.U32.OR P0, PT, R4, UR4, P0 ;  /* 0x0000000404007c0c */ /* 0x000fda0008703470 */
[----:B------:R-:W-:Y:S05]  /*1d00*/  @P0 BRA `(.L_x_224) ;  /* 0x0000000c00680947 */ /* 0x000fea0003800000 */
[----:B------:R-:W-:Y:S01]  /*1d10*/  LOP3.LUT R3, RZ, R0, RZ, 0x33, !PT ;  /* 0x00000000ff037212 */ /* 0x000fe200078e33ff */
[----:B------:R-:W-:Y:S01]  /*1d20*/  BSSY.RECONVERGENT B2, `(.L_x_225) ;  /* 0x0000072000027945 */ /* 0x000fe20003800200 */
[----:B------:R-:W-:Y:S02]  /*1d30*/  IMAD.MOV.U32 R2, RZ, RZ, R0 ;  /* 0x000000ffff027224 */ /* 0x000fe400078e0000 */
[----:B------:R-:W-:-:S04]  /*1d40*/  IADD3 R3, PT, PT, R4, -UR4, R3 ;  /* 0x8000000404037c10 */ /* 0x000fc8000fffe003 */
[C---:B------:R-:W-:Y:S02]  /*1d50*/  ISETP.GE.U32.AND P0, PT, R3.reuse, 0xf00, PT ;  /* 0x00000f000300780c */ /* 0x040fe40003f06070 */
[----:B------:R-:W-:-:S04]  /*1d60*/  LEA.HI R3, R3, 0x1, RZ, 0x18 ;  /* 0x0000000103037811 */ /* 0x000fc800078fc0ff */
[----:B------:R-:W-:-:S07]  /*1d70*/  LOP3.LUT R4, R3, 0xf, RZ, 0xc0, !PT ;  /* 0x0000000f03047812 */ /* 0x000fce00078ec0ff */
[----:B------:R-:W-:Y:S05]  /*1d80*/  @!P0 BRA `(.L_x_226) ;  /* 0x0000000400ac8947 */ /* 0x000fea0003800000 */
[----:B------:R-:W-:Y:S01]  /*1d90*/  LOP3.LUT R5, R3, 0x1fffff0, RZ, 0xc0, !PT ;  /* 0x01fffff003057812 */ /* 0x000fe200078ec0ff */
[----:B------:R-:W-:Y:S01]  /*1da0*/  BSSY.RECONVERGENT B3, `(.L_x_227) ;  /* 0x0000068000037945 */ /* 0x000fe20003800200 */
[C---:B------:R-:W-:Y:S01]  /*1db0*/  LOP3.LUT R2, R0.reuse, 0x800, RZ, 0xfc, !PT ;  /* 0x0000080000027812 */ /* 0x040fe200078efcff */
[----:B------:R-:W-:Y:S02]  /*1dc0*/  VIADD R7, R0, UR4 ;  /* 0x0000000400077c36 */ /* 0x000fe40008000000 */
[----:B------:R-:W-:-:S07]  /*1dd0*/  IMAD.MOV R5, RZ, RZ, -R5 ;  /* 0x000000ffff057224 */ /* 0x000fce00078e0a05 */
.L_x_228:
[C---:B------:R-:W-:Y:S01]  /*1de0*/  IMAD.WIDE.U32 R12, R7.reuse, 0x4, R14 ;  /* 0x00000004070c7825 */ /* 0x040fe200078e000e */
[----:B------:R-:W-:-:S04]  /*1df0*/  IADD3 R17, PT, PT, R7, 0x100, RZ ;  /* 0x0000010007117810 */ /* 0x000fc80007ffe0ff */
[----:B------:R0:W2:Y:S01]  /*1e00*/  LDG.E R8, desc[UR6][R12.64] ;  /* 0x000000060c087981 */ /* 0x0000a2000c1e1900 */
[----:B------:R-:W-:-:S04]  /*1e10*/  IMAD.WIDE.U32 R16, R17, 0x4, R14 ;  /* 0x0000000411107825 */ /* 0x000fc800078e000e */
[C---:B------:R-:W-:Y:S01]  /*1e20*/  VIADD R19, R7.reuse, 0x200 ;  /* 0x0000020007137836 */ /* 0x040fe20000000000 */
[----:B------:R1:W3:Y:S01]  /*1e30*/  LDG.E R9, desc[UR6][R16.64] ;  /* 0x0000000610097981 */ /* 0x0002e2000c1e1900 */
[----:B------:R-:W-:Y:S02]  /*1e40*/  VIADD R21, R7, 0x300 ;  /* 0x0000030007157836 */ /* 0x000fe40000000000 */
[----:B------:R-:W-:-:S05]  /*1e50*/  IMAD.WIDE.U32 R18, R19, 0x4, R14 ;  /* 0x0000000413127825 */ /* 0x000fca00078e000e */
[----:B------:R4:W5:Y:S01]  /*1e60*/  LDG.E R10, desc[UR6][R18.64] ;  /* 0x00000006120a7981 */ /* 0x000962000c1e1900 */
[----:B------:R-:W-:-:S04]  /*1e70*/  IMAD.WIDE.U32 R20, R21, 0x4, R14 ;  /* 0x0000000415147825 */ /* 0x000fc800078e000e */
[C---:B------:R-:W-:Y:S01]  /*1e80*/  VIADD R29, R7.reuse, 0x400 ;  /* 0x00000400071d7836 */ /* 0x040fe20000000000 */
[----:B------:R4:W5:Y:S01]  /*1e90*/  LDG.E R11, desc[UR6][R20.64] ;  /* 0x00000006140b7981 */ /* 0x000962000c1e1900 */
[----:B------:R-:W-:Y:S02]  /*1ea0*/  VIADD R23, R7, 0x500 ;  /* 0x0000050007177836 */ /* 0x000fe40000000000 */
[----:B------:R-:W-:Y:S01]  /*1eb0*/  IMAD.WIDE.U32 R28, R29, 0x4, R14 ;  /* 0x000000041d1c7825 */ /* 0x000fe200078e000e */
[----:B0-----:R-:W-:-:S05]  /*1ec0*/  IADD3 R13, PT, PT, R7, 0x600, RZ ;  /* 0x00000600070d7810 */ /* 0x001fca0007ffe0ff */
[----:B------:R-:W5:Y:S01]  /*1ed0*/  LDG.E R28, desc[UR6][R28.64] ;  /* 0x000000061c1c7981 */ /* 0x000f62000c1e1900 */
[----:B------:R-:W-:-:S04]  /*1ee0*/  IMAD.WIDE.U32 R22, R23, 0x4, R14 ;  /* 0x0000000417167825 */ /* 0x000fc800078e000e */
[--C-:B------:R-:W-:Y:S01]  /*1ef0*/  IMAD.WIDE.U32 R12, R13, 0x4, R14.reuse ;  /* 0x000000040d0c7825 */ /* 0x100fe200078e000e */
[----:B------:R0:W5:Y:S03]  /*1f00*/  LDG.E R27, desc[UR6][R22.64] ;  /* 0x00000006161b7981 */ /* 0x000166000c1e1900 */
[C---:B-1----:R-:W-:Y:S01]  /*1f10*/  VIADD R17, R7.reuse, 0x700 ;  /* 0x0000070007117836 */ /* 0x042fe20000000000 */
[----:B------:R-:W5:Y:S01]  /*1f20*/  LDG.E R26, desc[UR6][R12.64] ;  /* 0x000000060c1a7981 */ /* 0x000f62000c1e1900 */
[----:B----4-:R-:W-:Y:S02]  /*1f30*/  VIADD R19, R7, 0x800 ;  /* 0x0000080007137836 */ /* 0x010fe40000000000 */
[----:B------:R-:W-:-:S04]  /*1f40*/  IMAD.WIDE.U32 R16, R17, 0x4, R14 ;  /* 0x0000000411107825 */ /* 0x000fc800078e000e */
[--C-:B------:R-:W-:Y:S01]  /*1f50*/  IMAD.WIDE.U32 R18, R19, 0x4, R14.reuse ;  /* 0x0000000413127825 */ /* 0x100fe200078e000e */
[----:B------:R1:W4:Y:S03]  /*1f60*/  LDG.E R25, desc[UR6][R16.64] ;  /* 0x0000000610197981 */ /* 0x000326000c1e1900 */
[C---:B------:R-:W-:Y:S01]  /*1f70*/  VIADD R21, R7.reuse, 0x900 ;  /* 0x0000090007157836 */ /* 0x040fe20000000000 */
[----:B------:R1:W4:Y:S01]  /*1f80*/  LDG.E R24, desc[UR6][R18.64] ;  /* 0x0000000612187981 */ /* 0x000322000c1e1900 */
[----:B0-----:R-:W-:Y:S02]  /*1f90*/  VIADD R23, R7, 0xa00 ;  /* 0x00000a0007177836 */ /* 0x001fe40000000000 */
[----:B------:R-:W-:Y:S01]  /*1fa0*/  IMAD.WIDE.U32 R20, R21, 0x4, R14 ;  /* 0x0000000415147825 */ /* 0x000fe200078e000e */
[----:B------:R-:W-:-:S03]  /*1fb0*/  IADD3 R29, PT, PT, R7, 0xb00, RZ ;  /* 0x00000b00071d7810 */ /* 0x000fc60007ffe0ff */
[--C-:B------:R-:W-:Y:S01]  /*1fc0*/  IMAD.WIDE.U32 R22, R23, 0x4, R14.reuse ;  /* 0x0000000417167825 */ /* 0x100fe200078e000e */
[----:B------:R-:W4:Y:S04]  /*1fd0*/  LDG.E R13, desc[UR6][R20.64] ;  /* 0x00000006140d7981 */ /* 0x000f28000c1e1900 */
[----:B------:R-:W4:Y:S01]  /*1fe0*/  LDG.E R12, desc[UR6][R22.64] ;  /* 0x00000006160c7981 */ /* 0x000f22000c1e1900 */
[----:B-1----:R-:W-:-:S04]  /*1ff0*/  IMAD.WIDE.U32 R16, R29, 0x4, R14 ;  /* 0x000000041d107825 */ /* 0x002fc800078e000e */
[----:B------:R-:W-:Y:S01]  /*2000*/  VIADD R19, R7, 0xc00 ;  /* 0x00000c0007137836 */ /* 0x000fe20000000000 */
[----:B------:R0:W4:Y:S03]  /*2010*/  LDG.E R29, desc[UR6][R16.64] ;  /* 0x00000006101d7981 */ /* 0x000126000c1e1900 */
[----:B0-----:R-:W-:-:S04]  /*2020*/  IMAD.WIDE.U32 R16, R19, 0x4, R14 ;  /* 0x0000000413107825 */ /* 0x001fc800078e000e */
[C---:B------:R-:W-:Y:S02]  /*2030*/  VIADD R19, R7.reuse, 0xd00 ;  /* 0x00000d0007137836 */ /* 0x040fe40000000000 */
[----:B------:R-:W4:Y:S01]  /*2040*/  LDG.E R16, desc[UR6][R16.64] ;  /* 0x0000000610107981 */ /* 0x000f22000c1e1900 */
[----:B------:R-:W-:Y:S02]  /*2050*/  VIADD R21, R7, 0xe00 ;  /* 0x00000e0007157836 */ /* 0x000fe40000000000 */
[----:B------:R-:W-:-:S04]  /*2060*/  IMAD.WIDE.U32 R18, R19, 0x4, R14 ;  /* 0x0000000413127825 */ /* 0x000fc800078e000e */
[--C-:B------:R-:W-:Y:S02]  /*2070*/  IMAD.WIDE.U32 R20, R21, 0x4, R14.reuse ;  /* 0x0000000415147825 */ /* 0x100fe400078e000e */
[----:B------:R-:W4:Y:S02]  /*2080*/  LDG.E R18, desc[UR6][R18.64] ;  /* 0x0000000612127981 */ /* 0x000f24000c1e1900 */
[----:B------:R-:W-:Y:S02]  /*2090*/  VIADD R23, R7, 0xf00 ;  /* 0x00000f0007177836 */ /* 0x000fe40000000000 */
[----:B------:R-:W4:Y:S02]  /*20a0*/  LDG.E R20, desc[UR6][R20.64] ;  /* 0x0000000614147981 */ /* 0x000f24000c1e1900 */
[----:B------:R-:W-:-:S06]  /*20b0*/  IMAD.WIDE.U32 R22, R23, 0x4, R14 ;  /* 0x0000000417167825 */ /* 0x000fcc00078e000e */
[----:B------:R-:W4:Y:S01]  /*20c0*/  LDG.E R22, desc[UR6][R22.64] ;  /* 0x0000000616167981 */ /* 0x000f22000c1e1900 */
[----:B------:R-:W-:Y:S02]  /*20d0*/  VIADD R5, R5, 0x10 ;  /* 0x0000001005057836 */ /* 0x000fe40000000000 */
[----:B------:R-:W-:Y:S02]  /*20e0*/  VIADD R2, R2, 0x1000 ;  /* 0x0000100002027836 */ /* 0x000fe40000000000 */
[----:B------:R-:W-:Y:S01]  /*20f0*/  VIADD R7, R7, 0x1000 ;  /* 0x0000100007077836 */ /* 0x000fe20000000000 */
[----:B--2---:R-:W-:Y:S02]  /*2100*/  ISETP.GT.AND P0, PT, R8, RZ, PT ;  /* 0x000000ff0800720c */ /* 0x004fe40003f04270 */
[----:B------:R-:W-:Y:S02]  /*2110*/  IADD3 R8, PT, PT, R6, 0x1, RZ ;  /* 0x0000000106087810 */ /* 0x000fe40007ffe0ff */
[----:B---3--:R-:W-:-:S09]  /*2120*/  ISETP.GT.AND P1, PT, R9, RZ, PT ;  /* 0x000000ff0900720c */ /* 0x008fd20003f24270 */
[----:B------:R-:W-:Y:S01]  /*2130*/  @!P0 IMAD.MOV R8, RZ, RZ, R6 ;  /* 0x000000ffff088224 */ /* 0x000fe200078e0206 */
[----:B-----5:R-:W-:-:S03]  /*2140*/  ISETP.GT.AND P0, PT, R10, RZ, PT ;  /* 0x000000ff0a00720c */ /* 0x020fc60003f04270 */
        /* <DEDUP_REMOVED lines=14> */
[----:B----4-:R-:W-:-:S03]  /*2230*/  ISETP.GT.AND P1, PT, R25, RZ, PT ;  /* 0x000000ff1900720c */ /* 0x010fc60003f24270 */
        /* <DEDUP_REMOVED lines=11> */
[----:B------:R-:W-:-:S04]  /*22f0*/  ISETP.GT.AND P1, PT, R29, RZ, PT ;  /* 0x000000ff1d00720c */ /* 0x000fc80003f24270 */
[----:B------:R-:W-:Y:S02]  /*2300*/  IADD3 R8, PT, PT, R6, 0x1, RZ ;  /* 0x0000000106087810 */ /* 0x000fe40007ffe0ff */
[----:B------:R-:W-:Y:S01]  /*2310*/  @!P0 IMAD.MOV R8, RZ, RZ, R6 ;  /* 0x000000ffff088224 */ /* 0x000fe200078e0206 */
        /* <DEDUP_REMOVED lines=12> */
[----:B------:R-:W-:-:S03]  /*23e0*/  ISETP.NE.AND P0, PT, R5, RZ, PT ;  /* 0x000000ff0500720c */ /* 0x000fc60003f05270 */
[----:B------:R-:W-:Y:S02]  /*23f0*/  VIADD R6, R8, 0x1 ;  /* 0x0000000108067836 */ /* 0x000fe40000000000 */
[----:B------:R-:W-:-:S08]  /*2400*/  @!P1 IMAD.MOV R6, RZ, RZ, R8 ;  /* 0x000000ffff069224 */ /* 0x000fd000078e0208 */
[----:B------:R-:W-:Y:S05]  /*2410*/  @P0 BRA `(.L_x_228) ;  /* 0xfffffff800700947 */ /* 0x000fea000383ffff */
[----:B------:R-:W-:Y:S05]  /*2420*/  BSYNC.RECONVERGENT B3 ;  /* 0x0000000000037941 */ /* 0x000fea0003800200 */
.L_x_227:
[----:B------:R-:W-:-:S07]  /*2430*/  IADD3 R2, PT, PT, R2, -0x800, RZ ;  /* 0xfffff80002027810 */ /* 0x000fce0007ffe0ff */
.L_x_226:
[----:B------:R-:W-:Y:S05]  /*2440*/  BSYNC.RECONVERGENT B2 ;  /* 0x0000000000027941 */ /* 0x000fea0003800200 */
.L_x_225:
[----:B------:R-:W-:-:S13]  /*2450*/  ISETP.NE.AND P0, PT, R4, RZ, PT ;  /* 0x000000ff0400720c */ /* 0x000fda0003f05270 */
[----:B------:R-:W-:Y:S05]  /*2460*/  @!P0 BRA `(.L_x_224) ;  /* 0x0000000400908947 */ /* 0x000fea0003800000 */
[----:B------:R-:W-:Y:S01]  /*2470*/  ISETP.GE.U32.AND P1, PT, R4, 0x8, PT ;  /* 0x000000080400780c */ /* 0x000fe20003f26070 */
[----:B------:R-:W-:Y:S01]  /*2480*/  BSSY.RECONVERGENT B2, `(.L_x_229) ;  /* 0x0000035000027945 */ /* 0x000fe20003800200 */
[----:B------:R-:W-:-:S04]  /*2490*/  LOP3.LUT R24, R3, 0x7, RZ, 0xc0, !PT ;  /* 0x0000000703187812 */ /* 0x000fc800078ec0ff */
[----:B------:R-:W-:-:S07]  /*24a0*/  ISETP.NE.AND P0, PT, R24, RZ, PT ;  /* 0x000000ff1800720c */ /* 0x000fce0003f05270 */
[----:B------:R-:W-:Y:S06]  /*24b0*/  @!P1 BRA `(.L_x_230) ;  /* 0x0000000000c49947 */ /* 0x000fec0003800000 */
[----:B------:R-:W-:-:S04]  /*24c0*/  VIADD R5, R2, UR4 ;  /* 0x0000000402057c36 */ /* 0x000fc80008000000 */
[----:B------:R-:W-:-:S04]  /*24d0*/  IMAD.WIDE.U32 R10, R5, 0x4, R14 ;  /* 0x00000004050a7825 */ /* 0x000fc800078e000e */
[C---:B------:R-:W-:Y:S01]  /*24e0*/  VIADD R13, R5.reuse, 0x100 ;  /* 0x00000100050d7836 */ /* 0x040fe20000000000 */
[----:B------:R0:W2:Y:S01]  /*24f0*/  LDG.E R4, desc[UR6][R10.64] ;  /* 0x000000060a047981 */ /* 0x0000a2000c1e1900 */
[----:B------:R-:W-:Y:S02]  /*2500*/  VIADD R17, R5, 0x200 ;  /* 0x0000020005117836 */ /* 0x000fe40000000000 */
[----:B------:R-:W-:-:S05]  /*2510*/  IMAD.WIDE.U32 R12, R13, 0x4, R14 ;  /* 0x000000040d0c7825 */ /* 0x000fca00078e000e */
        /* <DEDUP_REMOVED lines=8> */
[C---:B------:R-:W-:Y:S02]  /*25a0*/  VIADD R23, R5.reuse, 0x500 ;  /* 0x0000050005177836 */ /* 0x040fe40000000000 */
[----:B------:R-:W5:Y:S01]  /*25b0*/  LDG.E R20, desc[UR6][R20.64] ;  /* 0x0000000614147981 */ /* 0x000f62000c1e1900 */
[----:B0-----:R-:W-:Y:S02]  /*25c0*/  VIADD R11, R5, 0x600 ;  /* 0x00000600050b7836 */ /* 0x001fe40000000000 */
[----:B------:R-:W-:-:S06]  /*25d0*/  IMAD.WIDE.U32 R22, R23, 0x4, R14 ;  /* 0x0000000417167825 */ /* 0x000fcc00078e000e */
[----:B------:R-:W5:Y:S01]  /*25e0*/  LDG.E R22, desc[UR6][R22.64] ;  /* 0x0000000616167981 */ /* 0x000f62000c1e1900 */
[----:B------:R-:W-:-:S04]  /*25f0*/  IMAD.WIDE.U32 R10, R11, 0x4, R14 ;  /* 0x000000040b0a7825 */ /* 0x000fc800078e000e */
[----:B-1----:R-:W-:Y:S02]  /*2600*/  VIADD R13, R5, 0x700 ;  /* 0x00000700050d7836 */ /* 0x002fe40000000000 */
[----:B------:R-:W5:Y:S02]  /*2610*/  LDG.E R10, desc[UR6][R10.64] ;  /* 0x000000060a0a7981 */ /* 0x000f64000c1e1900 */
[----:B------:R-:W-:-:S06]  /*2620*/  IMAD.WIDE.U32 R12, R13, 0x4, R14 ;  /* 0x000000040d0c7825 */ /* 0x000fcc00078e000e */
[----:B------:R-:W5:Y:S01]  /*2630*/  LDG.E R12, desc[UR6][R12.64] ;  /* 0x000000060c0c7981 */ /* 0x000f62000c1e1900 */
[----:B------:R-:W-:Y:S01]  /*2640*/  VIADD R2, R2, 0x800 ;  /* 0x0000080002027836 */ /* 0x000fe20000000000 */
[----:B--2---:R-:W-:Y:S01]  /*2650*/  ISETP.GT.AND P1, PT, R4, RZ, PT ;  /* 0x000000ff0400720c */ /* 0x004fe20003f24270 */
[----:B------:R-:W-:Y:S01]  /*2660*/  VIADD R4, R6, 0x1 ;  /* 0x0000000106047836 */ /* 0x000fe20000000000 */
[----:B---3--:R-:W-:-:S11]  /*2670*/  ISETP.GT.AND P2, PT, R7, RZ, PT ;  /* 0x000000ff0700720c */ /* 0x008fd60003f44270 */
[----:B------:R-:W-:Y:S02]  /*2680*/  @!P1 IADD3 R4, PT, PT, R6, RZ, RZ ;  /* 0x000000ff06049210 */ /* 0x000fe40007ffe0ff */
[----:B----4-:R-:W-:-:S03]  /*2690*/  ISETP.GT.AND P1, PT, R8, RZ, PT ;  /* 0x000000ff0800720c */ /* 0x010fc60003f24270 */
[----:B------:R-:W-:Y:S02]  /*26a0*/  VIADD R5, R4, 0x1 ;  /* 0x0000000104057836 */ /* 0x000fe40000000000 */
[----:B------:R-:W-:Y:S01]  /*26b0*/  @!P2 IMAD.MOV R5, RZ, RZ, R4 ;  /* 0x000000ffff05a224 */ /* 0x000fe200078e0204 */
        /* <DEDUP_REMOVED lines=16> */
[----:B------:R-:W-:-:S07]  /*27c0*/  @!P2 IADD3 R6, PT, PT, R4, RZ, RZ ;  /* 0x000000ff0406a210 */ /* 0x000fce0007ffe0ff */
.L_x_230:
[----:B------:R-:W-:Y:S05]  /*27d0*/  BSYNC.RECONVERGENT B2 ;  /* 0x0000000000027941 */ /* 0x000fea0003800200 */
.L_x_229:
        /* <DEDUP_REMOVED lines=8> */
[C---:B------:R-:W-:Y:S02]  /*2860*/  VIADD R9, R3.reuse, 0x100 ;  /* 0x0000010003097836 */ /* 0x040fe40000000000 */
[----:B------:R-:W2:Y:S01]  /*2870*/  LDG.E R4, desc[UR6][R4.64] ;  /* 0x0000000604047981 */ /* 0x000ea2000c1e1900 */
[----:B------:R-:W-:Y:S02]  /*2880*/  VIADD R11, R3, 0x200 ;  /* 0x00000200030b7836 */ /* 0x000fe40000000000 */
[----:B------:R-:W-:-:S04]  /*2890*/  IMAD.WIDE.U32 R8, R9, 0x4, R14 ;  /* 0x0000000409087825 */ /* 0x000fc800078e000e */
[--C-:B------:R-:W-:Y:S02]  /*28a0*/  IMAD.WIDE.U32 R10, R11, 0x4, R14.reuse ;  /* 0x000000040b0a7825 */ /* 0x100fe400078e000e */
[----:B------:R-:W3:Y:S02]  /*28b0*/  LDG.E R8, desc[UR6][R8.64] ;  /* 0x0000000608087981 */ /* 0x000ee4000c1e1900 */
[----:B------:R-:W-:Y:S02]  /*28c0*/  VIADD R13, R3, 0x300 ;  /* 0x00000300030d7836 */ /* 0x000fe40000000000 */
[----:B------:R-:W4:Y:S02]  /*28d0*/  LDG.E R10, desc[UR6][R10.64] ;  /* 0x000000060a0a7981 */ /* 0x000f24000c1e1900 */
[----:B------:R-:W-:-:S06]  /*28e0*/  IMAD.WIDE.U32 R12, R13, 0x4, R14 ;  /* 0x000000040d0c7825 */ /* 0x000fcc00078e000e */
[----:B------:R-:W5:Y:S01]  /*28f0*/  LDG.E R12, desc[UR6][R12.64] ;  /* 0x000000060c0c7981 */ /* 0x000f62000c1e1900 */
[----:B------:R-:W-:Y:S01]  /*2900*/  IADD3 R3, PT, PT, R6, 0x1, RZ ;  /* 0x0000000106037810 */ /* 0x000fe20007ffe0ff */
[----:B------:R-:W-:Y:S01]  /*2910*/  VIADD R2, R2, 0x400 ;  /* 0x0000040002027836 */ /* 0x000fe20000000000 */
[----:B--2---:R-:W-:Y:S02]  /*2920*/  ISETP.GT.AND P1, PT, R4, RZ, PT ;  /* 0x000000ff0400720c */ /* 0x004fe40003f24270 */
[----:B---3--:R-:W-:-:S11]  /*2930*/  ISETP.GT.AND P2, PT, R8, RZ, PT ;  /* 0x000000ff0800720c */ /* 0x008fd60003f44270 */
[----:B------:R-:W-:Y:S01]  /*2940*/  @!P1 IMAD.MOV R3, RZ, RZ, R6 ;  /* 0x000000ffff039224 */ /* 0x000fe200078e0206 */
[----:B----4-:R-:W-:-:S03]  /*2950*/  ISETP.GT.AND P1, PT, R10, RZ, PT ;  /* 0x000000ff0a00720c */ /* 0x010fc60003f24270 */
[----:B------:R-:W-:Y:S02]  /*2960*/  VIADD R4, R3, 0x1 ;  /* 0x0000000103047836 */ /* 0x000fe40000000000 */
[----:B------:R-:W-:Y:S01]  /*2970*/  @!P2 IMAD.MOV R4, RZ, RZ, R3 ;  /* 0x000000ffff04a224 */ /* 0x000fe200078e0203 */
[----:B-----5:R-:W-:-:S03]  /*2980*/  ISETP.GT.AND P2, PT, R12, RZ, PT ;  /* 0x000000ff0c00720c */ /* 0x020fc60003f44270 */
[----:B------:R-:W-:-:S04]  /*2990*/  VIADD R3, R4, 0x1 ;  /* 0x0000000104037836 */ /* 0x000fc80000000000 */
[----:B------:R-:W-:-:S05]  /*29a0*/  @!P1 IADD3 R3, PT, PT, R4, RZ, RZ ;  /* 0x000000ff04039210 */ /* 0x000fca0007ffe0ff */
[----:B------:R-:W-:Y:S02]  /*29b0*/  VIADD R6, R3, 0x1 ;  /* 0x0000000103067836 */ /* 0x000fe40000000000 */
[----:B------:R-:W-:-:S07]  /*29c0*/  @!P2 IMAD.MOV R6, RZ, RZ, R3 ;  /* 0x000000ffff06a224 */ /* 0x000fce00078e0203 */
.L_x_232:
[----:B------:R-:W-:Y:S05]  /*29d0*/  BSYNC.RECONVERGENT B2 ;  /* 0x0000000000027941 */ /* 0x000fea0003800200 */
.L_x_231:
[----:B------:R-:W-:Y:S05]  /*29e0*/  @!P0 BRA `(.L_x_224) ;  /* 0x0000000000308947 */ /* 0x000fea0003800000 */
[----:B------:R-:W-:Y:S01]  /*29f0*/  VIADD R5, R2, UR4 ;  /* 0x0000000402057c36 */ /* 0x000fe20008000000 */
[----:B------:R-:W-:-:S07]  /*2a00*/  IADD3 R4, PT, PT, -R7, RZ, RZ ;  /* 0x000000ff07047210 */ /* 0x000fce0007ffe1ff */
.L_x_233:
[----:B------:R-:W-:-:S06]  /*2a10*/  IMAD.WIDE.U32 R2, R5, 0x4, R14 ;  /* 0x0000000405027825 */ /* 0x000fcc00078e000e */
[----:B------:R-:W2:Y:S01]  /*2a20*/  LDG.E R2, desc[UR6][R2.64] ;  /* 0x0000000602027981 */ /* 0x000ea2000c1e1900 */
[----:B------:R-:W-:Y:S02]  /*2a30*/  VIADD R4, R4, 0x1 ;  /* 0x0000000104047836 */ /* 0x000fe40000000000 */
[----:B------:R-:W-:Y:S02]  /*2a40*/  VIADD R7, R6, 0x1 ;  /* 0x0000000106077836 */ /* 0x000fe40000000000 */
[----:B------:R-:W-:Y:S01]  /*2a50*/  VIADD R5, R5, 0x100 ;  /* 0x0000010005057836 */ /* 0x000fe20000000000 */
[----:B------:R-:W-:Y:S02]  /*2a60*/  ISETP.NE.AND P1, PT, R4, RZ, PT ;  /* 0x000000ff0400720c */ /* 0x000fe40003f25270 */
[----:B--2---:R-:W-:-:S13]  /*2a70*/  ISETP.GT.AND P0, PT, R2, RZ, PT ;  /* 0x000000ff0200720c */ /* 0x004fda0003f04270 */
[----:B------:R-:W-:-:S05]  /*2a80*/  @!P0 IMAD.MOV R7, RZ, RZ, R6 ;  /* 0x000000ffff078224 */ /* 0x000fca00078e0206 */
[----:B------:R-:W-:Y:S01]  /*2a90*/  MOV R6, R7 ;  /* 0x0000000700067202 */ /* 0x000fe20000000f00 */
[----:B------:R-:W-:Y:S06]  /*2aa0*/  @P1 BRA `(.L_x_233) ;  /* 0xfffffffc00d81947 */ /* 0x000fec000383ffff */
.L_x_224:
[----:B------:R-:W-:Y:S05]  /*2ab0*/  BSYNC.RECONVERGENT B1 ;  /* 0x0000000000017941 */ /* 0x000fea0003800200 */
.L_x_222:
        /* <DEDUP_REMOVED lines=20> */
[----:B------:R-:W-:-:S04]  /*2c00*/  @!P1 LOP3.LUT R2, R2, 0x7c, RZ, 0xc0, !PT ;  /* 0x0000007c02029812 */ /* 0x000fc800078ec0ff */
[----:B------:R-:W-:Y:S02]  /*2c10*/  @!P1 IADD3 R2, PT, PT, R2, R7, RZ ;  /* 0x0000000702029210 */ /* 0x000fe40007ffe0ff */
        /* <DEDUP_REMOVED lines=19> */
[----:B--2---:R-:W-:-:S07]  /*2d50*/  IMAD.IADD R3, R0, 0x1, R9 ;  /* 0x0000000100037824 */ /* 0x004fce00078e0209 */
.L_x_220:
[----:B------:R-:W-:Y:S05]  /*2d60*/  BSYNC.RECONVERGENT B0 ;  /* 0x0000000000007941 */ /* 0x000fea0003800200 */
.L_x_205:
[----:B------:R-:W-:Y:S05]  /*2d70*/  @P0 EXIT ;  /* 0x000000000000094d */ /* 0x000fea0003800000 */
[----:B------:R-:W3:Y:S01]  /*2d80*/  LDC.64 R4, c[0x0][0x388] ;  /* 0x0000e200ff047b82 */ /* 0x000ee20000000a00 */
[----:B------:R-:W0:Y:S02]  /*2d90*/  LDCU UR4, c[0x0][0x398] ;  /* 0x00007300ff0477ac */ /* 0x000e240008000800 */
[----:B012---:R-:W-:-:S05]  /*2da0*/  VIADD R3, R3, UR4 ;  /* 0x0000000403037c36 */ /* 0x007fca0008000000 */
[----:B---3--:R-:W-:Y:S01]  /*2db0*/  STG.E desc[UR6][R4.64], R3 ;  /* 0x0000000304007986 */ /* 0x008fe2000c101906 */
[----:B------:R-:W-:Y:S05]  /*2dc0*/  EXIT ;  /* 0x000000000000794d */ /* 0x000fea0003800000 */
.L_x_234:
        /* <DEDUP_REMOVED lines=11> */
.L_x_252:


//--------------------- .text._ZN3cub18CUB_300001_SM_10006detail8for_each13static_kernelINS2_12policy_hub_t12policy_500_tEmN6thrust24THRUST_300001_SM_1000_NS8cuda_cub20__uninitialized_fill7functorINS7_10device_ptrIiEEiEEEEvT0_T1_ --------------------------
	.section	.text._ZN3cub18CUB_300001_SM_10006detail8for_each13static_kernelINS2_12policy_hub_t12policy_500_tEmN6thrust24THRUST_300001_SM_1000_NS8cuda_cub20__uninitialized_fill7functorINS7_10device_ptrIiEEiEEEEvT0_T1_,"ax",@progbits
	.align	128
        .global         _ZN3cub18CUB_300001_SM_10006detail8for_each13static_kernelINS2_12policy_hub_t12policy_500_tEmN6thrust24THRUST_300001_SM_1000_NS8cuda_cub20__uninitialized_fill7functorINS7_10device_ptrIiEEiEEEEvT0_T1_
        .type           _ZN3cub18CUB_300001_SM_10006detail8for_each13static_kernelINS2_12policy_hub_t12policy_500_tEmN6thrust24THRUST_300001_SM_1000_NS8cuda_cub20__uninitialized_fill7functorINS7_10device_ptrIiEEiEEEEvT0_T1_,@function
        .size           _ZN3cub18CUB_300001_SM_10006detail8for_each13static_kernelINS2_12policy_hub_t12policy_500_tEmN6thrust24THRUST_300001_SM_1000_NS8cuda_cub20__uninitialized_fill7functorINS7_10device_ptrIiEEiEEEEvT0_T1_,(.L_x_253 - _ZN3cub18CUB_300001_SM_10006detail8for_each13static_kernelINS2_12policy_hub_t12policy_500_tEmN6thrust24THRUST_300001_SM_1000_NS8cuda_cub20__uninitialized_fill7functorINS7_10device_ptrIiEEiEEEEvT0_T1_)
        .other          _ZN3cub18CUB_300001_SM_10006detail8for_each13static_kernelINS2_12policy_hub_t12policy_500_tEmN6thrust24THRUST_300001_SM_1000_NS8cuda_cub20__uninitialized_fill7functorINS7_10device_ptrIiEEiEEEEvT0_T1_,@"STO_CUDA_ENTRY STV_DEFAULT"
_ZN3cub18CUB_300001_SM_10006detail8for_each13static_kernelINS2_12policy_hub_t12policy_500_tEmN6thrust24THRUST_300001_SM_1000_NS8cuda_cub20__uninitialized_fill7functorINS7_10device_ptrIiEEiEEEEvT0_T1_:
.text._ZN3cub18CUB_300001_SM_10006detail8for_each13static_kernelINS2_12policy_hub_t12policy_500_tEmN6thrust24THRUST_300001_SM_1000_NS8cuda_cub20__uninitialized_fill7functorINS7_10device_ptrIiEEiEEEEvT0_T1_:
[----:B------:R-:W-:Y:S08]  /*0000*/  LDC R1, c[0x0][0x37c] ;  /* 0x0000df00ff017b82 */ /* 0x000ff00000000800 */
[----:B------:R-:W0:Y:S01]  /*0010*/  S2UR UR4, SR_CTAID.X ;  /* 0x00000000000479c3 */ /* 0x000e220000002500 */
[----:B------:R-:W1:Y:S01]  /*0020*/  LDCU.64 UR6, c[0x0][0x380] ;  /* 0x00007000ff0677ac */ /* 0x000e620008000a00 */
[----:B------:R-:W2:Y:S01]  /*0030*/  LDCU.64 UR8, c[0x0][0x358] ;  /* 0x00006b00ff0877ac */ /* 0x000ea20008000a00 */
[----:B0-----:R-:W-:-:S04]  /*0040*/  UIMAD.WIDE.U32 UR4, UR4, 0x200, URZ ;  /* 0x00000200040478a5 */ /* 0x001fc8000f8e00ff */
[----:B-1----:R-:W-:-:S04]  /*0050*/  UIADD3 UR6, UP0, UPT, -UR4, UR6, URZ ;  /* 0x0000000604067290 */ /* 0x002fc8000ff1e1ff */
[----:B------:R-:W-:Y:S02]  /*0060*/  UIADD3.X UR7, UPT, UPT, ~UR5, UR7, URZ, UP0, !UPT ;  /* 0x0000000705077290 */ /* 0x000fe400087fe5ff */
[----:B------:R-:W-:-:S04]  /*0070*/  UISETP.GE.U32.AND UP0, UPT, UR6, 0x200, UPT ;  /* 0x000002000600788c */ /* 0x000fc8000bf06070 */
[----:B------:R-:W-:-:S09]  /*0080*/  UISETP.GE.U32.AND.EX UP0, UPT, UR7, URZ, UPT, UP0 ;  /* 0x000000ff0700728c */ /* 0x000fd2000bf06100 */
[----:B--2---:R-:W-:Y:S05]  /*0090*/  BRA.U !UP0, `(.L_x_235) ;  /* 0x0000000108287547 */ /* 0x004fea000b800000 */
[----:B------:R-:W0:Y:S01]  /*00a0*/  S2R R0, SR_TID.X ;  /* 0x0000000000007919 */ /* 0x000e220000002100 */
[----:B------:R-:W1:Y:S01]  /*00b0*/  LDCU.64 UR6, c[0x0][0x388] ;  /* 0x00007100ff0677ac */ /* 0x000e620008000a00 */
[----:B------:R-:W2:Y:S01]  /*00c0*/  LDC R5, c[0x0][0x390] ;  /* 0x0000e400ff057b82 */ /* 0x000ea20000000800 */
[----:B0-----:R-:W-:-:S05]  /*00d0*/  IADD3 R0, P0, PT, R0, UR4, RZ ;  /* 0x0000000400007c10 */ /* 0x001fca000ff1e0ff */
[----:B------:R-:W-:Y:S01]  /*00e0*/  IMAD.X R3, RZ, RZ, UR5, P0 ;  /* 0x00000005ff037e24 */ /* 0x000fe200080e06ff */
[----:B-1----:R-:W-:-:S04]  /*00f0*/  LEA R2, P0, R0, UR6, 0x2 ;  /* 0x0000000600027c11 */ /* 0x002fc8000f8010ff */
[----:B------:R-:W-:-:S05]  /*0100*/  LEA.HI.X R3, R0, UR7, R3, 0x2, P0 ;  /* 0x0000000700037c11 */ /* 0x000fca00080f1403 */
[----:B--2---:R-:W-:Y:S04]  /*0110*/  STG.E desc[UR8][R2.64], R5 ;  /* 0x0000000502007986 */ /* 0x004fe8000c101908 */
[----:B------:R-:W-:Y:S01]  /*0120*/  STG.E desc[UR8][R2.64+0x400], R5 ;  /* 0x0004000502007986 */ /* 0x000fe2000c101908 */
[----:B------:R-:W-:Y:S05]  /*0130*/  EXIT ;  /* 0x000000000000794d */ /* 0x000fea0003800000 */
.L_x_235:
[----:B------:R-:W0:Y:S01]  /*0140*/  S2R R0, SR_TID.X ;  /* 0x0000000000007919 */ /* 0x000e220000002100 */
[----:B------:R-:W-:Y:S01]  /*0150*/  IMAD.U32 R2, RZ, RZ, UR7 ;  /* 0x00000007ff027e24 */ /* 0x000fe2000f8e00ff */
[----:B------:R-:W1:Y:S01]  /*0160*/  LDCU.64 UR10, c[0x0][0x388] ;  /* 0x00007100ff0a77ac */ /* 0x000e620008000a00 */
[----:B------:R-:W-:Y:S01]  /*0170*/  IMAD.U32 R4, RZ, RZ, UR7 ;  /* 0x00000007ff047e24 */ /* 0x000fe2000f8e00ff */
[----:B0-----:R-:W-:-:S04]  /*0180*/  ISETP.LT.U32.AND P0, PT, R0, UR6, PT ;  /* 0x0000000600007c0c */ /* 0x001fc8000bf01070 */
[----:B------:R-:W-:Y:S01]  /*0190*/  ISETP.GT.U32.AND.EX P0, PT, R2, RZ, PT, P0 ;  /* 0x000000ff0200720c */ /* 0x000fe20003f04100 */
[C---:B------:R-:W-:Y:S01]  /*01a0*/  VIADD R2, R0.reuse, 0x100 ;  /* 0x0000010000027836 */ /* 0x040fe20000000000 */
[----:B------:R-:W-:-:S04]  /*01b0*/  IADD3 R0, P2, PT, R0, UR4, RZ ;  /* 0x0000000400007c10 */ /* 0x000fc8000ff5e0ff */
[----:B------:R-:W-:Y:S01]  /*01c0*/  ISETP.LT.U32.AND P1, PT, R2, UR6, PT ;  /* 0x0000000602007c0c */ /* 0x000fe2000bf21070 */
[----:B------:R-:W-:Y:S01]  /*01d0*/  IMAD.X R3, RZ, RZ, UR5, P2 ;  /* 0x00000005ff037e24 */ /* 0x000fe200090e06ff */
[----:B-1----:R-:W-:Y:S02]  /*01e0*/  LEA R2, P2, R0, UR10, 0x2 ;  /* 0x0000000a00027c11 */ /* 0x002fe4000f8410ff */
[----:B------:R-:W-:Y:S02]  /*01f0*/  ISETP.GT.U32.AND.EX P1, PT, R4, RZ, PT, P1 ;  /* 0x000000ff0400720c */ /* 0x000fe40003f24110 */
[----:B------:R-:W-:Y:S01]  /*0200*/  LEA.HI.X R3, R0, UR11, R3, 0x2, P2 ;  /* 0x0000000b00037c11 */ /* 0x000fe200090f1403 */
[----:B------:R-:W0:Y:S04]  /*0210*/  @P0 LDC R5, c[0x0][0x390] ;  /* 0x0000e400ff050b82 */ /* 0x000e280000000800 */
[----:B0-----:R0:W-:Y:S06]  /*0220*/  @P0 STG.E desc[UR8][R2.64], R5 ;  /* 0x0000000502000986 */ /* 0x0011ec000c101908 */
[----:B------:R-:W-:Y:S05]  /*0230*/  @!P1 EXIT ;  /* 0x000000000000994d */ /* 0x000fea0003800000 */
[----:B0-----:R-:W0:Y:S02]  /*0240*/  LDC R5, c[0x0][0x390] ;  /* 0x0000e400ff057b82 */ /* 0x001e240000000800 */
[----:B0-----:R-:W-:Y:S01]  /*0250*/  STG.E desc[UR8][R2.64+0x400], R5 ;  /* 0x0004000502007986 */ /* 0x001fe2000c101908 */
[----:B------:R-:W-:Y:S05]  /*0260*/  EXIT ;  /* 0x000000000000794d */ /* 0x000fea0003800000 */
.L_x_236:
        /* <DEDUP_REMOVED lines=9> */
.L_x_253:


//--------------------- .text._ZN3cub18CUB_300001_SM_10006detail11EmptyKernelIvEEvv --------------------------
	.section	.text._ZN3cub18CUB_300001_SM_10006detail11EmptyKernelIvEEvv,"ax",@progbits
	.align	128
        .global         _ZN3cub18CUB_300001_SM_10006detail11EmptyKernelIvEEvv
        .type           _ZN3cub18CUB_300001_SM_10006detail11EmptyKernelIvEEvv,@function
        .size           _ZN3cub18CUB_300001_SM_10006detail11EmptyKernelIvEEvv,(.L_x_254 - _ZN3cub18CUB_300001_SM_10006detail11EmptyKernelIvEEvv)
        .other          _ZN3cub18CUB_300001_SM_10006detail11EmptyKernelIvEEvv,@"STO_CUDA_ENTRY STV_DEFAULT"
_ZN3cub18CUB_300001_SM_10006detail11EmptyKernelIvEEvv:
.text._ZN3cub18CUB_300001_SM_10006detail11EmptyKernelIvEEvv:
[----:B------:R-:W-:Y:S01]  /*0000*/  LDC R1, c[0x0][0x37c] ;  /* 0x0000df00ff017b82 */ /* 0x000fe20000000800 */
[----:B------:R-:W-:Y:S05]  /*0010*/  EXIT ;  /* 0x000000000000794d */ /* 0x000fea0003800000 */
.L_x_237:
        /* <DEDUP_REMOVED lines=14> */
.L_x_254:


//--------------------- .text._Z11updatescorePiS_S_ --------------------------
	.section	.text._Z11updatescorePiS_S_,"ax",@progbits
	.align	128
        .global         _Z11updatescorePiS_S_
        .type           _Z11updatescorePiS_S_,@function
        .size           _Z11updatescorePiS_S_,(.L_x_255 - _Z11updatescorePiS_S_)
        .other          _Z11updatescorePiS_S_,@"STO_CUDA_ENTRY STV_DEFAULT"
_Z11updatescorePiS_S_:
.text._Z11updatescorePiS_S_:
[----:B------:R-:W-:Y:S01]  /*0000*/  LDC R1, c[0x0][0x37c] ;  /* 0x0000df00ff017b82 */ /* 0x000fe20000000800 */
[----:B------:R-:W0:Y:S07]  /*0010*/  S2R R11, SR_TID.X ;  /* 0x00000000000b7919 */ /* 0x000e2e0000002100 */
[----:B------:R-:W0:Y:S01]  /*0020*/  LDC.64 R6, c[0x0][0x388] ;  /* 0x0000e200ff067b82 */ /* 0x000e220000000a00 */
[----:B------:R-:W1:Y:S07]  /*0030*/  LDCU.64 UR4, c[0x0][0x358] ;  /* 0x00006b00ff0477ac */ /* 0x000e6e0008000a00 */
[----:B------:R-:W2:Y:S01]  /*0040*/  LDC.64 R2, c[0x0][0x390] ;  /* 0x0000e400ff027b82 */ /* 0x000ea20000000a00 */
[----:B0-----:R-:W-:-:S06]  /*0050*/  IMAD.WIDE.U32 R4, R11, 0x4, R6 ;  /* 0x000000040b047825 */ /* 0x001fcc00078e0006 */
[----:B-1----:R-:W3:Y:S01]  /*0060*/  LDG.E R4, desc[UR4][R4.64] ;  /* 0x0000000404047981 */ /* 0x002ee2000c1e1900 */
[----:B--2---:R-:W-:-:S05]  /*0070*/  IMAD.WIDE.U32 R2, R11, 0x4, R2 ;  /* 0x000000040b027825 */ /* 0x004fca00078e0002 */
[----:B------:R-:W2:Y:S01]  /*0080*/  LDG.E R9, desc[UR4][R2.64] ;  /* 0x0000000402097981 */ /* 0x000ea2000c1e1900 */
[----:B---3--:R-:W-:Y:S02]  /*0090*/  ISETP.GT.AND P0, PT, R4, RZ, PT ;  /* 0x000000ff0400720c */ /* 0x008fe40003f04270 */
[----:B--2---:R-:W-:-:S11]  /*00a0*/  MOV R0, R9 ;  /* 0x0000000900007202 */ /* 0x004fd60000000f00 */
[----:B------:R-:W-:Y:S02]  /*00b0*/  @!P0 MOV R0, 0xffffffff ;  /* 0xffffffff00008802 */ /* 0x000fe40000000f00 */
[----:B------:R-:W-:Y:S02]  /*00c0*/  @!P0 MOV R13, 0xffffffff ;  /* 0xffffffff000d8802 */ /* 0x000fe40000000f00 */
[----:B------:R-:W-:-:S03]  /*00d0*/  ISETP.NE.AND P1, PT, R0, -0x1, PT ;  /* 0xffffffff0000780c */ /* 0x000fc60003f25270 */
[----:B------:R0:W-:Y:S10]  /*00e0*/  @!P0 STG.E desc[UR4][R2.64], R13 ;  /* 0x0000000d02008986 */ /* 0x0001f4000c101904 */
[----:B------:R-:W-:Y:S05]  /*00f0*/  @!P1 EXIT ;  /* 0x000000000000994d */ /* 0x000fea0003800000 */
[----:B0-----:R-:W0:Y:S01]  /*0100*/  LDC.64 R2, c[0x0][0x380] ;  /* 0x0000e000ff027b82 */ /* 0x001e220000000a00 */
[----:B------:R-:W-:-:S04]  /*0110*/  IMAD.WIDE R4, R9, 0x4, R6 ;  /* 0x0000000409047825 */ /* 0x000fc800078e0206 */
[----:B------:R-:W-:Y:S01]  /*0120*/  HFMA2 R7, -RZ, RZ, 0, 5.9604644775390625e-08 ;  /* 0x00000001ff077431 */ /* 0x000fe200000001ff */
[----:B------:R-:W-:Y:S01]  /*0130*/  MOV R9, 0xffffffff ;  /* 0xffffffff00097802 */ /* 0x000fe20000000f00 */
[----:B0-----:R-:W-:-:S05]  /*0140*/  IMAD.WIDE.U32 R2, R11, 0x4, R2 ;  /* 0x000000040b027825 */ /* 0x001fca00078e0002 */
[----:B------:R-:W-:Y:S04]  /*0150*/  REDG.E.ADD.STRONG.GPU desc[UR4][R2.64], R7 ;  /* 0x000000070200798e */ /* 0x000fe8000c12e104 */
[----:B------:R-:W-:Y:S01]  /*0160*/  REDG.E.ADD.STRONG.GPU desc[UR4][R4.64], R9 ;  /* 0x000000090400798e */ /* 0x000fe2000c12e104 */
[----:B------:R-:W-:Y:S05]  /*0170*/  EXIT ;  /* 0x000000000000794d */ /* 0x000fea0003800000 */
.L_x_238:
        /* <DEDUP_REMOVED lines=16> */
.L_x_255:


//--------------------- .text._Z14target_settingPiS_S_S_ii --------------------------
	.section	.text._Z14target_settingPiS_S_S_ii,"ax",@progbits
	.align	128
        .global         _Z14target_settingPiS_S_S_ii
        .type           _Z14target_settingPiS_S_S_ii,@function
        .size           _Z14target_settingPiS_S_S_ii,(.L_x_256 - _Z14target_settingPiS_S_S_ii)
        .other          _Z14target_settingPiS_S_S_ii,@"STO_CUDA_ENTRY STV_DEFAULT"
_Z14target_settingPiS_S_S_ii:
.text._Z14target_settingPiS_S_S_ii:
[----:B------:R-:W-:Y:S08]  /*0000*/  LDC R1, c[0x0][0x37c] ;  /* 0x0000df00ff017b82 */ /* 0x000ff00000000800 */
[----:B------:R-:W0:Y:S01]  /*0010*/  LDC.64 R2, c[0x0][0x3a0] ;  /* 0x0000e800ff027b82 */ /* 0x000e220000000a00 */
[----:B------:R-:W1:Y:S01]  /*0020*/  S2R R0, SR_CTAID.X ;  /* 0x0000000000007919 */ /* 0x000e620000002500 */
[----:B------:R-:W-:Y:S01]  /*0030*/  UMOV UR4, 0x400 ;  /* 0x0000040000047882 */ /* 0x000fe20000000000 */
[----:B------:R-:W2:Y:S01]  /*0040*/  LDCU.64 UR6, c[0x0][0x358] ;  /* 0x00006b00ff0677ac */ /* 0x000ea20008000a00 */
[----:B------:R-:W-:Y:S04]  /*0050*/  BSSY.RECONVERGENT B0, `(.L_x_239) ;  /* 0x0000060000007945 */ /* 0x000fe80003800200 */
[----:B------:R-:W3:Y:S01]  /*0060*/  S2UR UR5, SR_CgaCtaId ;  /* 0x00000000000579c3 */ /* 0x000ee20000008800 */
[----:B0-----:R-:W-:-:S04]  /*0070*/  IABS R9, R2 ;  /* 0x0000000200097213 */ /* 0x001fc80000000000 */
[----:B------:R-:W0:Y:S01]  /*0080*/  I2F.RP R7, R9 ;  /* 0x0000000900077306 */ /* 0x000e220000209400 */
[----:B---3--:R-:W-:Y:S01]  /*0090*/  ULEA UR4, UR5, UR4, 0x18 ;  /* 0x0000000405047291 */ /* 0x008fe2000f8ec0ff */
[----:B-1----:R-:W-:-:S05]  /*00a0*/  IMAD.IADD R6, R0, 0x1, R3 ;  /* 0x0000000100067824 */ /* 0x002fca00078e0203 */
[----:B------:R-:W-:Y:S01]  /*00b0*/  ISETP.GE.AND P2, PT, R6, RZ, PT ;  /* 0x000000ff0600720c */ /* 0x000fe20003f46270 */
[----:B0-----:R-:W0:Y:S02]  /*00c0*/  MUFU.RCP R7, R7 ;  /* 0x0000000700077308 */ /* 0x001e240000001000 */
[----:B0-----:R-:W-:-:S06]  /*00d0*/  VIADD R4, R7, 0xffffffe ;  /* 0x0ffffffe07047836 */ /* 0x001fcc0000000000 */
[----:B------:R0:W1:Y:S02]  /*00e0*/  F2I.FTZ.U32.TRUNC.NTZ R5, R4 ;  /* 0x0000000400057305 */ /* 0x000064000021f000 */
[----:B0-----:R-:W-:Y:S02]  /*00f0*/  IMAD.MOV.U32 R4, RZ, RZ, RZ ;  /* 0x000000ffff047224 */ /* 0x001fe400078e00ff */
[----:B-1----:R-:W-:-:S04]  /*0100*/  IMAD.MOV R8, RZ, RZ, -R5 ;  /* 0x000000ffff087224 */ /* 0x002fc800078e0a05 */
[----:B------:R-:W-:Y:S01]  /*0110*/  IMAD R3, R8, R9, RZ ;  /* 0x0000000908037224 */ /* 0x000fe200078e02ff */
[----:B------:R-:W-:-:S03]  /*0120*/  IABS R8, R6 ;  /* 0x0000000600087213 */ /* 0x000fc60000000000 */
[----:B------:R-:W-:Y:S02]  /*0130*/  IMAD.HI.U32 R5, R5, R3, R4 ;  /* 0x0000000305057227 */ /* 0x000fe400078e0004 */
[----:B------:R-:W0:Y:S04]  /*0140*/  S2R R3, SR_TID.X ;  /* 0x0000000000037919 */ /* 0x000e280000002100 */
[----:B------:R-:W-:-:S04]  /*0150*/  IMAD.HI.U32 R5, R5, R8, RZ ;  /* 0x0000000805057227 */ /* 0x000fc800078e00ff */
[----:B------:R-:W-:-:S04]  /*0160*/  IMAD.MOV R5, RZ, RZ, -R5 ;  /* 0x000000ffff057224 */ /* 0x000fc800078e0a05 */
[----:B------:R-:W-:Y:S02]  /*0170*/  IMAD R4, R9, R5, R8 ;  /* 0x0000000509047224 */ /* 0x000fe400078e0208 */
[----:B------:R-:W-:-:S03]  /*0180*/  IMAD.MOV.U32 R5, RZ, RZ, 0x7fffffff ;  /* 0x7fffffffff057424 */ /* 0x000fc600078e00ff */
[----:B------:R-:W-:-:S13]  /*0190*/  ISETP.GT.U32.AND P0, PT, R9, R4, PT ;  /* 0x000000040900720c */ /* 0x000fda0003f04070 */
[----:B------:R-:W-:Y:S01]  /*01a0*/  @!P0 IMAD.IADD R4, R4, 0x1, -R9 ;  /* 0x0000000104048824 */ /* 0x000fe200078e0a09 */
[----:B------:R-:W-:Y:S02]  /*01b0*/  ISETP.NE.AND P0, PT, R2, RZ, PT ;  /* 0x000000ff0200720c */ /* 0x000fe40003f05270 */
[----:B0-----:R-:W-:Y:S02]  /*01c0*/  LEA R8, R3, UR4, 0x2 ;  /* 0x0000000403087c11 */ /* 0x001fe4000f8e10ff */
[----:B------:R-:W-:-:S03]  /*01d0*/  ISETP.GT.U32.AND P1, PT, R9, R4, PT ;  /* 0x000000040900720c */ /* 0x000fc60003f24070 */
[----:B------:R0:W-:Y:S10]  /*01e0*/  STS [R8], R5 ;  /* 0x0000000508007388 */ /* 0x0001f40000000800 */
[----:B------:R-:W-:Y:S01]  /*01f0*/  @!P1 IMAD.IADD R4, R4, 0x1, -R9 ;  /* 0x0000000104049824 */ /* 0x000fe200078e0a09 */
[----:B------:R-:W-:Y:S01]  /*0200*/  ISETP.NE.AND P1, PT, R0, R3, PT ;  /* 0x000000030000720c */ /* 0x000fe20003f25270 */
[----:B------:R-:W-:-:S02]  /*0210*/  IMAD.MOV.U32 R9, RZ, RZ, 0x7fffffff ;  /* 0x7fffffffff097424 */ /* 0x000fc400078e00ff */
[----:B------:R-:W-:-:S04]  /*0220*/  IMAD.MOV.U32 R7, RZ, RZ, R4 ;  /* 0x000000ffff077224 */ /* 0x000fc800078e0004 */
[----:B------:R-:W-:Y:S01]  /*0230*/  @!P2 IMAD.MOV R7, RZ, RZ, -R7 ;  /* 0x000000ffff07a224 */ /* 0x000fe200078e0a07 */
[----:B------:R-:W-:-:S05]  /*0240*/  @!P0 LOP3.LUT R7, RZ, R2, RZ, 0x33, !PT ;  /* 0x00000002ff078212 */ /* 0x000fca00078e33ff */
[----:B0-2---:R-:W-:Y:S05]  /*0250*/  @!P1 BRA `(.L_x_240) ;  /* 0x0000000000fc9947 */ /* 0x005fea0003800000 */
[----:B------:R-:W0:Y:S02]  /*0260*/  LDC.64 R4, c[0x0][0x398] ;  /* 0x0000e600ff047b82 */ /* 0x000e240000000a00 */
[----:B0-----:R-:W-:-:S06]  /*0270*/  IMAD.WIDE.U32 R4, R3, 0x4, R4 ;  /* 0x0000000403047825 */ /* 0x001fcc00078e0004 */
[----:B------:R-:W2:Y:S02]  /*0280*/  LDG.E R4, desc[UR6][R4.64] ;  /* 0x0000000604047981 */ /* 0x000ea4000c1e1900 */
[----:B--2---:R-:W-:-:S13]  /*0290*/  ISETP.GE.AND P0, PT, R4, 0x1, PT ;  /* 0x000000010400780c */ /* 0x004fda0003f06270 */
[----:B------:R-:W-:Y:S05]  /*02a0*/  @!P0 BRA `(.L_x_240) ;  /* 0x0000000000e88947 */ /* 0x000fea0003800000 */
[----:B------:R-:W0:Y:S08]  /*02b0*/  LDC.64 R20, c[0x0][0x390] ;  /* 0x0000e400ff147b82 */ /* 0x000e300000000a00 */
[----:B------:R-:W1:Y:S01]  /*02c0*/  LDC.64 R4, c[0x0][0x388] ;  /* 0x0000e200ff047b82 */ /* 0x000e620000000a00 */
[----:B0-----:R-:W-:-:S04]  /*02d0*/  IMAD.WIDE.U32 R16, R0, 0x4, R20 ;  /* 0x0000000400107825 */ /* 0x001fc800078e0014 */
[----:B------:R-:W-:Y:S01]  /*02e0*/  IMAD.WIDE.U32 R24, R3, 0x4, R20 ;  /* 0x0000000403187825 */ /* 0x000fe200078e0014 */
[----:B------:R-:W2:Y:S04]  /*02f0*/  LDG.E R10, desc[UR6][R16.64] ;  /* 0x00000006100a7981 */ /* 0x000ea8000c1e1900 */
[----:B------:R-:W3:Y:S01]  /*0300*/  LDG.E R11, desc[UR6][R24.64] ;  /* 0x00000006180b7981 */ /* 0x000ee2000c1e1900 */
[----:B-1----:R-:W-:-:S04]  /*0310*/  IMAD.WIDE R18, R7, 0x4, R4 ;  /* 0x0000000407127825 */ /* 0x002fc800078e0204 */
[----:B------:R-:W-:Y:S01]  /*0320*/  IMAD.WIDE R20, R7, 0x4, R20 ;  /* 0x0000000407147825 */ /* 0x000fe200078e0214 */
[----:B------:R-:W4:Y:S04]  /*0330*/  LDG.E R12, desc[UR6][R18.64] ;  /* 0x00000006120c7981 */ /* 0x000f28000c1e1900 */
[----:B------:R-:W5:Y:S01]  /*0340*/  LDG.E R13, desc[UR6][R20.64] ;  /* 0x00000006140d7981 */ /* 0x000f62000c1e1900 */
[----:B------:R-:W-:-:S04]  /*0350*/  IMAD.WIDE.U32 R22, R3, 0x4, R4 ;  /* 0x0000000403167825 */ /* 0x000fc800078e0004 */
[----:B------:R-:W-:Y:S01]  /*0360*/  IMAD.WIDE.U32 R6, R0, 0x4, R4 ;  /* 0x0000000400067825 */ /* 0x000fe200078e0004 */
[----:B------:R-:W5:Y:S04]  /*0370*/  LDG.E R14, desc[UR6][R22.64] ;  /* 0x00000006160e7981 */ /* 0x000f68000c1e1900 */
[----:B------:R0:W5:Y:S01]  /*0380*/  LDG.E R15, desc[UR6][R6.64] ;  /* 0x00000006060f7981 */ /* 0x000162000c1e1900 */
[----:B--2---:R-:W-:Y:S02]  /*0390*/  SHF.R.S32.HI R4, RZ, 0x1f, R10 ;  /* 0x0000001fff047819 */ /* 0x004fe4000001140a */
[----:B---3--:R-:W-:Y:S02]  /*03a0*/  SHF.R.S32.HI R17, RZ, 0x1f, R11 ;  /* 0x0000001fff117819 */ /* 0x008fe4000001140b */
[----:B------:R-:W-:-:S05]  /*03b0*/  IADD3 R25, P0, PT, -R10, R11, RZ ;  /* 0x0000000b0a197210 */ /* 0x000fca0007f1e1ff */
[----:B------:R-:W-:Y:S01]  /*03c0*/  IMAD.X R27, R17, 0x1, ~R4, P0 ;  /* 0x00000001111b7824 */ /* 0x000fe200000e0e04 */
[----:B----4-:R-:W-:Y:S02]  /*03d0*/  SHF.R.S32.HI R24, RZ, 0x1f, R12 ;  /* 0x0000001fff187819 */ /* 0x010fe4000001140c */
[----:B-----5:R-:W-:Y:S01]  /*03e0*/  SHF.R.S32.HI R18, RZ, 0x1f, R13 ;  /* 0x0000001fff127819 */ /* 0x020fe2000001140d */
[-C--:B------:R-:W-:Y:S01]  /*03f0*/  IMAD R20, R27, R12.reuse, RZ ;  /* 0x0000000c1b147224 */ /* 0x080fe200078e02ff */
[----:B------:R-:W-:Y:S02]  /*0400*/  IADD3 R5, P1, PT, -R10, R13, RZ ;  /* 0x0000000d0a057210 */ /* 0x000fe40007f3e1ff */
[----:B------:R-:W-:Y:S01]  /*0410*/  IADD3 R16, P0, PT, R13, -R11, RZ ;  /* 0x8000000b0d107210 */ /* 0x000fe20007f1e0ff */
[----:B------:R-:W-:Y:S02]  /*0420*/  IMAD R21, R24, R25, R20 ;  /* 0x0000001918157224 */ /* 0x000fe400078e0214 */
[----:B0-----:R-:W-:-:S04]  /*0430*/  IMAD.WIDE.U32 R6, R25, R12, RZ ;  /* 0x0000000c19067225 */ /* 0x001fc800078e00ff */
[C---:B------:R-:W-:Y:S02]  /*0440*/  IMAD.X R19, R18.reuse, 0x1, ~R4, P1 ;  /* 0x0000000112137824 */ /* 0x040fe400008e0e04 */
[----:B------:R-:W-:Y:S01]  /*0450*/  IMAD.X R18, R18, 0x1, ~R17, P0 ;  /* 0x0000000112127824 */ /* 0x000fe200000e0e11 */
[----:B------:R-:W-:Y:S01]  /*0460*/  SHF.R.S32.HI R4, RZ, 0x1f, R14 ;  /* 0x0000001fff047819 */ /* 0x000fe2000001140e */
[----:B------:R-:W-:Y:S01]  /*0470*/  IMAD R19, R19, R14, RZ ;  /* 0x0000000e13137224 */ /* 0x000fe200078e02ff */
[----:B------:R-:W-:Y:S01]  /*0480*/  SHF.R.S32.HI R17, RZ, 0x1f, R15 ;  /* 0x0000001fff117819 */ /* 0x000fe2000001140f */
[----:B------:R-:W-:Y:S01]  /*0490*/  IMAD R18, R18, R15, RZ ;  /* 0x0000000f12127224 */ /* 0x000fe200078e02ff */
[----:B------:R-:W-:Y:S01]  /*04a0*/  IADD3 R7, PT, PT, R7, R21, RZ ;  /* 0x0000001507077210 */ /* 0x000fe20007ffe0ff */
[----:B------:R-:W-:Y:S02]  /*04b0*/  IMAD R19, R4, R5, R19 ;  /* 0x0000000504137224 */ /* 0x000fe400078e0213 */
[----:B------:R-:W-:-:S02]  /*04c0*/  IMAD R17, R17, R16, R18 ;  /* 0x0000001011117224 */ /* 0x000fc400078e0212 */
[----:B------:R-:W-:-:S04]  /*04d0*/  IMAD.WIDE.U32 R4, R5, R14, RZ ;  /* 0x0000000e05047225 */ /* 0x000fc800078e00ff */
[----:B------:R-:W-:-:S04]  /*04e0*/  IMAD.WIDE.U32 R6, R15, R16, R6 ;  /* 0x000000100f067225 */ /* 0x000fc800078e0006 */
[----:B------:R-:W-:Y:S01]  /*04f0*/  IMAD.IADD R5, R5, 0x1, R19 ;  /* 0x0000000105057824 */ /* 0x000fe200078e0213 */
[----:B------:R-:W-:Y:S01]  /*0500*/  ISETP.NE.U32.AND P0, PT, R6, R4, PT ;  /* 0x000000040600720c */ /* 0x000fe20003f05070 */
[----:B------:R-:W-:-:S05]  /*0510*/  IMAD.IADD R16, R7, 0x1, R17 ;  /* 0x0000000107107824 */ /* 0x000fca00078e0211 */
[----:B------:R-:W-:-:S13]  /*0520*/  ISETP.NE.AND.EX P0, PT, R16, R5, PT, P0 ;  /* 0x000000051000720c */ /* 0x000fda0003f05300 */
[----:B------:R-:W-:Y:S05]  /*0530*/  @P0 BRA `(.L_x_240) ;  /* 0x0000000000440947 */ /* 0x000fea0003800000 */
[C---:B------:R-:W-:Y:S01]  /*0540*/  ISETP.GE.AND P2, PT, R15.reuse, R12, PT ;  /* 0x0000000c0f00720c */ /* 0x040fe20003f46270 */
[----:B------:R-:W-:Y:S01]  /*0550*/  IMAD.MOV.U32 R5, RZ, RZ, 0x1 ;  /* 0x00000001ff057424 */ /* 0x000fe200078e00ff */
[----:B------:R-:W-:Y:S01]  /*0560*/  ISETP.GE.AND P3, PT, R15, R14, PT ;  /* 0x0000000e0f00720c */ /* 0x000fe20003f66270 */
[----:B------:R-:W-:Y:S01]  /*0570*/  IMAD.MOV.U32 R6, RZ, RZ, 0x3 ;  /* 0x00000003ff067424 */ /* 0x000fe200078e00ff */
[C---:B------:R-:W-:Y:S02]  /*0580*/  ISETP.GT.AND P0, PT, R10.reuse, R13, PT ;  /* 0x0000000d0a00720c */ /* 0x040fe40003f04270 */
[----:B------:R-:W-:Y:S02]  /*0590*/  ISETP.GT.AND P1, PT, R10, R11, PT ;  /* 0x0000000b0a00720c */ /* 0x000fe40003f24270 */
[C---:B------:R-:W-:Y:S02]  /*05a0*/  SEL R4, R5.reuse, 0x2, P0 ;  /* 0x0000000205047807 */ /* 0x040fe40000000000 */
[----:B------:R-:W-:-:S03]  /*05b0*/  SEL R5, R5, 0x2, P1 ;  /* 0x0000000205057807 */ /* 0x000fc60000800000 */
[C---:B------:R-:W-:Y:S02]  /*05c0*/  @!P2 SEL R4, R6.reuse, 0x4, P0 ;  /* 0x000000040604a807 */ /* 0x040fe40000000000 */
[----:B------:R-:W-:-:S04]  /*05d0*/  @!P3 SEL R5, R6, 0x4, P1 ;  /* 0x000000040605b807 */ /* 0x000fc80000800000 */
[----:B------:R-:W-:-:S13]  /*05e0*/  ISETP.NE.AND P0, PT, R4, R5, PT ;  /* 0x000000050400720c */ /* 0x000fda0003f05270 */
[----:B------:R-:W-:Y:S02]  /*05f0*/  @!P0 IMAD.IADD R10, R10, 0x1, -R11 ;  /* 0x000000010a0a8824 */ /* 0x000fe400078e0a0b */
[----:B------:R-:W-:-:S03]  /*0600*/  @!P0 IMAD.IADD R14, R15, 0x1, -R14 ;  /* 0x000000010f0e8824 */ /* 0x000fc600078e0a0e */
[----:B------:R-:W-:Y:S02]  /*0610*/  @!P0 IABS R4, R10 ;  /* 0x0000000a00048213 */ /* 0x000fe40000000000 */
[----:B------:R-:W-:-:S05]  /*0620*/  @!P0 IABS R5, R14 ;  /* 0x0000000e00058213 */ /* 0x000fca0000000000 */
[----:B------:R-:W-:-:S05]  /*0630*/  @!P0 IMAD.IADD R9, R4, 0x1, R5 ;  /* 0x0000000104098824 */ /* 0x000fca00078e0205 */
[----:B------:R0:W-:Y:S02]  /*0640*/  @!P0 STS [R8], R9 ;  /* 0x0000000908008388 */ /* 0x0001e40000000800 */
.L_x_240:
[----:B------:R-:W-:Y:S05]  /*0650*/  BSYNC.RECONVERGENT B0 ;  /* 0x0000000000007941 */ /* 0x000fea0003800200 */
.L_x_239:
[----:B------:R-:W-:Y:S01]  /*0660*/  IADD3 R2, PT, PT, R2, -0x1, RZ ;  /* 0xffffffff02027810 */ /* 0x000fe20007ffe0ff */
[----:B------:R-:W-:Y:S03]  /*0670*/  BAR.SYNC.DEFER_BLOCKING 0x0 ;  /* 0x0000000000007b1d */ /* 0x000fe60000010000 */
[----:B------:R-:W-:-:S04]  /*0680*/  SHF.R.U32.HI R5, RZ, 0x1, R2 ;  /* 0x00000001ff057819 */ /* 0x000fc80000011602 */
[----:B------:R-:W-:-:S04]  /*0690*/  LOP3.LUT R5, R5, R2, RZ, 0xfc, !PT ;  /* 0x0000000205057212 */ /* 0x000fc800078efcff */
[----:B------:R-:W-:-:S04]  /*06a0*/  SHF.R.U32.HI R2, RZ, 0x2, R5 ;  /* 0x00000002ff027819 */ /* 0x000fc80000011605 */
[----:B------:R-:W-:-:S04]  /*06b0*/  LOP3.LUT R2, R2, R5, RZ, 0xfc, !PT ;  /* 0x0000000502027212 */ /* 0x000fc800078efcff */
[----:B------:R-:W-:-:S04]  /*06c0*/  SHF.R.U32.HI R5, RZ, 0x4, R2 ;  /* 0x00000004ff057819 */ /* 0x000fc80000011602 */
[----:B------:R-:W-:-:S04]  /*06d0*/  LOP3.LUT R5, R5, R2, RZ, 0xfc, !PT ;  /* 0x0000000205057212 */ /* 0x000fc800078efcff */
[----:B------:R-:W-:-:S04]  /*06e0*/  SHF.R.U32.HI R2, RZ, 0x8, R5 ;  /* 0x00000008ff027819 */ /* 0x000fc80000011605 */
[----:B------:R-:W-:-:S04]  /*06f0*/  LOP3.LUT R2, R2, R5, RZ, 0xfc, !PT ;  /* 0x0000000502027212 */ /* 0x000fc800078efcff */
[----:B------:R-:W-:-:S04]  /*0700*/  SHF.R.U32.HI R5, RZ, 0x10, R2 ;  /* 0x00000010ff057819 */ /* 0x000fc80000011602 */
[----:B------:R-:W-:-:S05]  /*0710*/  LOP3.LUT R5, R5, R2, RZ, 0xfc, !PT ;  /* 0x0000000205057212 */ /* 0x000fca00078efcff */
[----:B------:R-:W-:-:S05]  /*0720*/  VIADD R2, R5, 0x2 ;  /* 0x0000000205027836 */ /* 0x000fca0000000000 */
[----:B------:R-:W-:-:S13]  /*0730*/  ISETP.GE.U32.AND P0, PT, R2, 0x3, PT ;  /* 0x000000030200780c */ /* 0x000fda0003f06070 */
[----:B------:R-:W-:Y:S05]  /*0740*/  @!P0 BRA `(.L_x_241) ;  /* 0x0000000000508947 */ /* 0x000fea0003800000 */
[----:B------:R-:W-:Y:S01]  /*0750*/  VIADD R2, R5, 0x1 ;  /* 0x0000000105027836 */ /* 0x000fe20000000000 */
[----:B------:R-:W1:Y:S06]  /*0760*/  LDCU UR8, c[0x0][0x3a0] ;  /* 0x00007400ff0877ac */ /* 0x000e6c0008000800 */
.L_x_245:
[----:B------:R-:W-:Y:S01]  /*0770*/  LEA.HI R2, R2, R2, RZ, 0x1 ;  /* 0x0000000202027211 */ /* 0x000fe200078f08ff */
[----:B------:R-:W-:Y:S03]  /*0780*/  BSSY.RECONVERGENT B0, `(.L_x_242) ;  /* 0x000000c000007945 */ /* 0x000fe60003800200 */
[----:B------:R-:W-:-:S04]  /*0790*/  SHF.R.S32.HI R2, RZ, 0x1, R2 ;  /* 0x00000001ff027819 */ /* 0x000fc80000011402 */
[----:B------:R-:W-:-:S13]  /*07a0*/  ISETP.GE.AND P0, PT, R3, R2, PT ;  /* 0x000000020300720c */ /* 0x000fda0003f06270 */
[----:B--23--:R-:W-:Y:S05]  /*07b0*/  @P0 BRA `(.L_x_243) ;  /* 0x0000000000200947 */ /* 0x00cfea0003800000 */
[----:B------:R-:W-:-:S05]  /*07c0*/  IMAD.IADD R4, R2, 0x1, R3 ;  /* 0x0000000102047824 */ /* 0x000fca00078e0203 */
[----:B-1----:R-:W-:-:S13]  /*07d0*/  ISETP.GE.AND P0, PT, R4, UR8, PT ;  /* 0x0000000804007c0c */ /* 0x002fda000bf06270 */
[----:B------:R-:W-:Y:S05]  /*07e0*/  @!P0 BRA `(.L_x_244) ;  /* 0x0000000000088947 */ /* 0x000fea0003800000 */
[----:B------:R3:W-:Y:S01]  /*07f0*/  ATOMS.OR RZ, [R8], RZ ;  /* 0x000000ff08ff738c */ /* 0x0007e20003000000 */
[----:B------:R-:W-:Y:S05]  /*0800*/  BRA `(.L_x_243) ;  /* 0x00000000000c7947 */ /* 0x000fea0003800000 */
.L_x_244:
[----:B------:R-:W-:-:S05]  /*0810*/  IMAD R4, R2, 0x4, R8 ;  /* 0x0000000402047824 */ /* 0x000fca00078e0208 */
[----:B------:R-:W1:Y:S04]  /*0820*/  LDS R5, [R4] ;  /* 0x0000000004057984 */ /* 0x000e680000000800 */
[----:B-1----:R2:W-:Y:S02]  /*0830*/  ATOMS.MIN.S32 RZ, [R8], R5 ;  /* 0x0000000508ff738c */ /* 0x0025e40000800200 */
.L_x_243:
[----:B-1----:R-:W-:Y:S05]  /*0840*/  BSYNC.RECONVERGENT B0 ;  /* 0x0000000000007941 */ /* 0x002fea0003800200 */
.L_x_242:
[----:B------:R-:W-:Y:S01]  /*0850*/  VIADD R4, R2, 0x1 ;  /* 0x0000000102047836 */ /* 0x000fe20000000000 */
[----:B------:R-:W-:Y:S04]  /*0860*/  BAR.SYNC.DEFER_BLOCKING 0x0 ;  /* 0x0000000000007b1d */ /* 0x000fe80000010000 */
[----:B------:R-:W-:-:S13]  /*0870*/  ISETP.GT.U32.AND P0, PT, R4, 0x2, PT ;  /* 0x000000020400780c */ /* 0x000fda0003f04070 */
[----:B------:R-:W-:Y:S05]  /*0880*/  @P0 BRA `(.L_x_245) ;  /* 0xfffffffc00b80947 */ /* 0x000fea000383ffff */
.L_x_241:
[----:B------:R-:W1:Y:S01]  /*0890*/  S2UR UR5, SR_CgaCtaId ;  /* 0x00000000000579c3 */ /* 0x000e620000008800 */
[----:B------:R-:W-:Y:S02]  /*08a0*/  UMOV UR4, 0x400 ;  /* 0x0000040000047882 */ /* 0x000fe40000000000 */
[----:B-1----:R-:W-:-:S09]  /*08b0*/  ULEA UR4, UR5, UR4, 0x18 ;  /* 0x0000000405047291 */ /* 0x002fd2000f8ec0ff */
[----:B------:R-:W1:Y:S02]  /*08c0*/  LDS R2, [UR4] ;  /* 0x00000004ff027984 */ /* 0x000e640008000800 */
[----:B-1----:R-:W-:-:S13]  /*08d0*/  ISETP.NE.AND P0, PT, R2, 0x7fffffff, PT ;  /* 0x7fffffff0200780c */ /* 0x002fda0003f05270 */
[----:B--2---:R-:W1:Y:S01]  /*08e0*/  @!P0 LDC.64 R4, c[0x0][0x380] ;  /* 0x0000e000ff048b82 */ /* 0x004e620000000a00 */
[----:B------:R-:W-:Y:S02]  /*08f0*/  @!P0 IMAD.MOV.U32 R7, RZ, RZ, -0x1 ;  /* 0xffffffffff078424 */ /* 0x000fe400078e00ff */
[----:B-1----:R-:W-:-:S05]  /*0900*/  @!P0 IMAD.WIDE.U32 R4, R0, 0x4, R4 ;  /* 0x0000000400048825 */ /* 0x002fca00078e0004 */
[----:B------:R1:W-:Y:S01]  /*0910*/  @!P0 STG.E desc[UR6][R4.64], R7 ;  /* 0x0000000704008986 */ /* 0x0003e2000c101906 */
[----:B------:R-:W-:Y:S05]  /*0920*/  @!P0 EXIT ;  /* 0x000000000000894d */ /* 0x000fea0003800000 */
[----:B------:R-:W-:-:S13]  /*0930*/  ISETP.NE.AND P0, PT, R2, R9, PT ;  /* 0x000000090200720c */ /* 0x000fda0003f05270 */
[----:B------:R-:W-:Y:S05]  /*0940*/  @P0 EXIT ;  /* 0x000000000000094d */ /* 0x000fea0003800000 */
[----:B-1----:R-:W1:Y:S02]  /*0950*/  LDC.64 R4, c[0x0][0x380] ;  /* 0x0000e000ff047b82 */ /* 0x002e640000000a00 */
[----:B-1----:R-:W-:-:S05]  /*0960*/  IMAD.WIDE.U32 R4, R0, 0x4, R4 ;  /* 0x0000000400047825 */ /* 0x002fca00078e0004 */
[----:B------:R-:W-:Y:S01]  /*0970*/  STG.E desc[UR6][R4.64], R3 ;  /* 0x0000000304007986 */ /* 0x000fe2000c101906 */
[----:B------:R-:W-:Y:S05]  /*0980*/  EXIT ;  /* 0x000000000000794d */ /* 0x000fea0003800000 */
.L_x_246:
        /* <DEDUP_REMOVED lines=15> */
.L_x_256:


//--------------------- .nv.shared._ZN3cub18CUB_300001_SM_10006detail6reduce28DeviceReduceSingleTileKernelINS2_10policy_hubIiyN4cuda3std3__44plusIiEEE10Policy1000EPiSC_iS9_iiNS7_10__identityEEEvT0_T1_T2_T3_T4_T6_ --------------------------
	.section	.nv.shared._ZN3cub18CUB_300001_SM_10006detail6reduce28DeviceReduceSingleTileKernelINS2_10policy_hubIiyN4cuda3std3__44plusIiEEE10Policy1000EPiSC_iS9_iiNS7_10__identityEEEvT0_T1_T2_T3_T4_T6_,"aw",@nobits
	.sectionflags	@""
	.align	4
.nv.shared._ZN3cub18CUB_300001_SM_10006detail6reduce28DeviceReduceSingleTileKernelINS2_10policy_hubIiyN4cuda3std3__44plusIiEEE10Policy1000EPiSC_iS9_iiNS7_10__identityEEEvT0_T1_T2_T3_T4_T6_:
	.zero		1068


//--------------------- .nv.shared.reserved.0     --------------------------
	.section	.nv.shared.reserved.0,"aw",@nobits
	.weak		__nv_reservedSMEM_offset_0_alias
	.size		__nv_reservedSMEM_offset_0_alias, 0, 64
	.other		__nv_reservedSMEM_offset_0_alias,@"STO_CUDA_RESERVED_SHARED STV_DEFAULT"
__nv_reservedSMEM_offset_0_alias:
	.zero		0
	.zero		64


//--------------------- .nv.global                --------------------------
	.section	.nv.global,"aw",@nobits
.nv.global:
	.type		_ZN34_INTERNAL_4d33eeab_4_k_cu_056184f26thrust24THRUST_300001_SM_1000_NS3seqE,@object
	.size		_ZN34_INTERNAL_4d33eeab_4_k_cu_056184f26thrust24THRUST_300001_SM_1000_NS3seqE,(_ZN34_INTERNAL_4d33eeab_4_k_cu_056184f24cuda3std3__48in_placeE - _ZN34_INTERNAL_4d33eeab_4_k_cu_056184f26thrust24THRUST_300001_SM_1000_NS3seqE)
_ZN34_INTERNAL_4d33eeab_4_k_cu_056184f26thrust24THRUST_300001_SM_1000_NS3seqE:
	.zero		1
	.type		_ZN34_INTERNAL_4d33eeab_4_k_cu_056184f24cuda3std3__48in_placeE,@object
	.size		_ZN34_INTERNAL_4d33eeab_4_k_cu_056184f24cuda3std3__48in_placeE,(_ZN34_INTERNAL_4d33eeab_4_k_cu_056184f24cuda3std6ranges3__45__cpo4sizeE - _ZN34_INTERNAL_4d33eeab_4_k_cu_056184f24cuda3std3__48in_placeE)
_ZN34_INTERNAL_4d33eeab_4_k_cu_056184f24cuda3std3__48in_placeE:
	.zero		1
	.type		_ZN34_INTERNAL_4d33eeab_4_k_cu_056184f24cuda3std6ranges3__45__cpo4sizeE,@object
	.size		_ZN34_INTERNAL_4d33eeab_4_k_cu_056184f24cuda3std6ranges3__45__cpo4sizeE,(_ZN34_INTERNAL_4d33eeab_4_k_cu_056184f26thrust24THRUST_300001_SM_1000_NS12placeholders2_3E - _ZN34_INTERNAL_4d33eeab_4_k_cu_056184f24cuda3std6ranges3__45__cpo4sizeE)
_ZN34_INTERNAL_4d33eeab_4_k_cu_056184f24cuda3std6ranges3__45__cpo4sizeE:
	.zero		1
	.type		_ZN34_INTERNAL_4d33eeab_4_k_cu_056184f26thrust24THRUST_300001_SM_1000_NS12placeholders2_3E,@object
	.size		_ZN34_INTERNAL_4d33eeab_4_k_cu_056184f26thrust24THRUST_300001_SM_1000_NS12placeholders2_3E,(_ZN34_INTERNAL_4d33eeab_4_k_cu_056184f24cuda3std3__45__cpo6cbeginE - _ZN34_INTERNAL_4d33eeab_4_k_cu_056184f26thrust24THRUST_300001_SM_1000_NS12placeholders2_3E)
_ZN34_INTERNAL_4d33eeab_4_k_cu_056184f26thrust24THRUST_300001_SM_1000_NS12placeholders2_3E:
	.zero		1
	.type		_ZN34_INTERNAL_4d33eeab_4_k_cu_056184f24cuda3std3__45__cpo6cbeginE,@object
	.size		_ZN34_INTERNAL_4d33eeab_4_k_cu_056184f24cuda3std3__45__cpo6cbeginE,(_ZN34_INTERNAL_4d33eeab_4_k_cu_056184f24cuda3std6ranges3__45__cpo6cbeginE - _ZN34_INTERNAL_4d33eeab_4_k_cu_056184f24cuda3std3__45__cpo6cbeginE)
_ZN34_INTERNAL_4d33eeab_4_k_cu_056184f24cuda3std3__45__cpo6cbeginE:
	.zero		1
	.type		_ZN34_INTERNAL_4d33eeab_4_k_cu_056184f24cuda3std6ranges3__45__cpo6cbeginE,@object
	.size		_ZN34_INTERNAL_4d33eeab_4_k_cu_056184f24cuda3std6ranges3__45__cpo6cbeginE,(_ZN34_INTERNAL_4d33eeab_4_k_cu_056184f26thrust24THRUST_300001_SM_1000_NS12placeholders2_7E - _ZN34_INTERNAL_4d33eeab_4_k_cu_056184f24cuda3std6ranges3__45__cpo6cbeginE)
_ZN34_INTERNAL_4d33eeab_4_k_cu_056184f24cuda3std6ranges3__45__cpo6cbeginE:
	.zero		1
	.type		_ZN34_INTERNAL_4d33eeab_4_k_cu_056184f26thrust24THRUST_300001_SM_1000_NS12placeholders2_7E,@object
	.size		_ZN34_INTERNAL_4d33eeab_4_k_cu_056184f26thrust24THRUST_300001_SM_1000_NS12placeholders2_7E,(_ZN34_INTERNAL_4d33eeab_4_k_cu_056184f24cuda3std3__45__cpo7crbeginE - _ZN34_INTERNAL_4d33eeab_4_k_cu_056184f26thrust24THRUST_300001_SM_1000_NS12placeholders2_7E)
_ZN34_INTERNAL_4d33eeab_4_k_cu_056184f26thrust24THRUST_300001_SM_1000_NS12placeholders2_7E:
	.zero		1
	.type		_ZN34_INTERNAL_4d33eeab_4_k_cu_056184f24cuda3std3__45__cpo7crbeginE,@object
	.size		_ZN34_INTERNAL_4d33eeab_4_k_cu_056184f24cuda3std3__45__cpo7crbeginE,(_ZN34_INTERNAL_4d33eeab_4_k_cu_056184f24cuda3std6ranges3__45__cpo4nextE - _ZN34_INTERNAL_4d33eeab_4_k_cu_056184f24cuda3std3__45__cpo7crbeginE)
_ZN34_INTERNAL_4d33eeab_4_k_cu_056184f24cuda3std3__45__cpo7crbeginE:
	.zero		1
	.type		_ZN34_INTERNAL_4d33eeab_4_k_cu_056184f24cuda3std6ranges3__45__cpo4nextE,@object
	.size		_ZN34_INTERNAL_4d33eeab_4_k_cu_056184f24cuda3std6ranges3__45__cpo4nextE,(_ZN34_INTERNAL_4d33eeab_4_k_cu_056184f24cuda3std6ranges3__45__cpo4swapE - _ZN34_INTERNAL_4d33eeab_4_k_cu_056184f24cuda3std6ranges3__45__cpo4nextE)
_ZN34_INTERNAL_4d33eeab_4_k_cu_056184f24cuda3std6ranges3__45__cpo4nextE:
	.zero		1
	.type		_ZN34_INTERNAL_4d33eeab_4_k_cu_056184f24cuda3std6ranges3__45__cpo4swapE,@object
	.size		_ZN34_INTERNAL_4d33eeab_4_k_cu_056184f24cuda3std6ranges3__45__cpo4swapE,(_ZN34_INTERNAL_4d33eeab_4_k_cu_056184f26thrust24THRUST_300001_SM_1000_NS8cuda_cub10par_nosyncE - _ZN34_INTERNAL_4d33eeab_4_k_cu_056184f24cuda3std6ranges3__45__cpo4swapE)
_ZN34_INTERNAL_4d33eeab_4_k_cu_056184f24cuda3std6ranges3__45__cpo4swapE:
	.zero		1
	.type		_ZN34_INTERNAL_4d33eeab_4_k_cu_056184f26thrust24THRUST_300001_SM_1000_NS8cuda_cub10par_nosyncE,@object
	.size		_ZN34_INTERNAL_4d33eeab_4_k_cu_056184f26thrust24THRUST_300001_SM_1000_NS8cuda_cub10par_nosyncE,(_ZN34_INTERNAL_4d33eeab_4_k_cu_056184f26thrust24THRUST_300001_SM_1000_NS12placeholders2_9E - _ZN34_INTERNAL_4d33eeab_4_k_cu_056184f26thrust24THRUST_300001_SM_1000_NS8cuda_cub10par_nosyncE)
_ZN34_INTERNAL_4d33eeab_4_k_cu_056184f26thrust24THRUST_300001_SM_1000_NS8cuda_cub10par_nosyncE:
	.zero		1
	.type		_ZN34_INTERNAL_4d33eeab_4_k_cu_056184f26thrust24THRUST_300001_SM_1000_NS12placeholders2_9E,@object
	.size		_ZN34_INTERNAL_4d33eeab_4_k_cu_056184f26thrust24THRUST_300001_SM_1000_NS12placeholders2_9E,(_ZN34_INTERNAL_4d33eeab_4_k_cu_056184f24cuda3std3__436_GLOBAL__N__4d33eeab_4_k_cu_056184f26ignoreE - _ZN34_INTERNAL_4d33eeab_4_k_cu_056184f26thrust24THRUST_300001_SM_1000_NS12placeholders2_9E)
_ZN34_INTERNAL_4d33eeab_4_k_cu_056184f26thrust24THRUST_300001_SM_1000_NS12placeholders2_9E:
	.zero		1
	.type		_ZN34_INTERNAL_4d33eeab_4_k_cu_056184f24cuda3std3__436_GLOBAL__N__4d33eeab_4_k_cu_056184f26ignoreE,@object
	.size		_ZN34_INTERNAL_4d33eeab_4_k_cu_056184f24cuda3std3__436_GLOBAL__N__4d33eeab_4_k_cu_056184f26ignoreE,(_ZN34_INTERNAL_4d33eeab_4_k_cu_056184f24cuda3std6ranges3__45__cpo4dataE - _ZN34_INTERNAL_4d33eeab_4_k_cu_056184f24cuda3std3__436_GLOBAL__N__4d33eeab_4_k_cu_056184f26ignoreE)
_ZN34_INTERNAL_4d33eeab_4_k_cu_056184f24cuda3std3__436_GLOBAL__N__4d33eeab_4_k_cu_056184f26ignoreE:
	.zero		1
	.type		_ZN34_INTERNAL_4d33eeab_4_k_cu_056184f24cuda3std6ranges3__45__cpo4dataE,@object
	.size		_ZN34_INTERNAL_4d33eeab_4_k_cu_056184f24cuda3std6ranges3__45__cpo4dataE,(_ZN34_INTERNAL_4d33eeab_4_k_cu_056184f26thrust24THRUST_300001_SM_1000_NS12placeholders2_1E - _ZN34_INTERNAL_4d33eeab_4_k_cu_056184f24cuda3std6ranges3__45__cpo4dataE)
_ZN34_INTERNAL_4d33eeab_4_k_cu_056184f24cuda3std6ranges3__45__cpo4dataE:
	.zero		1
	.type		_ZN34_INTERNAL_4d33eeab_4_k_cu_056184f26thrust24THRUST_300001_SM_1000_NS12placeholders2_1E,@object
	.size		_ZN34_INTERNAL_4d33eeab_4_k_cu_056184f26thrust24THRUST_300001_SM_1000_NS12placeholders2_1E,(_ZN34_INTERNAL_4d33eeab_4_k_cu_056184f24cuda3std3__45__cpo5beginE - _ZN34_INTERNAL_4d33eeab_4_k_cu_056184f26thrust24THRUST_300001_SM_1000_NS12placeholders2_1E)
_ZN34_INTERNAL_4d33eeab_4_k_cu_056184f26thrust24THRUST_300001_SM_1000_NS12placeholders2_1E:
	.zero		1
	.type		_ZN34_INTERNAL_4d33eeab_4_k_cu_056184f24cuda3std3__45__cpo5beginE,@object
	.size		_ZN34_INTERNAL_4d33eeab_4_k_cu_056184f24cuda3std3__45__cpo5beginE,(_ZN34_INTERNAL_4d33eeab_4_k_cu_056184f24cuda3std6ranges3__45__cpo5beginE - _ZN34_INTERNAL_4d33eeab_4_k_cu_056184f24cuda3std3__45__cpo5beginE)
_ZN34_INTERNAL_4d33eeab_4_k_cu_056184f24cuda3std3__45__cpo5beginE:
	.zero		1
	.type		_ZN34_INTERNAL_4d33eeab_4_k_cu_056184f24cuda3std6ranges3__45__cpo5beginE,@object
	.size		_ZN34_INTERNAL_4d33eeab_4_k_cu_056184f24cuda3std6ranges3__45__cpo5beginE,(_ZN34_INTERNAL_4d33eeab_4_k_cu_056184f26thrust24THRUST_300001_SM_1000_NS12placeholders2_5E - _ZN34_INTERNAL_4d33eeab_4_k_cu_056184f24cuda3std6ranges3__45__cpo5beginE)
_ZN34_INTERNAL_4d33eeab_4_k_cu_056184f24cuda3std6ranges3__45__cpo5beginE:
	.zero		1
	.type		_ZN34_INTERNAL_4d33eeab_4_k_cu_056184f26thrust24THRUST_300001_SM_1000_NS12placeholders2_5E,@object
	.size		_ZN34_INTERNAL_4d33eeab_4_k_cu_056184f26thrust24THRUST_300001_SM_1000_NS12placeholders2_5E,(_ZN34_INTERNAL_4d33eeab_4_k_cu_056184f24cuda3std3__45__cpo6rbeginE - _ZN34_INTERNAL_4d33eeab_4_k_cu_056184f26thrust24THRUST_300001_SM_1000_NS12placeholders2_5E)
_ZN34_INTERNAL_4d33eeab_4_k_cu_056184f26thrust24THRUST_300001_SM_1000_NS12placeholders2_5E:
	.zero		1
	.type		_ZN34_INTERNAL_4d33eeab_4_k_cu_056184f24cuda3std3__45__cpo6rbeginE,@object
	.size		_ZN34_INTERNAL_4d33eeab_4_k_cu_056184f24cuda3std3__45__cpo6rbeginE,(_ZN34_INTERNAL_4d33eeab_4_k_cu_056184f24cuda3std6ranges3__45__cpo7advanceE - _ZN34_INTERNAL_4d33eeab_4_k_cu_056184f24cuda3std3__45__cpo6rbeginE)
_ZN34_INTERNAL_4d33eeab_4_k_cu_056184f24cuda3std3__45__cpo6rbeginE:
	.zero		1
	.type		_ZN34_INTERNAL_4d33eeab_4_k_cu_056184f24cuda3std6ranges3__45__cpo7advanceE,@object
	.size		_ZN34_INTERNAL_4d33eeab_4_k_cu_056184f24cuda3std6ranges3__45__cpo7advanceE,(_ZN34_INTERNAL_4d33eeab_4_k_cu_056184f24cuda3std3__47nulloptE - _ZN34_INTERNAL_4d33eeab_4_k_cu_056184f24cuda3std6ranges3__45__cpo7advanceE)
_ZN34_INTERNAL_4d33eeab_4_k_cu_056184f24cuda3std6ranges3__45__cpo7advanceE:
	.zero		1
	.type		_ZN34_INTERNAL_4d33eeab_4_k_cu_056184f24cuda3std3__47nulloptE,@object
	.size		_ZN34_INTERNAL_4d33eeab_4_k_cu_056184f24cuda3std3__47nulloptE,(_ZN34_INTERNAL_4d33eeab_4_k_cu_056184f24cuda3std6ranges3__45__cpo8distanceE - _ZN34_INTERNAL_4d33eeab_4_k_cu_056184f24cuda3std3__47nulloptE)
_ZN34_INTERNAL_4d33eeab_4_k_cu_056184f24cuda3std3__47nulloptE:
	.zero		1
	.type		_ZN34_INTERNAL_4d33eeab_4_k_cu_056184f24cuda3std6ranges3__45__cpo8distanceE,@object
	.size		_ZN34_INTERNAL_4d33eeab_4_k_cu_056184f24cuda3std6ranges3__45__cpo8distanceE,(_ZN34_INTERNAL_4d33eeab_4_k_cu_056184f26thrust24THRUST_300001_SM_1000_NS12placeholders3_10E - _ZN34_INTERNAL_4d33eeab_4_k_cu_056184f24cuda3std6ranges3__45__cpo8distanceE)
_ZN34_INTERNAL_4d33eeab_4_k_cu_056184f24cuda3std6ranges3__45__cpo8distanceE:
	.zero		1
	.type		_ZN34_INTERNAL_4d33eeab_4_k_cu_056184f26thrust24THRUST_300001_SM_1000_NS12placeholders3_10E,@object
	.size		_ZN34_INTERNAL_4d33eeab_4_k_cu_056184f26thrust24THRUST_300001_SM_1000_NS12placeholders3_10E,(_ZN34_INTERNAL_4d33eeab_4_k_cu_056184f24cuda3std3__419piecewise_constructE - _ZN34_INTERNAL_4d33eeab_4_k_cu_056184f26thrust24THRUST_300001_SM_1000_NS12placeholders3_10E)
_ZN34_INTERNAL_4d33eeab_4_k_cu_056184f26thrust24THRUST_300001_SM_1000_NS12placeholders3_10E:
	.zero		1
	.type		_ZN34_INTERNAL_4d33eeab_4_k_cu_056184f24cuda3std3__419piecewise_constructE,@object
	.size		_ZN34_INTERNAL_4d33eeab_4_k_cu_056184f24cuda3std3__419piecewise_constructE,(_ZN34_INTERNAL_4d33eeab_4_k_cu_056184f24cuda3std6ranges3__45__cpo5cdataE - _ZN34_INTERNAL_4d33eeab_4_k_cu_056184f24cuda3std3__419piecewise_constructE)
_ZN34_INTERNAL_4d33eeab_4_k_cu_056184f24cuda3std3__419piecewise_constructE:
	.zero		1
	.type		_ZN34_INTERNAL_4d33eeab_4_k_cu_056184f24cuda3std6ranges3__45__cpo5cdataE,@object
	.size		_ZN34_INTERNAL_4d33eeab_4_k_cu_056184f24cuda3std6ranges3__45__cpo5cdataE,(_ZN34_INTERNAL_4d33eeab_4_k_cu_056184f26thrust24THRUST_300001_SM_1000_NS12placeholders2_2E - _ZN34_INTERNAL_4d33eeab_4_k_cu_056184f24cuda3std6ranges3__45__cpo5cdataE)
_ZN34_INTERNAL_4d33eeab_4_k_cu_056184f24cuda3std6ranges3__45__cpo5cdataE:
	.zero		1
	.type		_ZN34_INTERNAL_4d33eeab_4_k_cu_056184f26thrust24THRUST_300001_SM_1000_NS12placeholders2_2E,@object
	.size		_ZN34_INTERNAL_4d33eeab_4_k_cu_056184f26thrust24THRUST_300001_SM_1000_NS12placeholders2_2E,(_ZN34_INTERNAL_4d33eeab_4_k_cu_056184f24cuda3std3__45__cpo3endE - _ZN34_INTERNAL_4d33eeab_4_k_cu_056184f26thrust24THRUST_300001_SM_1000_NS12placeholders2_2E)
_ZN34_INTERNAL_4d33eeab_4_k_cu_056184f26thrust24THRUST_300001_SM_1000_NS12placeholders2_2E:
	.zero		1
	.type		_ZN34_INTERNAL_4d33eeab_4_k_cu_056184f24cuda3std3__45__cpo3endE,@object
	.size		_ZN34_INTERNAL_4d33eeab_4_k_cu_056184f24cuda3std3__45__cpo3endE,(_ZN34_INTERNAL_4d33eeab_4_k_cu_056184f24cuda3std6ranges3__45__cpo3endE - _ZN34_INTERNAL_4d33eeab_4_k_cu_056184f24cuda3std3__45__cpo3endE)
_ZN34_INTERNAL_4d33eeab_4_k_cu_056184f24cuda3std3__45__cpo3endE:
	.zero		1
	.type		_ZN34_INTERNAL_4d33eeab_4_k_cu_056184f24cuda3std6ranges3__45__cpo3endE,@object
	.size		_ZN34_INTERNAL_4d33eeab_4_k_cu_056184f24cuda3std6ranges3__45__cpo3endE,(_ZN34_INTERNAL_4d33eeab_4_k_cu_056184f26thrust24THRUST_300001_SM_1000_NS12placeholders2_6E - _ZN34_INTERNAL_4d33eeab_4_k_cu_056184f24cuda3std6ranges3__45__cpo3endE)
_ZN34_INTERNAL_4d33eeab_4_k_cu_056184f24cuda3std6ranges3__45__cpo3endE:
	.zero		1
	.type		_ZN34_INTERNAL_4d33eeab_4_k_cu_056184f26thrust24THRUST_300001_SM_1000_NS12placeholders2_6E,@object
	.size		_ZN34_INTERNAL_4d33eeab_4_k_cu_056184f26thrust24THRUST_300001_SM_1000_NS12placeholders2_6E,(_ZN34_INTERNAL_4d33eeab_4_k_cu_056184f24cuda3std3__45__cpo4rendE - _ZN34_INTERNAL_4d33eeab_4_k_cu_056184f26thrust24THRUST_300001_SM_1000_NS12placeholders2_6E)
_ZN34_INTERNAL_4d33eeab_4_k_cu_056184f26thrust24THRUST_300001_SM_1000_NS12placeholders2_6E:
	.zero		1
	.type		_ZN34_INTERNAL_4d33eeab_4_k_cu_056184f24cuda3std3__45__cpo4rendE,@object
	.size		_ZN34_INTERNAL_4d33eeab_4_k_cu_056184f24cuda3std3__45__cpo4rendE,(_ZN34_INTERNAL_4d33eeab_4_k_cu_056184f24cuda3std6ranges3__45__cpo9iter_swapE - _ZN34_INTERNAL_4d33eeab_4_k_cu_056184f24cuda3std3__45__cpo4rendE)
_ZN34_INTERNAL_4d33eeab_4_k_cu_056184f24cuda3std3__45__cpo4rendE:
	.zero		1
	.type		_ZN34_INTERNAL_4d33eeab_4_k_cu_056184f24cuda3std6ranges3__45__cpo9iter_swapE,@object
	.size		_ZN34_INTERNAL_4d33eeab_4_k_cu_056184f24cuda3std6ranges3__45__cpo9iter_swapE,(_ZN34_INTERNAL_4d33eeab_4_k_cu_056184f24cuda3std3__48unexpectE - _ZN34_INTERNAL_4d33eeab_4_k_cu_056184f24cuda3std6ranges3__45__cpo9iter_swapE)
_ZN34_INTERNAL_4d33eeab_4_k_cu_056184f24cuda3std6ranges3__45__cpo9iter_swapE:
	.zero		1
	.type		_ZN34_INTERNAL_4d33eeab_4_k_cu_056184f24cuda3std3__48unexpectE,@object
	.size		_ZN34_INTERNAL_4d33eeab_4_k_cu_056184f24cuda3std3__48unexpectE,(_ZN34_INTERNAL_4d33eeab_4_k_cu_056184f26thrust24THRUST_300001_SM_1000_NS8cuda_cub3parE - _ZN34_INTERNAL_4d33eeab_4_k_cu_056184f24cuda3std3__48unexpectE)
_ZN34_INTERNAL_4d33eeab_4_k_cu_056184f24cuda3std3__48unexpectE:
	.zero		1
	.type		_ZN34_INTERNAL_4d33eeab_4_k_cu_056184f26thrust24THRUST_300001_SM_1000_NS8cuda_cub3parE,@object
	.size		_ZN34_INTERNAL_4d33eeab_4_k_cu_056184f26thrust24THRUST_300001_SM_1000_NS8cuda_cub3parE,(_ZN34_INTERNAL_4d33eeab_4_k_cu_056184f26thrust24THRUST_300001_SM_1000_NS12placeholders2_4E - _ZN34_INTERNAL_4d33eeab_4_k_cu_056184f26thrust24THRUST_300001_SM_1000_NS8cuda_cub3parE)
_ZN34_INTERNAL_4d33eeab_4_k_cu_056184f26thrust24THRUST_300001_SM_1000_NS8cuda_cub3parE:
	.zero		1
	.type		_ZN34_INTERNAL_4d33eeab_4_k_cu_056184f26thrust24THRUST_300001_SM_1000_NS12placeholders2_4E,@object
	.size		_ZN34_INTERNAL_4d33eeab_4_k_cu_056184f26thrust24THRUST_300001_SM_1000_NS12placeholders2_4E,(_ZN34_INTERNAL_4d33eeab_4_k_cu_056184f24cuda3std3__45__cpo4cendE - _ZN34_INTERNAL_4d33eeab_4_k_cu_056184f26thrust24THRUST_300001_SM_1000_NS12placeholders2_4E)
_ZN34_INTERNAL_4d33eeab_4_k_cu_056184f26thrust24THRUST_300001_SM_1000_NS12placeholders2_4E:
	.zero		1
	.type		_ZN34_INTERNAL_4d33eeab_4_k_cu_056184f24cuda3std3__45__cpo4cendE,@object
	.size		_ZN34_INTERNAL_4d33eeab_4_k_cu_056184f24cuda3std3__45__cpo4cendE,(_ZN34_INTERNAL_4d33eeab_4_k_cu_056184f24cuda3std6ranges3__45__cpo4cendE - _ZN34_INTERNAL_4d33eeab_4_k_cu_056184f24cuda3std3__45__cpo4cendE)
_ZN34_INTERNAL_4d33eeab_4_k_cu_056184f24cuda3std3__45__cpo4cendE:
	.zero		1
	.type		_ZN34_INTERNAL_4d33eeab_4_k_cu_056184f24cuda3std6ranges3__45__cpo4cendE,@object
	.size		_ZN34_INTERNAL_4d33eeab_4_k_cu_056184f24cuda3std6ranges3__45__cpo4cendE,(_ZN34_INTERNAL_4d33eeab_4_k_cu_056184f24cuda3std3__420unreachable_sentinelE - _ZN34_INTERNAL_4d33eeab_4_k_cu_056184f24cuda3std6ranges3__45__cpo4cendE)
_ZN34_INTERNAL_4d33eeab_4_k_cu_056184f24cuda3std6ranges3__45__cpo4cendE:
	.zero		1
	.type		_ZN34_INTERNAL_4d33eeab_4_k_cu_056184f24cuda3std3__420unreachable_sentinelE,@object
	.size		_ZN34_INTERNAL_4d33eeab_4_k_cu_056184f24cuda3std3__420unreachable_sentinelE,(_ZN34_INTERNAL_4d33eeab_4_k_cu_056184f24cuda3std6ranges3__45__cpo5ssizeE - _ZN34_INTERNAL_4d33eeab_4_k_cu_056184f24cuda3std3__420unreachable_sentinelE)
_ZN34_INTERNAL_4d33eeab_4_k_cu_056184f24cuda3std3__420unreachable_sentinelE:
	.zero		1
	.type		_ZN34_INTERNAL_4d33eeab_4_k_cu_056184f24cuda3std6ranges3__45__cpo5ssizeE,@object
	.size		_ZN34_INTERNAL_4d33eeab_4_k_cu_056184f24cuda3std6ranges3__45__cpo5ssizeE,(_ZN34_INTERNAL_4d33eeab_4_k_cu_056184f26thrust24THRUST_300001_SM_1000_NS12placeholders2_8E - _ZN34_INTERNAL_4d33eeab_4_k_cu_056184f24cuda3std6ranges3__45__cpo5ssizeE)
_ZN34_INTERNAL_4d33eeab_4_k_cu_056184f24cuda3std6ranges3__45__cpo5ssizeE:
	.zero		1
	.type		_ZN34_INTERNAL_4d33eeab_4_k_cu_056184f26thrust24THRUST_300001_SM_1000_NS12placeholders2_8E,@object
	.size		_ZN34_INTERNAL_4d33eeab_4_k_cu_056184f26thrust24THRUST_300001_SM_1000_NS12placeholders2_8E,(_ZN34_INTERNAL_4d33eeab_4_k_cu_056184f24cuda3std3__45__cpo5crendE - _ZN34_INTERNAL_4d33eeab_4_k_cu_056184f26thrust24THRUST_300001_SM_1000_NS12placeholders2_8E)
_ZN34_INTERNAL_4d33eeab_4_k_cu_056184f26thrust24THRUST_300001_SM_1000_NS12placeholders2_8E:
	.zero		1
	.type		_ZN34_INTERNAL_4d33eeab_4_k_cu_056184f24cuda3std3__45__cpo5crendE,@object
	.size		_ZN34_INTERNAL_4d33eeab_4_k_cu_056184f24cuda3std3__45__cpo5crendE,(_ZN34_INTERNAL_4d33eeab_4_k_cu_056184f24cuda3std6ranges3__45__cpo4prevE - _ZN34_INTERNAL_4d33eeab_4_k_cu_056184f24cuda3std3__45__cpo5crendE)
_ZN34_INTERNAL_4d33eeab_4_k_cu_056184f24cuda3std3__45__cpo5crendE:
	.zero		1
	.type		_ZN34_INTERNAL_4d33eeab_4_k_cu_056184f24cuda3std6ranges3__45__cpo4prevE,@object
	.size		_ZN34_INTERNAL_4d33eeab_4_k_cu_056184f24cuda3std6ranges3__45__cpo4prevE,(_ZN34_INTERNAL_4d33eeab_4_k_cu_056184f24cuda3std6ranges3__45__cpo9iter_moveE - _ZN34_INTERNAL_4d33eeab_4_k_cu_056184f24cuda3std6ranges3__45__cpo4prevE)
_ZN34_INTERNAL_4d33eeab_4_k_cu_056184f24cuda3std6ranges3__45__cpo4prevE:
	.zero		1
	.type		_ZN34_INTERNAL_4d33eeab_4_k_cu_056184f24cuda3std6ranges3__45__cpo9iter_moveE,@object
	.size		_ZN34_INTERNAL_4d33eeab_4_k_cu_056184f24cuda3std6ranges3__45__cpo9iter_moveE,(_ZN34_INTERNAL_4d33eeab_4_k_cu_056184f26thrust24THRUST_300001_SM_1000_NS6system6detail10sequential3seqE - _ZN34_INTERNAL_4d33eeab_4_k_cu_056184f24cuda3std6ranges3__45__cpo9iter_moveE)
_ZN34_INTERNAL_4d33eeab_4_k_cu_056184f24cuda3std6ranges3__45__cpo9iter_moveE:
	.zero		1
	.type		_ZN34_INTERNAL_4d33eeab_4_k_cu_056184f26thrust24THRUST_300001_SM_1000_NS6system6detail10sequential3seqE,@object
	.size		_ZN34_INTERNAL_4d33eeab_4_k_cu_056184f26thrust24THRUST_300001_SM_1000_NS6system6detail10sequential3seqE,(.L_31 - _ZN34_INTERNAL_4d33eeab_4_k_cu_056184f26thrust24THRUST_300001_SM_1000_NS6system6detail10sequential3seqE)
_ZN34_INTERNAL_4d33eeab_4_k_cu_056184f26thrust24THRUST_300001_SM_1000_NS6system6detail10sequential3seqE:
	.zero		1
.L_31:


//--------------------- .nv.shared._ZN3cub18CUB_300001_SM_10006detail6reduce18DeviceReduceKernelINS2_10policy_hubIiyN4cuda3std3__44plusIiEEE10Policy1000EN6thrust24THRUST_300001_SM_1000_NS6detail15normal_iteratorINSD_10device_ptrIiEEEEyS9_i17ThresholdToBinaryEEvT0_PT3_T1_NS0_13GridEvenShareISN_EET2_T4_ --------------------------
	.section	.nv.shared._ZN3cub18CUB_300001_SM_10006detail6reduce18DeviceReduceKernelINS2_10policy_hubIiyN4cuda3std3__44plusIiEEE10Policy1000EN6thrust24THRUST_300001_SM_1000_NS6detail15normal_iteratorINSD_10device_ptrIiEEEEyS9_i17ThresholdToBinaryEEvT0_PT3_T1_NS0_13GridEvenShareISN_EET2_T4_,"aw",@nobits
	.sectionflags	@""
	.align	4
.nv.shared._ZN3cub18CUB_300001_SM_10006detail6reduce18DeviceReduceKernelINS2_10policy_hubIiyN4cuda3std3__44plusIiEEE10Policy1000EN6thrust24THRUST_300001_SM_1000_NS6detail15normal_iteratorINSD_10device_ptrIiEEEEyS9_i17ThresholdToBinaryEEvT0_PT3_T1_NS0_13GridEvenShareISN_EET2_T4_:
	.zero		1068


//--------------------- .nv.shared._ZN3cub18CUB_300001_SM_10006detail6reduce28DeviceReduceSingleTileKernelINS2_10policy_hubIiyN4cuda3std3__44plusIiEEE10Policy1000EN6thrust24THRUST_300001_SM_1000_NS6detail15normal_iteratorINSD_10device_ptrIiEEEEPiyS9_ii17ThresholdToBinaryEEvT0_T1_T2_T3_T4_T6_ --------------------------
	.section	.nv.shared._ZN3cub18CUB_300001_SM_10006detail6reduce28DeviceReduceSingleTileKernelINS2_10policy_hubIiyN4cuda3std3__44plusIiEEE10Policy1000EN6thrust24THRUST_300001_SM_1000_NS6detail15normal_iteratorINSD_10device_ptrIiEEEEPiyS9_ii17ThresholdToBinaryEEvT0_T1_T2_T3_T4_T6_,"aw",@nobits
	.sectionflags	@""
	.align	4
.nv.shared._ZN3cub18CUB_300001_SM_10006detail6reduce28DeviceReduceSingleTileKernelINS2_10policy_hubIiyN4cuda3std3__44plusIiEEE10Policy1000EN6thrust24THRUST_300001_SM_1000_NS6detail15normal_iteratorINSD_10device_ptrIiEEEEPiyS9_ii17ThresholdToBinaryEEvT0_T1_T2_T3_T4_T6_:
	.zero		1068


//--------------------- .nv.shared._ZN3cub18CUB_300001_SM_10006detail6reduce28DeviceReduceSingleTileKernelINS2_10policy_hubIijN4cuda3std3__44plusIiEEE10Policy1000EPiSC_iS9_iiNS7_10__identityEEEvT0_T1_T2_T3_T4_T6_ --------------------------
	.section	.nv.shared._ZN3cub18CUB_300001_SM_10006detail6reduce28DeviceReduceSingleTileKernelINS2_10policy_hubIijN4cuda3std3__44plusIiEEE10Policy1000EPiSC_iS9_iiNS7_10__identityEEEvT0_T1_T2_T3_T4_T6_,"aw",@nobits
	.sectionflags	@""
	.align	4
.nv.shared._ZN3cub18CUB_300001_SM_10006detail6reduce28DeviceReduceSingleTileKernelINS2_10policy_hubIijN4cuda3std3__44plusIiEEE10Policy1000EPiSC_iS9_iiNS7_10__identityEEEvT0_T1_T2_T3_T4_T6_:
	.zero		1068


//--------------------- .nv.shared._ZN3cub18CUB_300001_SM_10006detail6reduce18DeviceReduceKernelINS2_10policy_hubIijN4cuda3std3__44plusIiEEE10Policy1000EN6thrust24THRUST_300001_SM_1000_NS6detail15normal_iteratorINSD_10device_ptrIiEEEEjS9_i17ThresholdToBinaryEEvT0_PT3_T1_NS0_13GridEvenShareISN_EET2_T4_ --------------------------
	.section	.nv.shared._ZN3cub18CUB_300001_SM_10006detail6reduce18DeviceReduceKernelINS2_10policy_hubIijN4cuda3std3__44plusIiEEE10Policy1000EN6thrust24THRUST_300001_SM_1000_NS6detail15normal_iteratorINSD_10device_ptrIiEEEEjS9_i17ThresholdToBinaryEEvT0_PT3_T1_NS0_13GridEvenShareISN_EET2_T4_,"aw",@nobits
	.sectionflags	@""
	.align	4
.nv.shared._ZN3cub18CUB_300001_SM_10006detail6reduce18DeviceReduceKernelINS2_10policy_hubIijN4cuda3std3__44plusIiEEE10Policy1000EN6thrust24THRUST_300001_SM_1000_NS6detail15normal_iteratorINSD_10device_ptrIiEEEEjS9_i17ThresholdToBinaryEEvT0_PT3_T1_NS0_13GridEvenShareISN_EET2_T4_:
	.zero		1068


//--------------------- .nv.shared._ZN3cub18CUB_300001_SM_10006detail6reduce28DeviceReduceSingleTileKernelINS2_10policy_hubIijN4cuda3std3__44plusIiEEE10Policy1000EN6thrust24THRUST_300001_SM_1000_NS6detail15normal_iteratorINSD_10device_ptrIiEEEEPijS9_ii17ThresholdToBinaryEEvT0_T1_T2_T3_T4_T6_ --------------------------
	.section	.nv.shared._ZN3cub18CUB_300001_SM_10006detail6reduce28DeviceReduceSingleTileKernelINS2_10policy_hubIijN4cuda3std3__44plusIiEEE10Policy1000EN6thrust24THRUST_300001_SM_1000_NS6detail15normal_iteratorINSD_10device_ptrIiEEEEPijS9_ii17ThresholdToBinaryEEvT0_T1_T2_T3_T4_T6_,"aw",@nobits
	.sectionflags	@""
	.align	4
.nv.shared._ZN3cub18CUB_300001_SM_10006detail6reduce28DeviceReduceSingleTileKernelINS2_10policy_hubIijN4cuda3std3__44plusIiEEE10Policy1000EN6thrust24THRUST_300001_SM_1000_NS6detail15normal_iteratorINSD_10device_ptrIiEEEEPijS9_ii17ThresholdToBinaryEEvT0_T1_T2_T3_T4_T6_:
	.zero		1068


//--------------------- .nv.shared._Z14target_settingPiS_S_S_ii --------------------------
	.section	.nv.shared._Z14target_settingPiS_S_S_ii,"aw",@nobits
	.sectionflags	@""
	.align	4
.nv.shared._Z14target_settingPiS_S_S_ii:
	.zero		5120


//--------------------- .nv.constant0._ZN3cub18CUB_300001_SM_10006detail6reduce28DeviceReduceSingleTileKernelINS2_10policy_hubIiyN4cuda3std3__44plusIiEEE10Policy1000EPiSC_iS9_iiNS7_10__identityEEEvT0_T1_T2_T3_T4_T6_ --------------------------
	.section	.nv.constant0._ZN3cub18CUB_300001_SM_10006detail6reduce28DeviceReduceSingleTileKernelINS2_10policy_hubIiyN4cuda3std3__44plusIiEEE10Policy1000EPiSC_iS9_iiNS7_10__identityEEEvT0_T1_T2_T3_T4_T6_,"a",@progbits
	.sectionflags	@""
	.align	4
.nv.constant0._ZN3cub18CUB_300001_SM_10006detail6reduce28DeviceReduceSingleTileKernelINS2_10policy_hubIiyN4cuda3std3__44plusIiEEE10Policy1000EPiSC_iS9_iiNS7_10__identityEEEvT0_T1_T2_T3_T4_T6_:
	.zero		925


//--------------------- .nv.constant0._ZN3cub18CUB_300001_SM_10006detail6reduce18DeviceReduceKernelINS2_10policy_hubIiyN4cuda3std3__44plusIiEEE10Policy1000EN6thrust24THRUST_300001_SM_1000_NS6detail15normal_iteratorINSD_10device_ptrIiEEEEyS9_i17ThresholdToBinaryEEvT0_PT3_T1_NS0_13GridEvenShareISN_EET2_T4_ --------------------------
	.section	.nv.constant0._ZN3cub18CUB_300001_SM_10006detail6reduce18DeviceReduceKernelINS2_10policy_hubIiyN4cuda3std3__44plusIiEEE10Policy1000EN6thrust24THRUST_300001_SM_1000_NS6detail15normal_iteratorINSD_10device_ptrIiEEEEyS9_i17ThresholdToBinaryEEvT0_PT3_T1_NS0_13GridEvenShareISN_EET2_T4_,"a",@progbits
	.sectionflags	@""
	.align	4
.nv.constant0._ZN3cub18CUB_300001_SM_10006detail6reduce18DeviceReduceKernelINS2_10policy_hubIiyN4cuda3std3__44plusIiEEE10Policy1000EN6thrust24THRUST_300001_SM_1000_NS6detail15normal_iteratorINSD_10device_ptrIiEEEEyS9_i17ThresholdToBinaryEEvT0_PT3_T1_NS0_13GridEvenShareISN_EET2_T4_:
	.zero		994


//--------------------- .nv.constant0._ZN3cub18CUB_300001_SM_10006detail6reduce28DeviceReduceSingleTileKernelINS2_10policy_hubIiyN4cuda3std3__44plusIiEEE10Policy1000EN6thrust24THRUST_300001_SM_1000_NS6detail15normal_iteratorINSD_10device_ptrIiEEEEPiyS9_ii17ThresholdToBinaryEEvT0_T1_T2_T3_T4_T6_ --------------------------
	.section	.nv.constant0._ZN3cub18CUB_300001_SM_10006detail6reduce28DeviceReduceSingleTileKernelINS2_10policy_hubIiyN4cuda3std3__44plusIiEEE10Policy1000EN6thrust24THRUST_300001_SM_1000_NS6detail15normal_iteratorINSD_10device_ptrIiEEEEPiyS9_ii17ThresholdToBinaryEEvT0_T1_T2_T3_T4_T6_,"a",@progbits
	.sectionflags	@""
	.align	4
.nv.constant0._ZN3cub18CUB_300001_SM_10006detail6reduce28DeviceReduceSingleTileKernelINS2_10policy_hubIiyN4cuda3std3__44plusIiEEE10Policy1000EN6thrust24THRUST_300001_SM_1000_NS6detail15normal_iteratorINSD_10device_ptrIiEEEEPiyS9_ii17ThresholdToBinaryEEvT0_T1_T2_T3_T4_T6_:
	.zero		929


//--------------------- .nv.constant0._ZN3cub18CUB_300001_SM_10006detail6reduce28DeviceReduceSingleTileKernelINS2_10policy_hubIijN4cuda3std3__44plusIiEEE10Policy1000EPiSC_iS9_iiNS7_10__identityEEEvT0_T1_T2_T3_T4_T6_ --------------------------
	.section	.nv.constant0._ZN3cub18CUB_300001_SM_10006detail6reduce28DeviceReduceSingleTileKernelINS2_10policy_hubIijN4cuda3std3__44plusIiEEE10Policy1000EPiSC_iS9_iiNS7_10__identityEEEvT0_T1_T2_T3_T4_T6_,"a",@progbits
	.sectionflags	@""
	.align	4
.nv.constant0._ZN3cub18CUB_300001_SM_10006detail6reduce28DeviceReduceSingleTileKernelINS2_10policy_hubIijN4cuda3std3__44plusIiEEE10Policy1000EPiSC_iS9_iiNS7_10__identityEEEvT0_T1_T2_T3_T4_T6_:
	.zero		925


//--------------------- .nv.constant0._ZN3cub18CUB_300001_SM_10006detail6reduce18DeviceReduceKernelINS2_10policy_hubIijN4cuda3std3__44plusIiEEE10Policy1000EN6thrust24THRUST_300001_SM_1000_NS6detail15normal_iteratorINSD_10device_ptrIiEEEEjS9_i17ThresholdToBinaryEEvT0_PT3_T1_NS0_13GridEvenShareISN_EET2_T4_ --------------------------
	.section	.nv.constant0._ZN3cub18CUB_300001_SM_10006detail6reduce18DeviceReduceKernelINS2_10policy_hubIijN4cuda3std3__44plusIiEEE10Policy1000EN6thrust24THRUST_300001_SM_1000_NS6detail15normal_iteratorINSD_10device_ptrIiEEEEjS9_i17ThresholdToBinaryEEvT0_PT3_T1_NS0_13GridEvenShareISN_EET2_T4_,"a",@progbits
	.sectionflags	@""
	.align	4
.nv.constant0._ZN3cub18CUB_300001_SM_10006detail6reduce18DeviceReduceKernelINS2_10policy_hubIijN4cuda3std3__44plusIiEEE10Policy1000EN6thrust24THRUST_300001_SM_1000_NS6detail15normal_iteratorINSD_10device_ptrIiEEEEjS9_i17ThresholdToBinaryEEvT0_PT3_T1_NS0_13GridEvenShareISN_EET2_T4_:
	.zero		958


//--------------------- .nv.constant0._ZN3cub18CUB_300001_SM_10006detail6reduce28DeviceReduceSingleTileKernelINS2_10policy_hubIijN4cuda3std3__44plusIiEEE10Policy1000EN6thrust24THRUST_300001_SM_1000_NS6detail15normal_iteratorINSD_10device_ptrIiEEEEPijS9_ii17ThresholdToBinaryEEvT0_T1_T2_T3_T4_T6_ --------------------------
	.section	.nv.constant0._ZN3cub18CUB_300001_SM_10006detail6reduce28DeviceReduceSingleTileKernelINS2_10policy_hubIijN4cuda3std3__44plusIiEEE10Policy1000EN6thrust24THRUST_300001_SM_1000_NS6detail15normal_iteratorINSD_10device_ptrIiEEEEPijS9_ii17ThresholdToBinaryEEvT0_T1_T2_T3_T4_T6_,"a",@progbits
	.sectionflags	@""
	.align	4
.nv.constant0._ZN3cub18CUB_300001_SM_10006detail6reduce28DeviceReduceSingleTileKernelINS2_10policy_hubIijN4cuda3std3__44plusIiEEE10Policy1000EN6thrust24THRUST_300001_SM_1000_NS6detail15normal_iteratorINSD_10device_ptrIiEEEEPijS9_ii17ThresholdToBinaryEEvT0_T1_T2_T3_T4_T6_:
	.zero		925


//--------------------- .nv.constant0._ZN3cub18CUB_300001_SM_10006detail8for_each13static_kernelINS2_12policy_hub_t12policy_500_tEmN6thrust24THRUST_300001_SM_1000_NS8cuda_cub20__uninitialized_fill7functorINS7_10device_ptrIiEEiEEEEvT0_T1_ --------------------------
	.section	.nv.constant0._ZN3cub18CUB_300001_SM_10006detail8for_each13static_kernelINS2_12policy_hub_t12policy_500_tEmN6thrust24THRUST_300001_SM_1000_NS8cuda_cub20__uninitialized_fill7functorINS7_10device_ptrIiEEiEEEEvT0_T1_,"a",@progbits
	.sectionflags	@""
	.align	4
.nv.constant0._ZN3cub18CUB_300001_SM_10006detail8for_each13static_kernelINS2_12policy_hub_t12policy_500_tEmN6thrust24THRUST_300001_SM_1000_NS8cuda_cub20__uninitialized_fill7functorINS7_10device_ptrIiEEiEEEEvT0_T1_:
	.zero		920


//--------------------- .nv.constant0._ZN3cub18CUB_300001_SM_10006detail11EmptyKernelIvEEvv --------------------------
	.section	.nv.constant0._ZN3cub18CUB_300001_SM_10006detail11EmptyKernelIvEEvv,"a",@progbits
	.sectionflags	@""
	.align	4
.nv.constant0._ZN3cub18CUB_300001_SM_10006detail11EmptyKernelIvEEvv:
	.zero		896


//--------------------- .nv.constant0._Z11updatescorePiS_S_ --------------------------
	.section	.nv.constant0._Z11updatescorePiS_S_,"a",@progbits
	.sectionflags	@""
	.align	4
.nv.constant0._Z11updatescorePiS_S_:
	.zero		920


//--------------------- .nv.constant0._Z14target_settingPiS_S_S_ii --------------------------
	.section	.nv.constant0._Z14target_settingPiS_S_S_ii,"a",@progbits
	.sectionflags	@""
	.align	4
.nv.constant0._Z14target_settingPiS_S_S_ii:
	.zero		936


//--------------------- SYMBOLS --------------------------

	.type		.nv.reservedSmem.offset0,@object
	.size		.nv.reservedSmem.offset0,0x4
	.type		.nv.reservedSmem.cap,@object
	.size		.nv.reservedSmem.cap,0x4
